def matmul_kernel(
    a_ptr,
    b_ptr,
    c_ptr,
    M,
    N,
    K,
    stride_am,
    stride_ak,
    stride_bk,
    stride_bn,
    stride_cm,
    stride_cn,
    BLOCK_M: tl.constexpr,
    BLOCK_N: tl.constexpr,
    BLOCK_K: tl.constexpr,
    GROUP_M: tl.constexpr,
):
    pid = tl.program_id(axis=0)
    num_pid_m = tl.cdiv(M, BLOCK_M)
    num_pid_n = tl.cdiv(N, BLOCK_N)
    num_pid_in_group = GROUP_M * num_pid_n
    group_id = pid // num_pid_in_group
    first_pid_m = group_id * GROUP_M
    group_size_m = min(num_pid_m - first_pid_m, GROUP_M)
    pid_m = first_pid_m + ((pid % num_pid_in_group) % group_size_m)
    pid_n = (pid % num_pid_in_group) // group_size_m

    offs_am = (pid_m * BLOCK_M + tl.arange(0, BLOCK_M)) % M
    offs_bn = (pid_n * BLOCK_N + tl.arange(0, BLOCK_N)) % N
    offs_k = tl.arange(0, BLOCK_K)
    a_ptrs = a_ptr + offs_am[:, None] * stride_am + offs_k[None, :] * stride_ak
    b_ptrs = b_ptr + offs_k[:, None] * stride_bk + offs_bn[None, :] * stride_bn

    acc = tl.zeros((BLOCK_M, BLOCK_N), dtype=tl.float32)
    for kk in range(0, tl.cdiv(K, BLOCK_K)):
        a = tl.load(a_ptrs, mask=offs_k[None, :] < K - kk * BLOCK_K, other=0.0)
        b = tl.load(b_ptrs, mask=offs_k[:, None] < K - kk * BLOCK_K, other=0.0)
        acc = tl.dot(a, b, acc)
        a_ptrs += BLOCK_K * stride_ak
        b_ptrs += BLOCK_K * stride_bk

    c = acc.to(c_ptr.dtype.element_ty)
    offs_cm = pid_m * BLOCK_M + tl.arange(0, BLOCK_M)
    offs_cn = pid_n * BLOCK_N + tl.arange(0, BLOCK_N)
    c_ptrs = c_ptr + offs_cm[:, None] * stride_cm + offs_cn[None, :] * stride_cn
    mask = (offs_cm[:, None] < M) & (offs_cn[None, :] < N)
    tl.store(c_ptrs, c, mask=mask)

# config = {"BLOCK_K": 64, "BLOCK_M": 512, "BLOCK_N": 128, "GROUP_M": 1, "arch": "sm_100", "dtype": "fp16", "num_ctas": 1, "num_stages": 3, "num_warps": 4}
# arch = sm_100


// ===== COMPILED SASS (sm_100a) =====

	.target	sm_100a

	.elftype	@"ET_EXEC"


//--------------------- .note.nv.tkinfo           --------------------------
	.section	.note.nv.tkinfo,"",@"SHT_NOTE"
	.sectionflags	@"SHF_NOTE_NV_TKINFO"
	.tkinfo
        /*0018*/ 	.word	0x00000081
        /*0030*/ 	.string	""
        /*0030*/ 	.string	"ptxas-blackwell"
        /*0030*/ 	.string	"Cuda compilation tools, release 12.9, V12.9.86"
        /*0030*/ 	.string	"Build cuda_12.9.r12.9/compiler.36037853_0"
        /*0030*/ 	.string	"-v  -suppress-debug-info  -lineinfo  -arch sm_100a "



//--------------------- .note.nv.cuver            --------------------------
	.section	.note.nv.cuver,"",@"SHT_NOTE"
	.sectionflags	@"SHF_NOTE_NV_CUVER"
        /*0018*/ 	.short	0x0001
        /*001a*/ 	.short	0x0064
        /*001c*/ 	.short	0x0001
        /*001e*/ 	.short	0x0000
        /*0020*/ 	.short	0x0001
        /*0022*/ 	.short	0x0000


//--------------------- .nv.info                  --------------------------
	.section	.nv.info,"",@"SHT_CUDA_INFO"
	.align	4


	//----- nvinfo : EIATTR_REGCOUNT
	.align		4
        /*0000*/ 	.byte	0x04, 0x2f
        /*0002*/ 	.short	(.L_4 - .L_3)
	.align		4
.L_3:
        /*0004*/ 	.word	index@(matmul_kernel)
        /*0008*/ 	.word	0x00000060


	//----- nvinfo : EIATTR_FRAME_SIZE
	.align		4
.L_4:
        /*000c*/ 	.byte	0x04, 0x11
        /*000e*/ 	.short	(.L_6 - .L_5)
	.align		4
.L_5:
        /*0010*/ 	.word	index@($__internal_2_$__cuda_sm10x_tcgen05_guardrail_trap_unallocated_columns_being_dealloced)
        /*0014*/ 	.word	0x00001c98


	//----- nvinfo : EIATTR_FRAME_SIZE
	.align		4
.L_6:
        /*0018*/ 	.byte	0x04, 0x11
        /*001a*/ 	.short	(.L_8 - .L_7)
	.align		4
.L_7:
        /*001c*/ 	.word	index@($__internal_1_$__cuda_sm10x_tcgen05_guardrail_trap_phase_invalid_during_alloc)
        /*0020*/ 	.word	0x00001c98


	//----- nvinfo : EIATTR_FRAME_SIZE
	.align		4
.L_8:
        /*0024*/ 	.byte	0x04, 0x11
        /*0026*/ 	.short	(.L_10 - .L_9)
	.align		4
.L_9:
        /*0028*/ 	.word	index@($__internal_0_$__cuda_sm10x_tcgen05_guardrail_trap_col_being_dealloced_not_returned_by_alloc)
        /*002c*/ 	.word	0x00001c98


	//----- nvinfo : EIATTR_FRAME_SIZE
	.align		4
.L_10:
        /*0030*/ 	.byte	0x04, 0x11
        /*0032*/ 	.short	(.L_12 - .L_11)
	.align		4
.L_11:
        /*0034*/ 	.word	index@(matmul_kernel)
        /*0038*/ 	.word	0x00001c98


	//----- nvinfo : EIATTR_MIN_STACK_SIZE
	.align		4
.L_12:
        /*003c*/ 	.byte	0x04, 0x12
        /*003e*/ 	.short	(.L_14 - .L_13)
	.align		4
.L_13:
        /*0040*/ 	.word	index@(matmul_kernel)
        /*0044*/ 	.word	0x00001c98
.L_14:


//--------------------- .nv.info.matmul_kernel    --------------------------
	.section	.nv.info.matmul_kernel,"",@"SHT_CUDA_INFO"
	.sectionflags	@""
	.align	4


	//----- nvinfo : EIATTR_CUDA_API_VERSION
	.align		4
        /*0000*/ 	.byte	0x04, 0x37
        /*0002*/ 	.short	(.L_16 - .L_15)
.L_15:
        /*0004*/ 	.word	0x00000081


	//----- nvinfo : EIATTR_KPARAM_INFO
	.align		4
.L_16:
        /*0008*/ 	.byte	0x04, 0x17
        /*000a*/ 	.short	(.L_18 - .L_17)
.L_17:
        /*000c*/ 	.word	0x00000000
        /*0010*/ 	.short	0x000d
        /*0012*/ 	.short	0x0048
        /*0014*/ 	.byte	0x00, 0xf4, 0x21, 0x00


	//----- nvinfo : EIATTR_KPARAM_INFO
	.align		4
.L_18:
        /*0018*/ 	.byte	0x04, 0x17
        /*001a*/ 	.short	(.L_20 - .L_19)
.L_19:
        /*001c*/ 	.word	0x00000000
        /*0020*/ 	.short	0x000c
        /*0022*/ 	.short	0x0040
        /*0024*/ 	.byte	0x00, 0xf4, 0x21, 0x00


	//----- nvinfo : EIATTR_KPARAM_INFO
	.align		4
.L_20:
        /*0028*/ 	.byte	0x04, 0x17
        /*002a*/ 	.short	(.L_22 - .L_21)
.L_21:
        /*002c*/ 	.word	0x00000000
        /*0030*/ 	.short	0x000b
        /*0032*/ 	.short	0x0038
        /*0034*/ 	.byte	0x00, 0xf0, 0x11, 0x00


	//----- nvinfo : EIATTR_KPARAM_INFO
	.align		4
.L_22:
        /*0038*/ 	.byte	0x04, 0x17
        /*003a*/ 	.short	(.L_24 - .L_23)
.L_23:
        /*003c*/ 	.word	0x00000000
        /*0040*/ 	.short	0x000a
        /*0042*/ 	.short	0x0034
        /*0044*/ 	.byte	0x00, 0xf0, 0x11, 0x00


	//----- nvinfo : EIATTR_KPARAM_INFO
	.align		4
.L_24:
        /*0048*/ 	.byte	0x04, 0x17
        /*004a*/ 	.short	(.L_26 - .L_25)
.L_25:
        /*004c*/ 	.word	0x00000000
        /*0050*/ 	.short	0x0009
        /*0052*/ 	.short	0x0030
        /*0054*/ 	.byte	0x00, 0xf0, 0x11, 0x00


	//----- nvinfo : EIATTR_KPARAM_INFO
	.align		4
.L_26:
        /*0058*/ 	.byte	0x04, 0x17
        /*005a*/ 	.short	(.L_28 - .L_27)
.L_27:
        /*005c*/ 	.word	0x00000000
        /*0060*/ 	.short	0x0008
        /*0062*/ 	.short	0x002c
        /*0064*/ 	.byte	0x00, 0xf0, 0x11, 0x00


	//----- nvinfo : EIATTR_KPARAM_INFO
	.align		4
.L_28:
        /*0068*/ 	.byte	0x04, 0x17
        /*006a*/ 	.short	(.L_30 - .L_29)
.L_29:
        /*006c*/ 	.word	0x00000000
        /*0070*/ 	.short	0x0007
        /*0072*/ 	.short	0x0028
        /*0074*/ 	.byte	0x00, 0xf0, 0x11, 0x00


	//----- nvinfo : EIATTR_KPARAM_INFO
	.align		4
.L_30:
        /*0078*/ 	.byte	0x04, 0x17
        /*007a*/ 	.short	(.L_32 - .L_31)
.L_31:
        /*007c*/ 	.word	0x00000000
        /*0080*/ 	.short	0x0006
        /*0082*/ 	.short	0x0024
        /*0084*/ 	.byte	0x00, 0xf0, 0x11, 0x00


	//----- nvinfo : EIATTR_KPARAM_INFO
	.align		4
.L_32:
        /*0088*/ 	.byte	0x04, 0x17
        /*008a*/ 	.short	(.L_34 - .L_33)
.L_33:
        /*008c*/ 	.word	0x00000000
        /*0090*/ 	.short	0x0005
        /*0092*/ 	.short	0x0020
        /*0094*/ 	.byte	0x00, 0xf0, 0x11, 0x00


	//----- nvinfo : EIATTR_KPARAM_INFO
	.align		4
.L_34:
        /*0098*/ 	.byte	0x04, 0x17
        /*009a*/ 	.short	(.L_36 - .L_35)
.L_35:
        /*009c*/ 	.word	0x00000000
        /*00a0*/ 	.short	0x0004
        /*00a2*/ 	.short	0x001c
        /*00a4*/ 	.byte	0x00, 0xf0, 0x11, 0x00


	//----- nvinfo : EIATTR_KPARAM_INFO
	.align		4
.L_36:
        /*00a8*/ 	.byte	0x04, 0x17
        /*00aa*/ 	.short	(.L_38 - .L_37)
.L_37:
        /*00ac*/ 	.word	0x00000000
        /*00b0*/ 	.short	0x0003
        /*00b2*/ 	.short	0x0018
        /*00b4*/ 	.byte	0x00, 0xf0, 0x11, 0x00


	//----- nvinfo : EIATTR_KPARAM_INFO
	.align		4
.L_38:
        /*00b8*/ 	.byte	0x04, 0x17
        /*00ba*/ 	.short	(.L_40 - .L_39)
.L_39:
        /*00bc*/ 	.word	0x00000000
        /*00c0*/ 	.short	0x0002
        /*00c2*/ 	.short	0x0010
        /*00c4*/ 	.byte	0x00, 0xf4, 0x21, 0x00


	//----- nvinfo : EIATTR_KPARAM_INFO
	.align		4
.L_40:
        /*00c8*/ 	.byte	0x04, 0x17
        /*00ca*/ 	.short	(.L_42 - .L_41)
.L_41:
        /*00cc*/ 	.word	0x00000000
        /*00d0*/ 	.short	0x0001
        /*00d2*/ 	.short	0x0008
        /*00d4*/ 	.byte	0x00, 0xf4, 0x21, 0x00


	//----- nvinfo : EIATTR_KPARAM_INFO
	.align		4
.L_42:
        /*00d8*/ 	.byte	0x04, 0x17
        /*00da*/ 	.short	(.L_44 - .L_43)
.L_43:
        /*00dc*/ 	.word	0x00000000
        /*00e0*/ 	.short	0x0000
        /*00e2*/ 	.short	0x0000
        /*00e4*/ 	.byte	0x00, 0xf4, 0x21, 0x00


	//----- nvinfo : EIATTR_AT_ENTRY_FRAGMENTS
	.align		4
.L_44:
        /*00e8*/ 	.byte	0x04, 0x4f
        /*00ea*/ 	.short	(.L_46 - .L_45)


	//   ....[0]....
.L_45:
        /*00ec*/ 	.word	0x00000004


	//----- nvinfo : EIATTR_RESERVED_SMEM_USED
	.align		4
.L_46:
        /*00f0*/ 	.byte	0x01, 0x41
	.zero		2


	//----- nvinfo : EIATTR_SPARSE_MMA_MASK
	.align		4
        /*00f4*/ 	.byte	0x03, 0x50
        /*00f6*/ 	.short	0x0000


	//----- nvinfo : EIATTR_TCGEN05_1CTA_USED
	.align		4
        /*00f8*/ 	.byte	0x01, 0x51
	.zero		2


	//----- nvinfo : EIATTR_MAXREG_COUNT
	.align		4
        /*00fc*/ 	.byte	0x03, 0x1b
        /*00fe*/ 	.short	0x00ff


	//----- nvinfo : EIATTR_NUM_BARRIERS
	.align		4
        /*0100*/ 	.byte	0x02, 0x4c
        /*0102*/ 	.byte	0x01
	.zero		1


	//----- nvinfo : EIATTR_ANNOTATIONS
	.align		4
        /*0104*/ 	.byte	0x04, 0x55
        /*0106*/ 	.short	(.L_48 - .L_47)


	//   ....[0]....
.L_47:
        /*0108*/ 	.word	0x00000001
        /*010c*/ 	.byte	0x00, 0x0e, 0x00, 0x00, 0x01, 0x00, 0x00, 0x00, 0x70, 0x0e, 0x00, 0x00, 0x01, 0x00, 0x00, 0x00
        /* <DEDUP_REMOVED lines=3150> */
        /*c5fc*/ 	.byte	0xa0, 0xa2, 0x03, 0x00, 0x01, 0x00, 0x00, 0x00, 0xb0, 0xa2, 0x03, 0x00


	//----- nvinfo : EIATTR_INT_WARP_WIDE_INSTR_OFFSETS
	.align		4
.L_48:
        /*c608*/ 	.byte	0x04, 0x31
        /*c60a*/ 	.short	(.L_50 - .L_49)


	//   ....[0]....
.L_49:
        /*c60c*/ 	.word	0x00003d90


	//   ....[1]....
        /*c610*/ 	.word	0x00003dc0


	//   ....[2]....
        /*c614*/ 	.word	0x00008740


	//   ....[3]....
        /*c618*/ 	.word	0x0003a720


	//   ....[4]....
        /*c61c*/ 	.word	0x0003a770


	//----- nvinfo : EIATTR_COOP_GROUP_MASK_REGIDS
	.align		4
.L_50:
        /*c620*/ 	.byte	0x04, 0x29
        /*c622*/ 	.short	(.L_52 - .L_51)


	//   ....[0]....
.L_51:
        /*c624*/ 	.word	0xffffffff


	//   ....[1]....
        /*c628*/ 	.word	0xffffffff


	//   ....[2]....
        /*c62c*/ 	.word	0xffffffff


	//   ....[3]....
        /*c630*/ 	.word	0xffffffff


	//----- nvinfo : EIATTR_COOP_GROUP_INSTR_OFFSETS
	.align		4
.L_52:
        /*c634*/ 	.byte	0x04, 0x28
        /*c636*/ 	.short	(.L_54 - .L_53)


	//   ....[0]....
.L_53:
        /*c638*/ 	.word	0x00000070


	//   ....[1]....
        /*c63c*/ 	.word	0x00000330


	//   ....[2]....
        /*c640*/ 	.word	0x0003a5b0


	//   ....[3]....
        /*c644*/ 	.word	0x0003a820


	//----- nvinfo : EIATTR_VRC_CTA_INIT_COUNT
	.align		4
.L_54:
        /*c648*/ 	.byte	0x02, 0x4a
        /*c64a*/ 	.byte	0x80
	.zero		1


	//----- nvinfo : EIATTR_MBARRIER_INSTR_OFFSETS
	.align		4
        /*c64c*/ 	.byte	0x04, 0x39
        /*c64e*/ 	.short	(.L_56 - .L_55)


	//   ....[0]....
.L_55:
        /*c650*/ 	.word	0x000048a0
        /*c654*/ 	.word	0x000000ff
        /*c658*/ 	.word	0x00000000
        /*c65c*/ 	.short	0x0100
        /*c65e*/ 	.byte	0x08
	.zero		1


	//   ....[1]....
        /*c660*/ 	.word	0x00008780
        /*c664*/ 	.word	0x000000ff
        /*c668*/ 	.word	0x00028008
        /*c66c*/ 	.short	0x0100
        /*c66e*/ 	.byte	0x05
	.zero		1


	//   ....[2]....
        /*c670*/ 	.word	0x00016500
        /*c674*/ 	.word	0x000000ff
        /*c678*/ 	.word	0x00000000
        /*c67c*/ 	.short	0x010a
        /*c67e*/ 	.byte	0x08
	.zero		1


	//   ....[3]....
        /*c680*/ 	.word	0x00027f50
        /*c684*/ 	.word	0x000000ff
        /*c688*/ 	.word	0x00000000
        /*c68c*/ 	.short	0x010a
        /*c68e*/ 	.byte	0x08
	.zero		1


	//   ....[4]....
        /*c690*/ 	.word	0x000284a0
        /*c694*/ 	.word	0x000000ff
        /*c698*/ 	.word	0x00028000
        /*c69c*/ 	.short	0x0108
        /*c69e*/ 	.byte	0x05
	.zero		1


	//   ....[5]....
        /*c6a0*/ 	.word	0x00028740
        /*c6a4*/ 	.word	0x000000ff
        /*c6a8*/ 	.word	0x00028008
        /*c6ac*/ 	.short	0x0108
        /*c6ae*/ 	.byte	0x05
	.zero		1


	//   ....[6]....
        /*c6b0*/ 	.word	0x0003a840
        /*c6b4*/ 	.word	0x000000ff
        /*c6b8*/ 	.word	0x00000000
        /*c6bc*/ 	.short	0x010a
        /*c6be*/ 	.byte	0x08
	.zero		1


	//   ....[7]....
        /*c6c0*/ 	.word	0x0003a870
        /*c6c4*/ 	.word	0x000000ff
        /*c6c8*/ 	.word	0x00000000
        /*c6cc*/ 	.short	0x010a
        /*c6ce*/ 	.byte	0x08
	.zero		1


	//----- nvinfo : EIATTR_NUM_MBARRIERS
	.align		4
.L_56:
        /*c6d0*/ 	.byte	0x03, 0x38
        /*c6d2*/ 	.short	0x0002


	//----- nvinfo : EIATTR_EXIT_INSTR_OFFSETS
	.align		4
        /*c6d4*/ 	.byte	0x04, 0x1c
        /*c6d6*/ 	.short	(.L_58 - .L_57)


	//   ....[0]....
.L_57:
        /*c6d8*/ 	.word	0x0003a830


	//----- nvinfo : EIATTR_REQNTID
	.align		4
.L_58:
        /*c6dc*/ 	.byte	0x04, 0x10
        /*c6de*/ 	.short	(.L_60 - .L_59)
.L_59:
        /*c6e0*/ 	.word	0x00000080
        /*c6e4*/ 	.word	0x00000001
        /*c6e8*/ 	.word	0x00000001


	//----- nvinfo : EIATTR_CRS_STACK_SIZE
	.align		4
.L_60:
        /*c6ec*/ 	.byte	0x04, 0x1e
        /*c6ee*/ 	.short	(.L_62 - .L_61)
.L_61:
        /*c6f0*/ 	.word	0x00000000


	//----- nvinfo : EIATTR_CBANK_PARAM_SIZE
	.align		4
.L_62:
        /*c6f4*/ 	.byte	0x03, 0x19
        /*c6f6*/ 	.short	0x0050


	//----- nvinfo : EIATTR_PARAM_CBANK
	.align		4
        /*c6f8*/ 	.byte	0x04, 0x0a
        /*c6fa*/ 	.short	(.L_64 - .L_63)
	.align		4
.L_63:
        /*c6fc*/ 	.word	index@(.nv.constant0.matmul_kernel)
        /*c700*/ 	.short	0x0380
        /*c702*/ 	.short	0x0050


	//----- nvinfo : EIATTR_SW_WAR
	.align		4
.L_64:
        /*c704*/ 	.byte	0x04, 0x36
        /*c706*/ 	.short	(.L_66 - .L_65)
.L_65:
        /*c708*/ 	.word	0x00000008
.L_66:


//--------------------- .nv.compat                --------------------------
	.section	.nv.compat,"",@"SHT_CUDA_COMPAT_INFO"
	.align	4
        /*0000*/ 	.byte	0x02, 0x02, 0x02, 0x00, 0x02, 0x05, 0x05, 0x00, 0x02, 0x03, 0x00, 0x00, 0x02, 0x06, 0x01, 0x00


//--------------------- .nv.callgraph             --------------------------
	.section	.nv.callgraph,"",@"SHT_CUDA_CALLGRAPH"
	.align	4
	.sectionentsize	8
	.align		4
        /*0000*/ 	.word	0x00000000
	.align		4
        /*0004*/ 	.word	0xffffffff
	.align		4
        /*0008*/ 	.word	0x00000000
	.align		4
        /*000c*/ 	.word	0xfffffffe
	.align		4
        /*0010*/ 	.word	0x00000000
	.align		4
        /*0014*/ 	.word	0xfffffffd
	.align		4
        /*0018*/ 	.word	0x00000000
	.align		4
        /*001c*/ 	.word	0xfffffffc


//--------------------- .text.matmul_kernel       --------------------------
	.section	.text.matmul_kernel,"ax",@progbits
	.align	128
        .global         matmul_kernel
        .type           matmul_kernel,@function
        .size           matmul_kernel,(.L_x_20 - matmul_kernel)
        .other          matmul_kernel,@"STO_CUDA_ENTRY STV_DEFAULT"
matmul_kernel:
.text.matmul_kernel:
[----:B------:R-:W0:Y:S01]  /*0000*/  LDC R1, c[0x0][0x37c] ;  /* 0x0000df00ff017b82 */ /* 0x000e220000000800 */
[----:B------:R-:W1:Y:S01]  /*0010*/  S2R R0, SR_TID.X ;  /* 0x0000000000007919 */ /* 0x000e620000002100 */
[----:B0-----:R-:W-:Y:S01]  /*0020*/  VIADD R1, R1, 0xffffe368 ;  /* 0xffffe36801017836 */ /* 0x001fe20000000000 */
[----:B-1----:R-:W-:-:S13]  /*0030*/  ISETP.GE.U32.AND P0, PT, R0, 0x20, PT ;  /* 0x000000200000780c */ /* 0x002fda0003f06070 */
[----:B------:R-:W-:Y:S02]  /*0040*/  VOTEU.ANY UP0, P0 ;  /* 0x0000000000ff7886 */ /* 0x000fe40000000100 */
[----:B------:R-:W-:Y:S05]  /*0050*/  BRA.U UP0, `(.L_x_0) ;  /* 0x0000000100b87547 */ /* 0x000fea000b800000 */
[----:B------:R-:W0:Y:S01]  /*0060*/  S2UR UR6, SR_CgaCtaId ;  /* 0x00000000000679c3 */ /* 0x000e220000008800 */
[----:B------:R-:W-:Y:S01]  /*0070*/  NOP ;  /* 0x0000000000007918 */ /* 0x000fe20000000000 */
[----:B------:R-:W-:Y:S02]  /*0080*/  UMOV UR4, 0x40 ;  /* 0x0000004000047882 */ /* 0x000fe40000000000 */
[----:B0-----:R-:W-:-:S09]  /*0090*/  ULEA UR4, UR6, UR4, 0x18 ;  /* 0x0000000406047291 */ /* 0x001fd2000f8ec0ff */
[----:B------:R-:W0:Y:S01]  /*00a0*/  LDS.U8 R0, [UR4] ;  /* 0x00000004ff007984 */ /* 0x000e220008000000 */
[----:B------:R-:W-:Y:S02]  /*00b0*/  UMOV UR4, 0x400 ;  /* 0x0000040000047882 */ /* 0x000fe40000000000 */
[----:B------:R-:W-:Y:S01]  /*00c0*/  ULEA UR4, UR6, UR4, 0x18 ;  /* 0x0000000406047291 */ /* 0x000fe2000f8ec0ff */
[----:B0-----:R-:W-:-:S13]  /*00d0*/  ISETP.NE.AND P0, PT, R0, RZ, PT ;  /* 0x000000ff0000720c */ /* 0x001fda0003f05270 */
[----:B------:R-:W-:Y:S05]  /*00e0*/  @P0 BRA `(.L_x_1) ;  /* 0x00000000007c0947 */ /* 0x000fea0003800000 */
[----:B------:R-:W-:-:S13]  /*00f0*/  ELECT P0, URZ, PT ;  /* 0x0000000000ff782f */ /* 0x000fda0003800000 */
[----:B------:R-:W-:Y:S05]  /*0100*/  @!P0 BRA `(.L_x_2) ;  /* 0x0000000000848947 */ /* 0x000fea0003800000 */
[----:B------:R-:W-:Y:S01]  /*0110*/  UMOV UR5, 0x10 ;  /* 0x0000001000057882 */ /* 0x000fe20000000000 */
[----:B------:R-:W-:Y:S02]  /*0120*/  IMAD.MOV.U32 R4, RZ, RZ, 0x1 ;  /* 0x00000001ff047424 */ /* 0x000fe400078e00ff */
[----:B------:R-:W-:Y:S02]  /*0130*/  IMAD.MOV.U32 R5, RZ, RZ, 0xffff ;  /* 0x0000ffffff057424 */ /* 0x000fe400078e00ff */
[----:B------:R-:W-:Y:S04]  /*0140*/  DEPBAR.LE SB0, 0x36 ;  /* 0x00008d800000791a */ /* 0x000fe80000000000 */
[----:B------:R-:W0:Y:S02]  /*0150*/  UTCATOMSWS.FIND_AND_SET.ALIGN UP1, UR5, UR5 ;  /* 0x00000005000575e3 */ /* 0x000e240008020800 */
[----:B0-----:R-:W-:-:S04]  /*0160*/  PLOP3.LUT P0, PT, PT, PT, UP1, 0x80, 0x8 ;  /* 0x000000000008781c */ /* 0x001fc80003f0f018 */
[----:B------:R-:W-:-:S04]  /*0170*/  SEL R0, RZ, 0xffffffff, !P0 ;  /* 0xffffffffff007807 */ /* 0x000fc80004000000 */
[----:B------:R-:W-:Y:S01]  /*0180*/  ISETP.NE.AND P0, PT, R0, RZ, PT ;  /* 0x000000ff0000720c */ /* 0x000fe20003f05270 */
[----:B------:R-:W-:-:S12]  /*0190*/  IMAD.U32 R0, RZ, RZ, UR5 ;  /* 0x00000005ff007e24 */ /* 0x000fd8000f8e00ff */
[----:B------:R-:W-:Y:S05]  /*01a0*/  @P0 BRA `(.L_x_3) ;  /* 0x0000000000240947 */ /* 0x000fea0003800000 */
.L_x_4:
[----:B------:R-:W-:Y:S05]  /*01b0*/  NANOSLEEP 0x64 ;  /* 0x000000640000795d */ /* 0x000fea0003800000 */
[----:B------:R-:W-:-:S05]  /*01c0*/  UMOV UR5, 0x10 ;  /* 0x0000001000057882 */ /* 0x000fca0000000000 */
[----:B------:R-:W-:Y:S04]  /*01d0*/  DEPBAR.LE SB0, 0x36 ;  /* 0x00008d800000791a */ /* 0x000fe80000000000 */
[----:B------:R-:W0:Y:S02]  /*01e0*/  UTCATOMSWS.FIND_AND_SET.ALIGN UP1, UR5, UR5 ;  /* 0x00000005000575e3 */ /* 0x000e240008020800 */
[----:B0-----:R-:W-:-:S04]  /*01f0*/  PLOP3.LUT P0, PT, PT, PT, UP1, 0x80, 0x8 ;  /* 0x000000000008781c */ /* 0x001fc80003f0f018 */
[----:B------:R-:W-:-:S04]  /*0200*/  SEL R0, RZ, 0xffffffff, !P0 ;  /* 0xffffffffff007807 */ /* 0x000fc80004000000 */
[----:B------:R-:W-:Y:S01]  /*0210*/  ISETP.NE.AND P0, PT, R0, RZ, PT ;  /* 0x000000ff0000720c */ /* 0x000fe20003f05270 */
[----:B------:R-:W-:-:S12]  /*0220*/  IMAD.U32 R0, RZ, RZ, UR5 ;  /* 0x00000005ff007e24 */ /* 0x000fd8000f8e00ff */
[----:B------:R-:W-:Y:S05]  /*0230*/  @!P0 BRA `(.L_x_4) ;  /* 0xfffffffc00dc8947 */ /* 0x000fea000383ffff */
.L_x_3:
[C---:B------:R-:W-:Y:S01]  /*0240*/  VIADD R3, R0.reuse, 0x10 ;  /* 0x0000001000037836 */ /* 0x040fe20000000000 */
[----:B------:R-:W-:Y:S01]  /*0250*/  UMOV UR5, 0x50 ;  /* 0x0000005000057882 */ /* 0x000fe20000000000 */
[----:B------:R-:W-:Y:S01]  /*0260*/  SHF.L.U32 R2, R5, R0, RZ ;  /* 0x0000000005027219 */ /* 0x000fe200000006ff */
[----:B------:R-:W-:Y:S01]  /*0270*/  ULEA UR5, UR6, UR5, 0x18 ;  /* 0x0000000506057291 */ /* 0x000fe2000f8ec0ff */
[----:B------:R-:W-:Y:S01]  /*0280*/  IMAD.SHL.U32 R0, R0, 0x20, RZ ;  /* 0x0000002000007824 */ /* 0x000fe200078e00ff */
[----:B------:R-:W-:-:S04]  /*0290*/  SHF.L.U32 R3, R4, R3, RZ ;  /* 0x0000000304037219 */ /* 0x000fc800000006ff */
[----:B------:R-:W-:-:S05]  /*02a0*/  LOP3.LUT R2, R3, R2, RZ, 0xfc, !PT ;  /* 0x0000000203027212 */ /* 0x000fca00078efcff */
[----:B------:R0:W-:Y:S04]  /*02b0*/  ATOMS.OR RZ, [UR5], R2 ;  /* 0x00000002ffff798c */ /* 0x0001e8000b000005 */
[----:B------:R0:W-:Y:S01]  /*02c0*/  STS [UR4], R0 ;  /* 0x00000000ff007988 */ /* 0x0001e20008000804 */
[----:B------:R-:W-:Y:S05]  /*02d0*/  BRA `(.L_x_2) ;  /* 0x0000000000107947 */ /* 0x000fea0003800000 */
.L_x_1:
[----:B------:R-:W-:Y:S01]  /*02e0*/  IMAD.MOV.U32 R0, RZ, RZ, -0x1 ;  /* 0xffffffffff007424 */ /* 0x000fe200078e00ff */
[----:B------:R-:W-:-:S04]  /*02f0*/  MOV R2, 0x320 ;  /* 0x0000032000027802 */ /* 0x000fc80000000f00 */
[----:B------:R0:W-:Y:S03]  /*0300*/  STS [UR4], R0 ;  /* 0x00000000ff007988 */ /* 0x0001e60008000804 */
[----:B0-----:R-:W-:Y:S05]  /*0310*/  CALL.REL.NOINC `($__internal_1_$__cuda_sm10x_tcgen05_guardrail_trap_phase_invalid_during_alloc) ;  /* 0x000003a4006c7944 */ /* 0x001fea0003c00000 */
.L_x_2:
[----:B------:R-:W-:Y:S05]  /*0320*/  WARPSYNC.ALL ;  /* 0x0000000000007948 */ /* 0x000fea0003800000 */
[----:B------:R-:W-:Y:S01]  /*0330*/  NOP ;  /* 0x0000000000007918 */ /* 0x000fe20000000000 */
.L_x_0:
[----:B0-----:R-:W0:Y:S01]  /*0340*/  LDC.64 R2, c[0x0][0x398] ;  /* 0x0000e600ff027b82 */ /* 0x001e220000000a00 */
[----:B------:R-:W1:Y:S01]  /*0350*/  S2R R7, SR_CTAID.X ;  /* 0x0000000000077919 */ /* 0x000e620000002500 */
[----:B------:R-:W-:Y:S01]  /*0360*/  UMOV UR5, 0x400 ;  /* 0x0000040000057882 */ /* 0x000fe20000000000 */
[----:B------:R-:W2:Y:S01]  /*0370*/  LDCU UR8, c[0x0][0x3a4] ;  /* 0x00007480ff0877ac */ /* 0x000ea20008000800 */
[----:B------:R-:W3:Y:S01]  /*0380*/  S2R R49, SR_TID.X ;  /* 0x0000000000317919 */ /* 0x000ee20000002100 */
[----:B------:R-:W4:Y:S03]  /*0390*/  LDCU.128 UR12, c[0x0][0x380] ;  /* 0x00007000ff0c77ac */ /* 0x000f260008000c00 */
[----:B------:R-:W5:Y:S01]  /*03a0*/  S2UR UR4, SR_CgaCtaId ;  /* 0x00000000000479c3 */ /* 0x000f620000008800 */
[----:B------:R-:W-:-:S07]  /*03b0*/  UMOV UR10, 0x1 ;  /* 0x00000001000a7882 */ /* 0x000fce0000000000 */
[----:B------:R-:W2:Y:S01]  /*03c0*/  LDC R66, c[0x0][0x3a0] ;  /* 0x0000e800ff427b82 */ /* 0x000ea20000000800 */
[----:B0-----:R-:W-:Y:S01]  /*03d0*/  VIADD R0, R3, 0x7f ;  /* 0x0000007f03007836 */ /* 0x001fe20000000000 */
[----:B------:R-:W-:Y:S02]  /*03e0*/  IABS R41, R3 ;  /* 0x0000000300297213 */ /* 0x000fe40000000000 */
[----:B------:R-:W-:Y:S02]  /*03f0*/  IABS R25, R2 ;  /* 0x0000000200197213 */ /* 0x000fe40000000000 */
[----:B------:R-:W-:Y:S01]  /*0400*/  SHF.R.S32.HI R5, RZ, 0x1f, R0 ;  /* 0x0000001fff057819 */ /* 0x000fe20000011400 */
[----:B-----5:R-:W-:-:S03]  /*0410*/  ULEA UR5, UR4, UR5, 0x18 ;  /* 0x0000000504057291 */ /* 0x020fc6000f8ec0ff */
[----:B------:R-:W-:Y:S02]  /*0420*/  LEA.HI R5, R5, R0, RZ, 0x7 ;  /* 0x0000000005057211 */ /* 0x000fe400078f38ff */
[----:B-1----:R-:W-:Y:S02]  /*0430*/  IABS R10, R7 ;  /* 0x00000007000a7213 */ /* 0x002fe40000000000 */
[----:B------:R-:W-:-:S04]  /*0440*/  SHF.R.S32.HI R6, RZ, 0x7, R5 ;  /* 0x00000007ff067819 */ /* 0x000fc80000011405 */
[-C--:B------:R-:W-:Y:S02]  /*0450*/  IABS R9, R6.reuse ;  /* 0x0000000600097213 */ /* 0x080fe40000000000 */
[----:B------:R-:W-:Y:S02]  /*0460*/  IABS R12, R6 ;  /* 0x00000006000c7213 */ /* 0x000fe40000000000 */
[----:B------:R-:W0:Y:S08]  /*0470*/  I2F.RP R0, R9 ;  /* 0x0000000900007306 */ /* 0x000e300000209400 */
[----:B0-----:R-:W0:Y:S02]  /*0480*/  MUFU.RCP R0, R0 ;  /* 0x0000000000007308 */ /* 0x001e240000001000 */
[----:B0-----:R-:W-:-:S02]  /*0490*/  VIADD R4, R0, 0xffffffe ;  /* 0x0ffffffe00047836 */ /* 0x001fc40000000000 */
[----:B------:R-:W-:-:S04]  /*04a0*/  IMAD.MOV R0, RZ, RZ, -R12 ;  /* 0x000000ffff007224 */ /* 0x000fc800078e0a0c */
[----:B------:R0:W1:Y:S02]  /*04b0*/  F2I.FTZ.U32.TRUNC.NTZ R5, R4 ;  /* 0x0000000400057305 */ /* 0x000064000021f000 */
[----:B0-----:R-:W-:Y:S02]  /*04c0*/  IMAD.MOV.U32 R4, RZ, RZ, RZ ;  /* 0x000000ffff047224 */ /* 0x001fe400078e00ff */
[----:B-1----:R-:W-:-:S04]  /*04d0*/  IMAD.MOV R8, RZ, RZ, -R5 ;  /* 0x000000ffff087224 */ /* 0x002fc800078e0a05 */
[----:B------:R-:W-:Y:S02]  /*04e0*/  IMAD R11, R8, R9, RZ ;  /* 0x00000009080b7224 */ /* 0x000fe400078e02ff */
[----:B------:R-:W-:Y:S02]  /*04f0*/  IMAD.MOV.U32 R8, RZ, RZ, R10 ;  /* 0x000000ffff087224 */ /* 0x000fe400078e000a */
[----:B------:R-:W-:-:S06]  /*0500*/  IMAD.HI.U32 R5, R5, R11, R4 ;  /* 0x0000000b05057227 */ /* 0x000fcc00078e0004 */
[----:B------:R-:W-:-:S04]  /*0510*/  IMAD.HI.U32 R5, R5, R8, RZ ;  /* 0x0000000805057227 */ /* 0x000fc800078e00ff */
[----:B------:R-:W-:Y:S01]  /*0520*/  IMAD R0, R5, R0, R8 ;  /* 0x0000000005007224 */ /* 0x000fe200078e0208 */
[----:B------:R-:W-:Y:S04]  /*0530*/  BAR.SYNC.DEFER_BLOCKING 0x0 ;  /* 0x0000000000007b1d */ /* 0x000fe80000010000 */
[----:B------:R-:W-:-:S13]  /*0540*/  ISETP.GT.U32.AND P1, PT, R9, R0, PT ;  /* 0x000000000900720c */ /* 0x000fda0003f24070 */
[----:B------:R-:W-:Y:S02]  /*0550*/  @!P1 IMAD.IADD R0, R0, 0x1, -R9 ;  /* 0x0000000100009824 */ /* 0x000fe400078e0a09 */
[----:B------:R-:W-:Y:S01]  /*0560*/  @!P1 VIADD R5, R5, 0x1 ;  /* 0x0000000105059836 */ /* 0x000fe20000000000 */
[----:B------:R-:W-:Y:S02]  /*0570*/  ISETP.NE.AND P1, PT, R6, RZ, PT ;  /* 0x000000ff0600720c */ /* 0x000fe40003f25270 */
[----:B------:R-:W-:Y:S02]  /*0580*/  ISETP.GE.U32.AND P0, PT, R0, R9, PT ;  /* 0x000000090000720c */ /* 0x000fe40003f06070 */
[----:B------:R-:W-:-:S04]  /*0590*/  LOP3.LUT R0, R7, R6, RZ, 0x3c, !PT ;  /* 0x0000000607007212 */ /* 0x000fc800078e3cff */
[----:B------:R-:W-:Y:S01]  /*05a0*/  ISETP.GE.AND P2, PT, R0, RZ, PT ;  /* 0x000000ff0000720c */ /* 0x000fe20003f46270 */
[----:B------:R-:W-:-:S06]  /*05b0*/  VIADD R0, R2, 0x1ff ;  /* 0x000001ff02007836 */ /* 0x000fcc0000000000 */
[----:B------:R-:W-:-:S04]  /*05c0*/  @P0 VIADD R5, R5, 0x1 ;  /* 0x0000000105050836 */ /* 0x000fc80000000000 */
[----:B------:R-:W-:Y:S01]  /*05d0*/  IMAD.MOV.U32 R10, RZ, RZ, R5 ;  /* 0x000000ffff0a7224 */ /* 0x000fe200078e0005 */
[----:B------:R-:W-:-:S03]  /*05e0*/  SHF.R.S32.HI R5, RZ, 0x1f, R0 ;  /* 0x0000001fff057819 */ /* 0x000fc60000011400 */
[----:B------:R-:W-:Y:S01]  /*05f0*/  @!P2 IMAD.MOV R10, RZ, RZ, -R10 ;  /* 0x000000ffff0aa224 */ /* 0x000fe200078e0a0a */
[----:B------:R-:W-:Y:S02]  /*0600*/  LEA.HI R5, R5, R0, RZ, 0x9 ;  /* 0x0000000005057211 */ /* 0x000fe400078f48ff */
[----:B------:R-:W-:-:S04]  /*0610*/  @!P1 LOP3.LUT R10, RZ, R6, RZ, 0x33, !PT ;  /* 0x00000006ff0a9212 */ /* 0x000fc800078e33ff */
[----:B------:R-:W-:Y:S01]  /*0620*/  LEA.HI.SX32 R5, R5, -R10, 0x17 ;  /* 0x8000000a05057211 */ /* 0x000fe200078fbaff */
[----:B------:R-:W-:-:S03]  /*0630*/  IMAD.MOV R8, RZ, RZ, -R10 ;  /* 0x000000ffff087224 */ /* 0x000fc600078e0a0a */
[----:B------:R-:W-:Y:S01]  /*0640*/  VIMNMX R11, PT, PT, R5, 0x1, PT ;  /* 0x00000001050b7848 */ /* 0x000fe20003fe0100 */
[----:B------:R-:W-:-:S03]  /*0650*/  IMAD R14, R6, R8, R7 ;  /* 0x00000008060e7224 */ /* 0x000fc600078e0207 */
[-C--:B------:R-:W-:Y:S02]  /*0660*/  IABS R9, R11.reuse ;  /* 0x0000000b00097213 */ /* 0x080fe40000000000 */
[----:B------:R-:W-:Y:S02]  /*0670*/  IABS R6, R11 ;  /* 0x0000000b00067213 */ /* 0x000fe40000000000 */
[----:B------:R-:W0:Y:S08]  /*0680*/  I2F.RP R0, R9 ;  /* 0x0000000900007306 */ /* 0x000e300000209400 */
[----:B0-----:R-:W0:Y:S02]  /*0690*/  MUFU.RCP R0, R0 ;  /* 0x0000000000007308 */ /* 0x001e240000001000 */
[----:B0-----:R-:W-:Y:S01]  /*06a0*/  VIADD R4, R0, 0xffffffe ;  /* 0x0ffffffe00047836 */ /* 0x001fe20000000000 */
[----:B------:R-:W-:-:S05]  /*06b0*/  IABS R0, R14 ;  /* 0x0000000e00007213 */ /* 0x000fca0000000000 */
[----:B------:R0:W1:Y:S02]  /*06c0*/  F2I.FTZ.U32.TRUNC.NTZ R5, R4 ;  /* 0x0000000400057305 */ /* 0x000064000021f000 */
[----:B0-----:R-:W-:Y:S02]  /*06d0*/  IMAD.MOV.U32 R4, RZ, RZ, RZ ;  /* 0x000000ffff047224 */ /* 0x001fe400078e00ff */
[----:B-1----:R-:W-:-:S04]  /*06e0*/  IMAD.MOV R12, RZ, RZ, -R5 ;  /* 0x000000ffff0c7224 */ /* 0x002fc800078e0a05 */
[----:B------:R-:W-:-:S04]  /*06f0*/  IMAD R7, R12, R9, RZ ;  /* 0x000000090c077224 */ /* 0x000fc800078e02ff */
[----:B------:R-:W-:-:S04]  /*0700*/  IMAD.HI.U32 R5, R5, R7, R4 ;  /* 0x0000000705057227 */ /* 0x000fc800078e0004 */
[----:B------:R-:W-:Y:S02]  /*0710*/  IMAD.MOV R4, RZ, RZ, -R6 ;  /* 0x000000ffff047224 */ /* 0x000fe400078e0a06 */
[----:B------:R-:W-:Y:S01]  /*0720*/  IMAD.HI.U32 R5, R5, R0, RZ ;  /* 0x0000000005057227 */ /* 0x000fe200078e00ff */
[----:B------:R-:W0:Y:S03]  /*0730*/  I2F.RP R6, R41 ;  /* 0x0000002900067306 */ /* 0x000e260000209400 */
[----:B------:R-:W-:-:S05]  /*0740*/  IMAD R0, R5, R4, R0 ;  /* 0x0000000405007224 */ /* 0x000fca00078e0200 */
[----:B------:R-:W-:Y:S01]  /*0750*/  ISETP.GT.U32.AND P1, PT, R9, R0, PT ;  /* 0x000000000900720c */ /* 0x000fe20003f24070 */
[----:B------:R-:W1:Y:S08]  /*0760*/  I2F.RP R4, R25 ;  /* 0x0000001900047306 */ /* 0x000e700000209400 */
[----:B0-----:R-:W0:Y:S04]  /*0770*/  MUFU.RCP R6, R6 ;  /* 0x0000000600067308 */ /* 0x001e280000001000 */
[----:B------:R-:W-:-:S02]  /*0780*/  @!P1 IMAD.IADD R0, R0, 0x1, -R9 ;  /* 0x0000000100009824 */ /* 0x000fc400078e0a09 */
[----:B------:R-:W-:Y:S01]  /*0790*/  @!P1 VIADD R5, R5, 0x1 ;  /* 0x0000000105059836 */ /* 0x000fe20000000000 */
[----:B------:R-:W-:Y:S01]  /*07a0*/  ISETP.NE.AND P1, PT, R11, RZ, PT ;  /* 0x000000ff0b00720c */ /* 0x000fe20003f25270 */
[----:B-1----:R-:W1:Y:S01]  /*07b0*/  MUFU.RCP R4, R4 ;  /* 0x0000000400047308 */ /* 0x002e620000001000 */
[----:B------:R-:W-:Y:S02]  /*07c0*/  ISETP.GE.U32.AND P0, PT, R0, R9, PT ;  /* 0x000000090000720c */ /* 0x000fe40003f06070 */
[----:B------:R-:W-:-:S04]  /*07d0*/  LOP3.LUT R0, R14, R11, RZ, 0x3c, !PT ;  /* 0x0000000b0e007212 */ /* 0x000fc800078e3cff */
[----:B------:R-:W-:Y:S01]  /*07e0*/  ISETP.GE.AND P2, PT, R0, RZ, PT ;  /* 0x000000ff0000720c */ /* 0x000fe20003f46270 */
[----:B0-----:R-:W-:Y:S01]  /*07f0*/  VIADD R8, R6, 0xffffffe ;  /* 0x0ffffffe06087836 */ /* 0x001fe20000000000 */
[----:B---3--:R-:W-:-:S03]  /*0800*/  SHF.R.U32.HI R6, RZ, 0x6, R49 ;  /* 0x00000006ff067819 */ /* 0x008fc60000011631 */
[----:B------:R0:W3:Y:S02]  /*0810*/  F2I.FTZ.U32.TRUNC.NTZ R9, R8 ;  /* 0x0000000800097305 */ /* 0x0000e4000021f000 */
[----:B------:R-:W-:Y:S01]  /*0820*/  @P0 VIADD R5, R5, 0x1 ;  /* 0x0000000105050836 */ /* 0x000fe20000000000 */
[----:B------:R-:W-:Y:S01]  /*0830*/  SGXT.U32 R6, R6, 0x1 ;  /* 0x000000010606781a */ /* 0x000fe20000000000 */
[----:B-1----:R-:W-:Y:S02]  /*0840*/  VIADD R4, R4, 0xffffffe ;  /* 0x0ffffffe04047836 */ /* 0x002fe40000000000 */
[----:B------:R-:W-:Y:S02]  /*0850*/  IMAD.MOV.U32 R40, RZ, RZ, R5 ;  /* 0x000000ffff287224 */ /* 0x000fe400078e0005 */
[----:B------:R-:W1:Y:S01]  /*0860*/  F2I.FTZ.U32.TRUNC.NTZ R5, R4 ;  /* 0x0000000400057305 */ /* 0x000e62000021f000 */
[----:B0-----:R-:W-:Y:S02]  /*0870*/  IMAD.MOV.U32 R8, RZ, RZ, RZ ;  /* 0x000000ffff087224 */ /* 0x001fe400078e00ff */
[----:B------:R-:W-:Y:S01]  /*0880*/  @!P2 IMAD.MOV R40, RZ, RZ, -R40 ;  /* 0x000000ffff28a224 */ /* 0x000fe200078e0a28 */
[----:B------:R-:W-:Y:S01]  /*0890*/  @!P1 LOP3.LUT R40, RZ, R11, RZ, 0x33, !PT ;  /* 0x0000000bff289212 */ /* 0x000fe200078e33ff */
[----:B---3--:R-:W-:-:S04]  /*08a0*/  IMAD.MOV R0, RZ, RZ, -R9 ;  /* 0x000000ffff007224 */ /* 0x008fc800078e0a09 */
[----:B------:R-:W-:Y:S02]  /*08b0*/  IMAD.SHL.U32 R93, R40, 0x80, RZ ;  /* 0x00000080285d7824 */ /* 0x000fe400078e00ff */
[----:B------:R-:W-:Y:S02]  /*08c0*/  IMAD R21, R0, R41, RZ ;  /* 0x0000002900157224 */ /* 0x000fe400078e02ff */
[----:B------:R-:W-:Y:S01]  /*08d0*/  IMAD.MOV R40, RZ, RZ, -R40 ;  /* 0x000000ffff287224 */ /* 0x000fe200078e0a28 */
[----:B------:R-:W-:Y:S01]  /*08e0*/  LOP3.LUT R6, R93, R6, RZ, 0xfc, !PT ;  /* 0x000000065d067212 */ /* 0x000fe200078efcff */
[----:B------:R-:W-:-:S03]  /*08f0*/  IMAD.HI.U32 R21, R9, R21, R8 ;  /* 0x0000001509157227 */ /* 0x000fc600078e0008 */
[----:B------:R-:W-:Y:S01]  /*0900*/  IABS R0, R6 ;  /* 0x0000000600007213 */ /* 0x000fe20000000000 */
[----:B-1----:R-:W-:Y:S01]  /*0910*/  IMAD.MOV R16, RZ, RZ, -R5 ;  /* 0x000000ffff107224 */ /* 0x002fe200078e0a05 */
[C---:B------:R-:W-:Y:S01]  /*0920*/  LOP3.LUT R9, R6.reuse, 0x7e, RZ, 0xfc, !PT ;  /* 0x0000007e06097812 */ /* 0x040fe200078efcff */
[----:B------:R-:W-:Y:S01]  /*0930*/  IMAD R40, R11, R40, R14 ;  /* 0x000000280b287224 */ /* 0x000fe200078e020e */
[----:B------:R-:W-:Y:S01]  /*0940*/  LOP3.LUT R13, R6, 0x2, RZ, 0xfc, !PT ;  /* 0x00000002060d7812 */ /* 0x000fe200078efcff */
[----:B------:R-:W-:Y:S01]  /*0950*/  IMAD.MOV.U32 R8, RZ, RZ, R0 ;  /* 0x000000ffff087224 */ /* 0x000fe200078e0000 */
[----:B------:R-:W-:Y:S01]  /*0960*/  IABS R12, R9 ;  /* 0x00000009000c7213 */ /* 0x000fe20000000000 */
[----:B------:R-:W-:Y:S01]  /*0970*/  IMAD R23, R16, R25, RZ ;  /* 0x0000001910177224 */ /* 0x000fe200078e02ff */
[----:B------:R-:W-:Y:S01]  /*0980*/  LOP3.LUT R11, R6, 0x6, RZ, 0xfc, !PT ;  /* 0x00000006060b7812 */ /* 0x000fe200078efcff */
[----:B------:R-:W-:Y:S01]  /*0990*/  IMAD.HI.U32 R0, R21, R8, RZ ;  /* 0x0000000815007227 */ /* 0x000fe200078e00ff */
[----:B------:R-:W-:-:S02]  /*09a0*/  ISETP.GE.AND P3, PT, R13, RZ, PT ;  /* 0x000000ff0d00720c */ /* 0x000fc40003f66270 */
[----:B------:R-:W-:Y:S01]  /*09b0*/  IABS R14, R11 ;  /* 0x0000000b000e7213 */ /* 0x000fe20000000000 */
[----:B------:R-:W-:Y:S01]  /*09c0*/  IMAD.MOV R0, RZ, RZ, -R0 ;  /* 0x000000ffff007224 */ /* 0x000fe200078e0a00 */
[----:B------:R-:W-:Y:S01]  /*09d0*/  ISETP.GE.AND P2, PT, R9, RZ, PT ;  /* 0x000000ff0900720c */ /* 0x000fe20003f46270 */
[----:B------:R-:W-:Y:S01]  /*09e0*/  IMAD.HI.U32 R4, R21, R12, RZ ;  /* 0x0000000c15047227 */ /* 0x000fe200078e00ff */
[C---:B------:R-:W-:Y:S02]  /*09f0*/  LOP3.LUT R9, R6.reuse, 0x8, RZ, 0xfc, !PT ;  /* 0x0000000806097812 */ /* 0x040fe400078efcff */
[C---:B------:R-:W-:Y:S01]  /*0a00*/  ISETP.GE.AND P4, PT, R6.reuse, RZ, PT ;  /* 0x000000ff0600720c */ /* 0x040fe20003f86270 */
[C---:B------:R-:W-:Y:S01]  /*0a10*/  IMAD R0, R41.reuse, R0, R8 ;  /* 0x0000000029007224 */ /* 0x040fe200078e0208 */
[----:B------:R-:W-:Y:S01]  /*0a20*/  IABS R8, R13 ;  /* 0x0000000d00087213 */ /* 0x000fe20000000000 */
[----:B------:R-:W-:Y:S01]  /*0a30*/  IMAD.MOV R7, RZ, RZ, -R4 ;  /* 0x000000ffff077224 */ /* 0x000fe200078e0a04 */
[C---:B------:R-:W-:Y:S01]  /*0a40*/  LOP3.LUT R13, R6.reuse, 0xa, RZ, 0xfc, !PT ;  /* 0x0000000a060d7812 */ /* 0x040fe200078efcff */
[----:B------:R-:W-:Y:S01]  /*0a50*/  IMAD.MOV.U32 R4, RZ, RZ, RZ ;  /* 0x000000ffff047224 */ /* 0x000fe200078e00ff */
[C---:B------:R-:W-:Y:S01]  /*0a60*/  ISETP.GT.U32.AND P0, PT, R41.reuse, R0, PT ;  /* 0x000000002900720c */ /* 0x040fe20003f04070 */
[----:B------:R-:W-:Y:S01]  /*0a70*/  IMAD R12, R41, R7, R12 ;  /* 0x00000007290c7224 */ /* 0x000fe200078e020c */
[----:B------:R-:W-:Y:S01]  /*0a80*/  IABS R16, R9 ;  /* 0x0000000900107213 */ /* 0x000fe20000000000 */
[----:B------:R-:W-:Y:S01]  /*0a90*/  IMAD.HI.U32 R23, R5, R23, R4 ;  /* 0x0000001705177227 */ /* 0x000fe200078e0004 */
[----:B------:R-:W-:-:S02]  /*0aa0*/  LOP3.LUT R5, R6, 0x4, RZ, 0xfc, !PT ;  /* 0x0000000406057812 */ /* 0x000fc400078efcff */
[----:B------:R-:W-:Y:S01]  /*0ab0*/  ISETP.GT.U32.AND P1, PT, R41, R12, PT ;  /* 0x0000000c2900720c */ /* 0x000fe20003f24070 */
[----:B------:R-:W-:Y:S01]  /*0ac0*/  IMAD.IADD R40, R10, 0x1, R40 ;  /* 0x000000010a287824 */ /* 0x000fe200078e0228 */
[----:B------:R-:W-:Y:S01]  /*0ad0*/  IABS R10, R5 ;  /* 0x00000005000a7213 */ /* 0x000fe20000000000 */
[----:B------:R-:W-:Y:S01]  /*0ae0*/  IMAD.HI.U32 R4, R21, R8, RZ ;  /* 0x0000000815047227 */ /* 0x000fe200078e00ff */
[----:B------:R-:W-:Y:S02]  /*0af0*/  ISETP.GE.AND P5, PT, R5, RZ, PT ;  /* 0x000000ff0500720c */ /* 0x000fe40003fa6270 */
[----:B------:R-:W-:Y:S01]  /*0b00*/  LOP3.LUT R32, R6, 0x48, RZ, 0xfc, !PT ;  /* 0x0000004806207812 */ /* 0x000fe200078efcff */
[----:B------:R-:W-:Y:S01]  /*0b10*/  @!P0 IMAD.IADD R0, R0, 0x1, -R41 ;  /* 0x0000000100008824 */ /* 0x000fe200078e0a29 */
[----:B------:R-:W-:Y:S01]  /*0b20*/  LOP3.LUT R35, R6, 0x4a, RZ, 0xfc, !PT ;  /* 0x0000004a06237812 */ /* 0x000fe200078efcff */
[----:B------:R-:W-:Y:S01]  /*0b30*/  IMAD.HI.U32 R5, R21, R10, RZ ;  /* 0x0000000a15057227 */ /* 0x000fe200078e00ff */
[----:B------:R-:W-:-:S02]  /*0b40*/  IABS R26, R32 ;  /* 0x00000020001a7213 */ /* 0x000fc40000000000 */
[----:B------:R-:W-:Y:S01]  /*0b50*/  ISETP.GT.U32.AND P0, PT, R41, R0, PT ;  /* 0x000000002900720c */ /* 0x000fe20003f04070 */
[----:B------:R-:W-:Y:S01]  /*0b60*/  @!P1 IMAD.IADD R12, R12, 0x1, -R41 ;  /* 0x000000010c0c9824 */ /* 0x000fe200078e0a29 */
[C---:B------:R-:W-:Y:S01]  /*0b70*/  LOP3.LUT R27, R6.reuse, 0x4e, RZ, 0xfc, !PT ;  /* 0x0000004e061b7812 */ /* 0x040fe200078efcff */
[----:B------:R-:W-:Y:S01]  /*0b80*/  IMAD.MOV R4, RZ, RZ, -R4 ;  /* 0x000000ffff047224 */ /* 0x000fe200078e0a04 */
[C---:B------:R-:W-:Y:S01]  /*0b90*/  LOP3.LUT R28, R6.reuse, 0x50, RZ, 0xfc, !PT ;  /* 0x00000050061c7812 */ /* 0x040fe200078efcff */
[----:B------:R-:W-:Y:S01]  /*0ba0*/  IMAD.HI.U32 R7, R21, R14, RZ ;  /* 0x0000000e15077227 */ /* 0x000fe200078e00ff */
[C---:B------:R-:W-:Y:S02]  /*0bb0*/  ISETP.GT.U32.AND P6, PT, R41.reuse, R12, PT ;  /* 0x0000000c2900720c */ /* 0x040fe40003fc4070 */
[----:B------:R-:W-:Y:S01]  /*0bc0*/  IABS R42, R27 ;  /* 0x0000001b002a7213 */ /* 0x000fe20000000000 */
[----:B------:R-:W-:Y:S01]  /*0bd0*/  IMAD.MOV R5, RZ, RZ, -R5 ;  /* 0x000000ffff057224 */ /* 0x000fe200078e0a05 */
[----:B------:R-:W-:Y:S01]  /*0be0*/  IABS R46, R28 ;  /* 0x0000001c002e7213 */ /* 0x000fe20000000000 */
[C---:B------:R-:W-:Y:S01]  /*0bf0*/  IMAD R4, R41.reuse, R4, R8 ;  /* 0x0000000429047224 */ /* 0x040fe200078e0208 */
[C---:B------:R-:W-:Y:S01]  /*0c00*/  LOP3.LUT R29, R6.reuse, 0x52, RZ, 0xfc, !PT ;  /* 0x00000052061d7812 */ /* 0x040fe200078efcff */
[----:B------:R-:W-:Y:S01]  /*0c10*/  IMAD.MOV R7, RZ, RZ, -R7 ;  /* 0x000000ffff077224 */ /* 0x000fe200078e0a07 */
[----:B------:R-:W-:Y:S01]  /*0c20*/  LOP3.LUT R45, R6, 0x56, RZ, 0xfc, !PT ;  /* 0x00000056062d7812 */ /* 0x000fe200078efcff */
[C---:B------:R-:W-:Y:S01]  /*0c30*/  IMAD R8, R41.reuse, R5, R10 ;  /* 0x0000000529087224 */ /* 0x040fe200078e020a */
[C---:B------:R-:W-:Y:S01]  /*0c40*/  ISETP.GT.U32.AND P1, PT, R41.reuse, R4, PT ;  /* 0x000000042900720c */ /* 0x040fe20003f24070 */
[--C-:B------:R-:W-:Y:S01]  /*0c50*/  @!P0 IMAD.IADD R0, R0, 0x1, -R41.reuse ;  /* 0x0000000100008824 */ /* 0x100fe200078e0a29 */
[----:B------:R-:W-:Y:S01]  /*0c60*/  LOP3.LUT R43, R6, 0x58, RZ, 0xfc, !PT ;  /* 0x00000058062b7812 */ /* 0x000fe200078efcff */
[C---:B------:R-:W-:Y:S01]  /*0c70*/  IMAD R10, R41.reuse, R7, R14 ;  /* 0x00000007290a7224 */ /* 0x040fe200078e020e */
[C---:B------:R-:W-:Y:S01]  /*0c80*/  ISETP.GT.U32.AND P0, PT, R41.reuse, R8, PT ;  /* 0x000000082900720c */ /* 0x040fe20003f04070 */
[----:B------:R-:W-:Y:S01]  /*0c90*/  @!P6 IMAD.IADD R12, R12, 0x1, -R41 ;  /* 0x000000010c0ce824 */ /* 0x000fe200078e0a29 */
[----:B------:R-:W-:Y:S01]  /*0ca0*/  IABS R14, R13 ;  /* 0x0000000d000e7213 */ /* 0x000fe20000000000 */
[----:B------:R-:W-:Y:S01]  /*0cb0*/  IMAD.MOV.U32 R15, RZ, RZ, R0 ;  /* 0x000000ffff0f7224 */ /* 0x000fe200078e0000 */
[----:B------:R-:W-:Y:S01]  /*0cc0*/  ISETP.GT.U32.AND P6, PT, R41, R10, PT ;  /* 0x0000000a2900720c */ /* 0x000fe20003fc4070 */
[----:B------:R-:W-:Y:S01]  /*0cd0*/  IMAD.HI.U32 R0, R21, R16, RZ ;  /* 0x0000001015007227 */ /* 0x000fe200078e00ff */
[----:B------:R-:W-:-:S02]  /*0ce0*/  IABS R50, R43 ;  /* 0x0000002b00327213 */ /* 0x000fc40000000000 */
[----:B------:R-:W-:Y:S01]  /*0cf0*/  IABS R48, R45 ;  /* 0x0000002d00307213 */ /* 0x000fe20000000000 */
[--C-:B------:R-:W-:Y:S01]  /*0d00*/  @!P1 IMAD.IADD R4, R4, 0x1, -R41.reuse ;  /* 0x0000000104049824 */ /* 0x100fe200078e0a29 */
[----:B------:R-:W-:Y:S01]  /*0d10*/  ISETP.GE.AND P1, PT, R9, RZ, PT ;  /* 0x000000ff0900720c */ /* 0x000fe20003f26270 */
[----:B------:R-:W-:Y:S01]  /*0d20*/  IMAD.HI.U32 R5, R21, R14, RZ ;  /* 0x0000000e15057227 */ /* 0x000fe200078e00ff */
[C---:B------:R-:W-:Y:S02]  /*0d30*/  LOP3.LUT R9, R6.reuse, 0xc, RZ, 0xfc, !PT ;  /* 0x0000000c06097812 */ /* 0x040fe400078efcff */
[----:B------:R-:W-:Y:S01]  /*0d40*/  LOP3.LUT R52, R6, 0x5a, RZ, 0xfc, !PT ;  /* 0x0000005a06347812 */ /* 0x000fe200078efcff */
[--C-:B------:R-:W-:Y:S01]  /*0d50*/  @!P0 IMAD.IADD R8, R8, 0x1, -R41.reuse ;  /* 0x0000000108088824 */ /* 0x100fe200078e0a29 */
[C---:B------:R-:W-:Y:S01]  /*0d60*/  ISETP.GT.U32.AND P0, PT, R41.reuse, R4, PT ;  /* 0x000000042900720c */ /* 0x040fe20003f04070 */
[----:B------:R-:W-:Y:S02]  /*0d70*/  @!P6 IMAD.IADD R10, R10, 0x1, -R41 ;  /* 0x000000010a0ae824 */ /* 0x000fe400078e0a29 */
[----:B------:R-:W-:Y:S01]  /*0d80*/  IMAD.MOV R5, RZ, RZ, -R5 ;  /* 0x000000ffff057224 */ /* 0x000fe200078e0a05 */
[----:B------:R-:W-:Y:S01]  /*0d90*/  ISETP.GT.U32.AND P6, PT, R41, R8, PT ;  /* 0x000000082900720c */ /* 0x000fe20003fc4070 */
[----:B------:R-:W-:-:S02]  /*0da0*/  IMAD.MOV.U32 R7, RZ, RZ, R12 ;  /* 0x000000ffff077224 */ /* 0x000fc400078e000c */
[----:B------:R-:W-:Y:S01]  /*0db0*/  @!P4 IMAD.MOV R15, RZ, RZ, -R15 ;  /* 0x000000ffff0fc224 */ /* 0x000fe200078e0a0f */
[----:B------:R-:W-:Y:S01]  /*0dc0*/  ISETP.GE.AND P4, PT, R11, RZ, PT ;  /* 0x000000ff0b00720c */ /* 0x000fe20003f86270 */
[----:B------:R-:W-:Y:S01]  /*0dd0*/  IMAD.MOV R0, RZ, RZ, -R0 ;  /* 0x000000ffff007224 */ /* 0x000fe200078e0a00 */
[----:B------:R-:W-:Y:S01]  /*0de0*/  LOP3.LUT R11, R6, 0xe, RZ, 0xfc, !PT ;  /* 0x0000000e060b7812 */ /* 0x000fe200078efcff */
[C---:B------:R-:W-:Y:S01]  /*0df0*/  IMAD R12, R41.reuse, R5, R14 ;  /* 0x00000005290c7224 */ /* 0x040fe200078e020e */
[----:B------:R0:W-:Y:S01]  /*0e00*/  STL [R1+0x774], R15 ;  /* 0x0007740f01007387 */ /* 0x0001e20000100800 */
[----:B------:R-:W-:Y:S01]  /*0e10*/  @!P2 IMAD.MOV R7, RZ, RZ, -R7 ;  /* 0x000000ffff07a224 */ /* 0x000fe200078e0a07 */
[C---:B------:R-:W-:Y:S01]  /*0e20*/  ISETP.GT.U32.AND P2, PT, R41.reuse, R10, PT ;  /* 0x0000000a2900720c */ /* 0x040fe20003f44070 */
[C---:B------:R-:W-:Y:S01]  /*0e30*/  IMAD R0, R41.reuse, R0, R16 ;  /* 0x0000000029007224 */ /* 0x040fe200078e0210 */
[----:B------:R-:W-:Y:S01]  /*0e40*/  IABS R16, R11 ;  /* 0x0000000b00107213 */ /* 0x000fe20000000000 */
[--C-:B------:R-:W-:Y:S01]  /*0e50*/  @!P6 IMAD.IADD R8, R8, 0x1, -R41.reuse ;  /* 0x000000010808e824 */ /* 0x100fe200078e0a29 */
[C---:B------:R-:W-:Y:S01]  /*0e60*/  ISETP.GT.U32.AND P6, PT, R41.reuse, R12, PT ;  /* 0x0000000c2900720c */ /* 0x040fe20003fc4070 */
[----:B------:R1:W-:Y:S01]  /*0e70*/  STL [R1+0x6dc], R7 ;  /* 0x0006dc0701007387 */ /* 0x0003e20000100800 */
[----:B------:R-:W-:Y:S01]  /*0e80*/  @!P0 IMAD.IADD R4, R4, 0x1, -R41 ;  /* 0x0000000104048824 */ /* 0x000fe200078e0a29 */
[----:B------:R-:W-:-:S02]  /*0e90*/  ISETP.GT.U32.AND P0, PT, R41, R0, PT ;  /* 0x000000002900720c */ /* 0x000fc40003f04070 */
[----:B0-----:R-:W-:Y:S01]  /*0ea0*/  LOP3.LUT R15, R6, 0x10, RZ, 0xfc, !PT ;  /* 0x00000010060f7812 */ /* 0x001fe200078efcff */
[----:B------:R-:W-:-:S03]  /*0eb0*/  IMAD.MOV.U32 R17, RZ, RZ, R4 ;  /* 0x000000ffff117224 */ /* 0x000fc600078e0004 */
[----:B------:R-:W-:Y:S01]  /*0ec0*/  IABS R18, R15 ;  /* 0x0000000f00127213 */ /* 0x000fe20000000000 */
[----:B------:R-:W-:Y:S01]  /*0ed0*/  @!P3 IMAD.MOV R17, RZ, RZ, -R17 ;  /* 0x000000ffff11b224 */ /* 0x000fe200078e0a11 */
[----:B-1----:R-:W-:Y:S01]  /*0ee0*/  IABS R7, R9 ;  /* 0x0000000900077213 */ /* 0x002fe20000000000 */
[--C-:B------:R-:W-:Y:S01]  /*0ef0*/  @!P2 IMAD.IADD R10, R10, 0x1, -R41.reuse ;  /* 0x000000010a0aa824 */ /* 0x100fe200078e0a29 */
[----:B------:R-:W-:Y:S01]  /*0f00*/  ISETP.GE.AND P2, PT, R13, RZ, PT ;  /* 0x000000ff0d00720c */ /* 0x000fe20003f46270 */
[----:B------:R-:W-:Y:S01]  /*0f10*/  @!P6 IMAD.IADD R12, R12, 0x1, -R41 ;  /* 0x000000010c0ce824 */ /* 0x000fe200078e0a29 */
[----:B------:R0:W-:Y:S01]  /*0f20*/  STL [R1+0x770], R17 ;  /* 0x0007701101007387 */ /* 0x0001e20000100800 */
[----:B------:R-:W-:Y:S02]  /*0f30*/  IMAD.MOV.U32 R14, RZ, RZ, R7 ;  /* 0x000000ffff0e7224 */ /* 0x000fe400078e0007 */
[----:B------:R-:W-:Y:S01]  /*0f40*/  IMAD.HI.U32 R7, R21, R16, RZ ;  /* 0x0000001015077227 */ /* 0x000fe200078e00ff */
[----:B------:R-:W-:-:S03]  /*0f50*/  ISETP.GT.U32.AND P6, PT, R41, R12, PT ;  /* 0x0000000c2900720c */ /* 0x000fc60003fc4070 */
[----:B------:R-:W-:-:S04]  /*0f60*/  IMAD.HI.U32 R5, R21, R14, RZ ;  /* 0x0000000e15057227 */ /* 0x000fc800078e00ff */
[----:B------:R-:W-:Y:S02]  /*0f70*/  IMAD.MOV R5, RZ, RZ, -R5 ;  /* 0x000000ffff057224 */ /* 0x000fe400078e0a05 */
[----:B------:R-:W-:Y:S01]  /*0f80*/  @!P0 IMAD.IADD R0, R0, 0x1, -R41 ;  /* 0x0000000100008824 */ /* 0x000fe200078e0a29 */
[----:B------:R-:W-:Y:S01]  /*0f90*/  ISETP.GE.AND P0, PT, R9, RZ, PT ;  /* 0x000000ff0900720c */ /* 0x000fe20003f06270 */
[----:B------:R-:W-:-:S03]  /*0fa0*/  IMAD.HI.U32 R9, R21, R18, RZ ;  /* 0x0000001215097227 */ /* 0x000fc600078e00ff */
[C---:B------:R-:W-:Y:S01]  /*0fb0*/  ISETP.GT.U32.AND P3, PT, R41.reuse, R0, PT ;  /* 0x000000002900720c */ /* 0x040fe20003f64070 */
[----:B------:R-:W-:Y:S02]  /*0fc0*/  IMAD.MOV R7, RZ, RZ, -R7 ;  /* 0x000000ffff077224 */ /* 0x000fe400078e0a07 */
[C---:B------:R-:W-:Y:S02]  /*0fd0*/  IMAD R4, R41.reuse, R5, R14 ;  /* 0x0000000529047224 */ /* 0x040fe400078e020e */
[----:B0-----:R-:W-:Y:S02]  /*0fe0*/  IMAD.MOV.U32 R17, RZ, RZ, R8 ;  /* 0x000000ffff117224 */ /* 0x001fe400078e0008 */
[----:B------:R-:W-:Y:S02]  /*0ff0*/  IMAD.MOV R9, RZ, RZ, -R9 ;  /* 0x000000ffff097224 */ /* 0x000fe400078e0a09 */
[----:B------:R-:W-:Y:S01]  /*1000*/  IMAD R8, R41, R7, R16 ;  /* 0x0000000729087224 */ /* 0x000fe200078e0210 */
[----:B------:R-:W-:Y:S01]  /*1010*/  LOP3.LUT R7, R6, 0x12, RZ, 0xfc, !PT ;  /* 0x0000001206077812 */ /* 0x000fe200078efcff */
[----:B------:R-:W-:-:S02]  /*1020*/  IMAD.MOV.U32 R13, RZ, RZ, R10 ;  /* 0x000000ffff0d7224 */ /* 0x000fc400078e000a */
[----:B------:R-:W-:Y:S01]  /*1030*/  @!P5 IMAD.MOV R17, RZ, RZ, -R17 ;  /* 0x000000ffff11d224 */ /* 0x000fe200078e0a11 */
[C---:B------:R-:W-:Y:S01]  /*1040*/  ISETP.GT.U32.AND P5, PT, R41.reuse, R4, PT ;  /* 0x000000042900720c */ /* 0x040fe20003fa4070 */
[C---:B------:R-:W-:Y:S01]  /*1050*/  IMAD R10, R41.reuse, R9, R18 ;  /* 0x00000009290a7224 */ /* 0x040fe200078e0212 */
[----:B------:R-:W-:Y:S01]  /*1060*/  IABS R14, R7 ;  /* 0x00000007000e7213 */ /* 0x000fe20000000000 */
[----:B------:R-:W-:Y:S01]  /*1070*/  @!P4 IMAD.MOV R13, RZ, RZ, -R13 ;  /* 0x000000ffff0dc224 */ /* 0x000fe200078e0a0d */
[C---:B------:R-:W-:Y:S01]  /*1080*/  ISETP.GT.U32.AND P4, PT, R41.reuse, R8, PT ;  /* 0x000000082900720c */ /* 0x040fe20003f84070 */
[--C-:B------:R-:W-:Y:S01]  /*1090*/  @!P6 IMAD.IADD R12, R12, 0x1, -R41.reuse ;  /* 0x000000010c0ce824 */ /* 0x100fe200078e0a29 */
[----:B------:R-:W-:Y:S01]  /*10a0*/  ISETP.GT.U32.AND P6, PT, R41, R10, PT ;  /* 0x0000000a2900720c */ /* 0x000fe20003fc4070 */
[----:B------:R-:W-:Y:S01]  /*10b0*/  @!P3 IMAD.IADD R0, R0, 0x1, -R41 ;  /* 0x000000010000b824 */ /* 0x000fe200078e0a29 */
[----:B------:R-:W-:Y:S01]  /*10c0*/  LOP3.LUT R9, R6, 0x14, RZ, 0xfc, !PT ;  /* 0x0000001406097812 */ /* 0x000fe200078efcff */
[----:B------:R-:W-:Y:S01]  /*10d0*/  IMAD.HI.U32 R5, R21, R14, RZ ;  /* 0x0000000e15057227 */ /* 0x000fe200078e00ff */
[----:B------:R-:W-:Y:S01]  /*10e0*/  STL [R1+0x76c], R17 ;  /* 0x00076c1101007387 */ /* 0x000fe20000100800 */
[----:B------:R-:W-:-:S02]  /*10f0*/  ISETP.GE.AND P3, PT, R11, RZ, PT ;  /* 0x000000ff0b00720c */ /* 0x000fc40003f66270 */
[--C-:B------:R-:W-:Y:S01]  /*1100*/  @!P5 IMAD.IADD R4, R4, 0x1, -R41.reuse ;  /* 0x000000010404d824 */ /* 0x100fe200078e0a29 */
[----:B------:R-:W-:Y:S01]  /*1110*/  IABS R16, R9 ;  /* 0x0000000900107213 */ /* 0x000fe20000000000 */
[----:B------:R0:W-:Y:S01]  /*1120*/  STL [R1+0x768], R13 ;  /* 0x0007680d01007387 */ /* 0x0001e20000100800 */
[----:B------:R-:W-:Y:S01]  /*1130*/  LOP3.LUT R11, R6, 0x16, RZ, 0xfc, !PT ;  /* 0x00000016060b7812 */ /* 0x000fe200078efcff */
[--C-:B------:R-:W-:Y:S01]  /*1140*/  @!P4 IMAD.IADD R8, R8, 0x1, -R41.reuse ;  /* 0x000000010808c824 */ /* 0x100fe200078e0a29 */
[C---:B------:R-:W-:Y:S01]  /*1150*/  ISETP.GT.U32.AND P4, PT, R41.reuse, R4, PT ;  /* 0x000000042900720c */ /* 0x040fe20003f84070 */
[----:B------:R-:W-:Y:S01]  /*1160*/  @!P6 IMAD.IADD R10, R10, 0x1, -R41 ;  /* 0x000000010a0ae824 */ /* 0x000fe200078e0a29 */
[----:B------:R-:W-:Y:S01]  /*1170*/  IABS R18, R11 ;  /* 0x0000000b00127213 */ /* 0x000fe20000000000 */
[----:B------:R-:W-:Y:S01]  /*1180*/  @!P2 IMAD.MOV R12, RZ, RZ, -R12 ;  /* 0x000000ffff0ca224 */ /* 0x000fe200078e0a0c */
[----:B------:R-:W-:Y:S02]  /*1190*/  ISETP.GT.U32.AND P6, PT, R41, R8, PT ;  /* 0x000000082900720c */ /* 0x000fe40003fc4070 */
[----:B------:R-:W-:Y:S01]  /*11a0*/  ISETP.GE.AND P5, PT, R15, RZ, PT ;  /* 0x000000ff0f00720c */ /* 0x000fe20003fa6270 */
[----:B0-----:R-:W-:Y:S01]  /*11b0*/  IMAD.MOV.U32 R13, RZ, RZ, R0 ;  /* 0x000000ffff0d7224 */ /* 0x001fe200078e0000 */
[----:B------:R-:W-:Y:S01]  /*11c0*/  LOP3.LUT R15, R6, 0x1a, RZ, 0xfc, !PT ;  /* 0x0000001a060f7812 */ /* 0x000fe200078efcff */
[----:B------:R-:W-:-:S02]  /*11d0*/  IMAD.MOV R0, RZ, RZ, -R5 ;  /* 0x000000ffff007224 */ /* 0x000fc400078e0a05 */
[----:B------:R-:W-:-:S04]  /*11e0*/  IMAD.HI.U32 R5, R21, R16, RZ ;  /* 0x0000001015057227 */ /* 0x000fc800078e00ff */
[C---:B------:R-:W-:Y:S02]  /*11f0*/  IMAD R0, R41.reuse, R0, R14 ;  /* 0x0000000029007224 */ /* 0x040fe400078e020e */
[----:B------:R-:W-:Y:S02]  /*1200*/  IMAD.MOV R5, RZ, RZ, -R5 ;  /* 0x000000ffff057224 */ /* 0x000fe400078e0a05 */
[----:B------:R-:W-:Y:S01]  /*1210*/  @!P4 IMAD.IADD R4, R4, 0x1, -R41 ;  /* 0x000000010404c824 */ /* 0x000fe200078e0a29 */
[C---:B------:R-:W-:Y:S01]  /*1220*/  ISETP.GT.U32.AND P4, PT, R41.reuse, R0, PT ;  /* 0x000000002900720c */ /* 0x040fe20003f84070 */
[C---:B------:R-:W-:Y:S02]  /*1230*/  IMAD R14, R41.reuse, R5, R16 ;  /* 0x00000005290e7224 */ /* 0x040fe400078e0210 */
[----:B------:R-:W-:Y:S01]  /*1240*/  @!P1 IMAD.MOV R13, RZ, RZ, -R13 ;  /* 0x000000ffff0d9224 */ /* 0x000fe200078e0a0d */
[C---:B------:R-:W-:Y:S01]  /*1250*/  ISETP.GT.U32.AND P1, PT, R41.reuse, R10, PT ;  /* 0x0000000a2900720c */ /* 0x040fe20003f24070 */
[--C-:B------:R-:W-:Y:S01]  /*1260*/  @!P6 IMAD.IADD R8, R8, 0x1, -R41.reuse ;  /* 0x000000010808e824 */ /* 0x100fe200078e0a29 */
[----:B------:R-:W-:Y:S01]  /*1270*/  ISETP.GT.U32.AND P6, PT, R41, R14, PT ;  /* 0x0000000e2900720c */ /* 0x000fe20003fc4070 */
[----:B------:R-:W-:Y:S01]  /*1280*/  IMAD.HI.U32 R5, R21, R18, RZ ;  /* 0x0000001215057227 */ /* 0x000fe200078e00ff */
[----:B------:R0:W-:Y:S03]  /*1290*/  STL [R1+0x764], R13 ;  /* 0x0007640d01007387 */ /* 0x0001e60000100800 */
[----:B------:R-:W-:Y:S01]  /*12a0*/  IMAD.MOV.U32 R17, RZ, RZ, R4 ;  /* 0x000000ffff117224 */ /* 0x000fe200078e0004 */
[----:B------:R1:W-:Y:S01]  /*12b0*/  STL [R1+0x760], R12 ;  /* 0x0007600c01007387 */ /* 0x0003e20000100800 */
[----:B------:R-:W-:Y:S01]  /*12c0*/  @!P4 IMAD.IADD R0, R0, 0x1, -R41 ;  /* 0x000000010000c824 */ /* 0x000fe200078e0a29 */
[----:B------:R-:W-:Y:S01]  /*12d0*/  ISETP.GE.AND P4, PT, R9, RZ, PT ;  /* 0x000000ff0900720c */ /* 0x000fe20003f86270 */
[----:B------:R-:W-:Y:S01]  /*12e0*/  IMAD.MOV R16, RZ, RZ, -R5 ;  /* 0x000000ffff107224 */ /* 0x000fe200078e0a05 */
[----:B------:R-:W-:Y:S01]  /*12f0*/  LOP3.LUT R9, R6, 0x1e, RZ, 0xfc, !PT ;  /* 0x0000001e06097812 */ /* 0x000fe200078efcff */
[--C-:B------:R-:W-:Y:S01]  /*1300*/  @!P1 IMAD.IADD R10, R10, 0x1, -R41.reuse ;  /* 0x000000010a0a9824 */ /* 0x100fe200078e0a29 */
[----:B0-----:R-:W-:Y:S01]  /*1310*/  LOP3.LUT R13, R6, 0x18, RZ, 0xfc, !PT ;  /* 0x00000018060d7812 */ /* 0x001fe200078efcff */
[----:B------:R-:W-:Y:S01]  /*1320*/  @!P6 IMAD.IADD R14, R14, 0x1, -R41 ;  /* 0x000000010e0ee824 */ /* 0x000fe200078e0a29 */
[----:B------:R-:W-:Y:S01]  /*1330*/  ISETP.GE.AND P1, PT, R7, RZ, PT ;  /* 0x000000ff0700720c */ /* 0x000fe20003f26270 */
[----:B------:R-:W-:Y:S01]  /*1340*/  IMAD.MOV.U32 R4, RZ, RZ, R8 ;  /* 0x000000ffff047224 */ /* 0x000fe200078e0008 */
[----:B------:R-:W-:Y:S01]  /*1350*/  IABS R20, R13 ;  /* 0x0000000d00147213 */ /* 0x000fe20000000000 */
[----:B------:R-:W-:Y:S01]  /*1360*/  @!P0 IMAD.MOV R17, RZ, RZ, -R17 ;  /* 0x000000ffff118224 */ /* 0x000fe200078e0a11 */
[----:B------:R-:W-:Y:S01]  /*1370*/  IABS R7, R15 ;  /* 0x0000000f00077213 */ /* 0x000fe20000000000 */
[C---:B------:R-:W-:Y:S01]  /*1380*/  IMAD R16, R41.reuse, R16, R18 ;  /* 0x0000001029107224 */ /* 0x040fe200078e0212 */
[----:B------:R-:W-:Y:S01]  /*1390*/  ISETP.GT.U32.AND P6, PT, R41, R0, PT ;  /* 0x000000002900720c */ /* 0x000fe20003fc4070 */
[----:B------:R-:W-:Y:S01]  /*13a0*/  IMAD.HI.U32 R5, R21, R20, RZ ;  /* 0x0000001415057227 */ /* 0x000fe200078e00ff */
[----:B------:R-:W-:Y:S01]  /*13b0*/  STL [R1+0x75c], R17 ;  /* 0x00075c1101007387 */ /* 0x000fe20000100800 */
[----:B------:R-:W-:-:S02]  /*13c0*/  ISETP.GT.U32.AND P2, PT, R41, R14, PT ;  /* 0x0000000e2900720c */ /* 0x000fc40003f44070 */
[----:B------:R-:W-:Y:S01]  /*13d0*/  @!P3 IMAD.MOV R4, RZ, RZ, -R4 ;  /* 0x000000ffff04b224 */ /* 0x000fe200078e0a04 */
[----:B------:R-:W-:Y:S01]  /*13e0*/  ISETP.GT.U32.AND P0, PT, R41, R16, PT ;  /* 0x000000102900720c */ /* 0x000fe20003f04070 */
[----:B------:R-:W-:Y:S01]  /*13f0*/  IMAD.MOV.U32 R18, RZ, RZ, R7 ;  /* 0x000000ffff127224 */ /* 0x000fe200078e0007 */
[----:B------:R-:W-:Y:S01]  /*1400*/  ISETP.GE.AND P3, PT, R11, RZ, PT ;  /* 0x000000ff0b00720c */ /* 0x000fe20003f66270 */
[----:B------:R-:W-:Y:S01]  /*1410*/  IMAD.MOV R7, RZ, RZ, -R5 ;  /* 0x000000ffff077224 */ /* 0x000fe200078e0a05 */
[----:B------:R0:W-:Y:S01]  /*1420*/  STL [R1+0x758], R4 ;  /* 0x0007580401007387 */ /* 0x0001e20000100800 */
[----:B------:R-:W-:Y:S01]  /*1430*/  IMAD.MOV.U32 R8, RZ, RZ, R10 ;  /* 0x000000ffff087224 */ /* 0x000fe200078e000a */
[----:B------:R-:W-:Y:S01]  /*1440*/  LOP3.LUT R11, R6, 0x20, RZ, 0xfc, !PT ;  /* 0x00000020060b7812 */ /* 0x000fe200078efcff */
[----:B------:R-:W-:Y:S01]  /*1450*/  @!P6 IMAD.IADD R0, R0, 0x1, -R41 ;  /* 0x000000010000e824 */ /* 0x000fe200078e0a29 */
[----:B-1----:R-:W-:Y:S01]  /*1460*/  IABS R12, R9 ;  /* 0x00000009000c7213 */ /* 0x002fe20000000000 */
[----:B------:R-:W-:-:S04]  /*1470*/  IMAD.HI.U32 R5, R21, R18, RZ ;  /* 0x0000001215057227 */ /* 0x000fc800078e00ff */
[----:B------:R-:W-:Y:S02]  /*1480*/  @!P0 IMAD.IADD R16, R16, 0x1, -R41 ;  /* 0x0000000110108824 */ /* 0x000fe400078e0a29 */
[----:B0-----:R-:W-:Y:S01]  /*1490*/  IMAD R4, R41, R7, R20 ;  /* 0x0000000729047224 */ /* 0x001fe200078e0214 */
[----:B------:R-:W-:Y:S01]  /*14a0*/  LOP3.LUT R7, R6, 0x1c, RZ, 0xfc, !PT ;  /* 0x0000001c06077812 */ /* 0x000fe200078efcff */
[----:B------:R-:W-:Y:S01]  /*14b0*/  @!P5 IMAD.MOV R8, RZ, RZ, -R8 ;  /* 0x000000ffff08d224 */ /* 0x000fe200078e0a08 */
[----:B------:R-:W-:Y:S01]  /*14c0*/  ISETP.GE.AND P5, PT, R13, RZ, PT ;  /* 0x000000ff0d00720c */ /* 0x000fe20003fa6270 */
[----:B------:R-:W-:Y:S01]  /*14d0*/  IMAD.MOV.U32 R17, RZ, RZ, R0 ;  /* 0x000000ffff117224 */ /* 0x000fe200078e0000 */
[----:B------:R-:W-:Y:S01]  /*14e0*/  ISETP.GT.U32.AND P6, PT, R41, R4, PT ;  /* 0x000000042900720c */ /* 0x000fe20003fc4070 */
[----:B------:R-:W-:Y:S01]  /*14f0*/  IMAD.MOV R5, RZ, RZ, -R5 ;  /* 0x000000ffff057224 */ /* 0x000fe200078e0a05 */
[----:B------:R-:W-:Y:S01]  /*1500*/  IABS R10, R7 ;  /* 0x00000007000a7213 */ /* 0x000fe20000000000 */
[----:B------:R-:W-:Y:S01]  /*1510*/  @!P2 IMAD.IADD R14, R14, 0x1, -R41 ;  /* 0x000000010e0ea824 */ /* 0x000fe200078e0a29 */
[----:B------:R0:W-:Y:S01]  /*1520*/  STL [R1+0x754], R8 ;  /* 0x0007540801007387 */ /* 0x0001e20000100800 */
[----:B------:R-:W-:Y:S01]  /*1530*/  ISETP.GE.AND P0, PT, R7, RZ, PT ;  /* 0x000000ff0700720c */ /* 0x000fe20003f06270 */
[----:B------:R-:W-:Y:S01]  /*1540*/  @!P1 IMAD.MOV R17, RZ, RZ, -R17 ;  /* 0x000000ffff119224 */ /* 0x000fe200078e0a11 */
[----:B------:R-:W-:Y:S01]  /*1550*/  LOP3.LUT R13, R6, 0x22, RZ, 0xfc, !PT ;  /* 0x00000022060d7812 */ /* 0x000fe200078efcff */
[----:B------:R-:W-:Y:S01]  /*1560*/  IMAD.HI.U32 R0, R21, R10, RZ ;  /* 0x0000000a15007227 */ /* 0x000fe200078e00ff */
[----:B------:R-:W-:-:S02]  /*1570*/  ISETP.GE.AND P2, PT, R15, RZ, PT ;  /* 0x000000ff0f00720c */ /* 0x000fc40003f46270 */
[----:B------:R-:W-:Y:S01]  /*1580*/  STL [R1+0x750], R17 ;  /* 0x0007501101007387 */ /* 0x000fe20000100800 */
[----:B------:R-:W-:Y:S02]  /*1590*/  IMAD.MOV.U32 R7, RZ, RZ, R14 ;  /* 0x000000ffff077224 */ /* 0x000fe400078e000e */
[----:B------:R-:W-:Y:S01]  /*15a0*/  @!P6 IMAD.IADD R4, R4, 0x1, -R41 ;  /* 0x000000010404e824 */ /* 0x000fe200078e0a29 */
[C---:B------:R-:W-:Y:S01]  /*15b0*/  ISETP.GT.U32.AND P6, PT, R41.reuse, R16, PT ;  /* 0x000000102900720c */ /* 0x040fe20003fc4070 */
[C---:B0-----:R-:W-:Y:S01]  /*15c0*/  IMAD R8, R41.reuse, R5, R18 ;  /* 0x0000000529087224 */ /* 0x041fe200078e0212 */
[----:B------:R-:W-:Y:S01]  /*15d0*/  IABS R5, R11 ;  /* 0x0000000b00057213 */ /* 0x000fe20000000000 */
[----:B------:R-:W-:Y:S01]  /*15e0*/  IMAD.MOV R0, RZ, RZ, -R0 ;  /* 0x000000ffff007224 */ /* 0x000fe200078e0a00 */
[C---:B------:R-:W-:Y:S01]  /*15f0*/  ISETP.GT.U32.AND P1, PT, R41.reuse, R4, PT ;  /* 0x000000042900720c */ /* 0x040fe20003f24070 */
[----:B------:R-:W-:Y:S01]  /*1600*/  @!P4 IMAD.MOV R7, RZ, RZ, -R7 ;  /* 0x000000ffff07c224 */ /* 0x000fe200078e0a07 */
[C---:B------:R-:W-:Y:S01]  /*1610*/  ISETP.GT.U32.AND P4, PT, R41.reuse, R8, PT ;  /* 0x000000082900720c */ /* 0x040fe20003f84070 */
[----:B------:R-:W-:Y:S01]  /*1620*/  IMAD R0, R41, R0, R10 ;  /* 0x0000000029007224 */ /* 0x000fe200078e020a */
[----:B------:R-:W-:Y:S01]  /*1630*/  IABS R18, R13 ;  /* 0x0000000d00127213 */ /* 0x000fe20000000000 */
[----:B------:R-:W-:Y:S01]  /*1640*/  IMAD.MOV.U32 R14, RZ, RZ, R5 ;  /* 0x000000ffff0e7224 */ /* 0x000fe200078e0005 */
[----:B------:R0:W-:Y:S01]  /*1650*/  STL [R1+0x74c], R7 ;  /* 0x00074c0701007387 */ /* 0x0001e20000100800 */
[----:B------:R-:W-:-:S04]  /*1660*/  IMAD.HI.U32 R5, R21, R12, RZ ;  /* 0x0000000c15057227 */ /* 0x000fc800078e00ff */
[----:B------:R-:W-:Y:S01]  /*1670*/  @!P6 IMAD.IADD R16, R16, 0x1, -R41 ;  /* 0x000000011010e824 */ /* 0x000fe200078e0a29 */
[----:B------:R-:W-:Y:S01]  /*1680*/  ISETP.GT.U32.AND P6, PT, R41, R0, PT ;  /* 0x000000002900720c */ /* 0x000fe20003fc4070 */
[----:B------:R-:W-:Y:S02]  /*1690*/  IMAD.MOV R10, RZ, RZ, -R5 ;  /* 0x000000ffff0a7224 */ /* 0x000fe400078e0a05 */
[----:B------:R-:W-:Y:S01]  /*16a0*/  @!P4 IMAD.IADD R8, R8, 0x1, -R41 ;  /* 0x000000010808c824 */ /* 0x000fe200078e0a29 */
[----:B------:R-:W-:Y:S01]  /*16b0*/  ISETP.GE.AND P4, PT, R11, RZ, PT ;  /* 0x000000ff0b00720c */ /* 0x000fe20003f86270 */
[----:B0-----:R-:W-:Y:S01]  /*16c0*/  IMAD.HI.U32 R7, R21, R14, RZ ;  /* 0x0000000e15077227 */ /* 0x001fe200078e00ff */
[----:B------:R-:W-:-:S03]  /*16d0*/  LOP3.LUT R11, R6, 0x28, RZ, 0xfc, !PT ;  /* 0x00000028060b7812 */ /* 0x000fc600078efcff */
[----:B------:R-:W-:Y:S01]  /*16e0*/  @!P1 IMAD.IADD R4, R4, 0x1, -R41 ;  /* 0x0000000104049824 */ /* 0x000fe200078e0a29 */
[----:B------:R-:W-:Y:S01]  /*16f0*/  ISETP.GE.AND P1, PT, R9, RZ, PT ;  /* 0x000000ff0900720c */ /* 0x000fe20003f26270 */
[----:B------:R-:W-:Y:S01]  /*1700*/  IMAD.MOV R7, RZ, RZ, -R7 ;  /* 0x000000ffff077224 */ /* 0x000fe200078e0a07 */
[----:B------:R-:W-:Y:S01]  /*1710*/  LOP3.LUT R9, R6, 0x26, RZ, 0xfc, !PT ;  /* 0x0000002606097812 */ /* 0x000fe200078efcff */
[----:B------:R-:W-:Y:S01]  /*1720*/  @!P6 IMAD.IADD R0, R0, 0x1, -R41 ;  /* 0x000000010000e824 */ /* 0x000fe200078e0a29 */
[C---:B------:R-:W-:Y:S01]  /*1730*/  ISETP.GT.U32.AND P6, PT, R41.reuse, R8, PT ;  /* 0x000000082900720c */ /* 0x040fe20003fc4070 */
[C---:B------:R-:W-:Y:S01]  /*1740*/  IMAD R10, R41.reuse, R10, R12 ;  /* 0x0000000a290a7224 */ /* 0x040fe200078e020c */
[----:B------:R-:W-:Y:S01]  /*1750*/  IABS R20, R11 ;  /* 0x0000000b00147213 */ /* 0x000fe20000000000 */
[----:B------:R-:W-:Y:S02]  /*1760*/  IMAD.MOV.U32 R15, RZ, RZ, R16 ;  /* 0x000000ffff0f7224 */ /* 0x000fe400078e0010 */
[C---:B------:R-:W-:Y:S01]  /*1770*/  IMAD R12, R41.reuse, R7, R14 ;  /* 0x00000007290c7224 */ /* 0x040fe200078e020e */
[----:B------:R-:W-:Y:S01]  /*1780*/  LOP3.LUT R7, R6, 0x24, RZ, 0xfc, !PT ;  /* 0x0000002406077812 */ /* 0x000fe200078efcff */
[----:B------:R-:W-:Y:S01]  /*1790*/  @!P5 IMAD.MOV R4, RZ, RZ, -R4 ;  /* 0x000000ffff04d224 */ /* 0x000fe200078e0a04 */
[C---:B------:R-:W-:Y:S01]  /*17a0*/  ISETP.GT.U32.AND P5, PT, R41.reuse, R10, PT ;  /* 0x0000000a2900720c */ /* 0x040fe20003fa4070 */
[----:B------:R-:W-:Y:S01]  /*17b0*/  @!P3 IMAD.MOV R15, RZ, RZ, -R15 ;  /* 0x000000ffff0fb224 */ /* 0x000fe200078e0a0f */
[----:B------:R-:W-:Y:S01]  /*17c0*/  ISETP.GT.U32.AND P3, PT, R41, R0, PT ;  /* 0x000000002900720c */ /* 0x000fe20003f64070 */
[----:B------:R-:W-:Y:S01]  /*17d0*/  IMAD.HI.U32 R5, R21, R18, RZ ;  /* 0x0000001215057227 */ /* 0x000fe200078e00ff */
[----:B------:R-:W-:-:S02]  /*17e0*/  IABS R16, R7 ;  /* 0x0000000700107213 */ /* 0x000fc40000000000 */
[----:B------:R0:W-:Y:S01]  /*17f0*/  STL [R1+0x748], R15 ;  /* 0x0007480f01007387 */ /* 0x0001e20000100800 */
[----:B------:R-:W-:Y:S01]  /*1800*/  @!P6 IMAD.IADD R8, R8, 0x1, -R41 ;  /* 0x000000010808e824 */ /* 0x000fe200078e0a29 */
[C---:B------:R-:W-:Y:S01]  /*1810*/  ISETP.GT.U32.AND P6, PT, R41.reuse, R12, PT ;  /* 0x0000000c2900720c */ /* 0x040fe20003fc4070 */
[----:B------:R-:W-:Y:S01]  /*1820*/  IMAD.MOV R5, RZ, RZ, -R5 ;  /* 0x000000ffff057224 */ /* 0x000fe200078e0a05 */
[----:B------:R1:W-:Y:S01]  /*1830*/  STL [R1+0x744], R4 ;  /* 0x0007440401007387 */ /* 0x0003e20000100800 */
[----:B------:R-:W-:Y:S02]  /*1840*/  IMAD.MOV.U32 R19, RZ, RZ, R8 ;  /* 0x000000ffff137224 */ /* 0x000fe400078e0008 */
[C---:B------:R-:W-:Y:S01]  /*1850*/  IMAD R14, R41.reuse, R5, R18 ;  /* 0x00000005290e7224 */ /* 0x040fe200078e0212 */
[----:B------:R-:W-:Y:S01]  /*1860*/  IABS R18, R9 ;  /* 0x0000000900127213 */ /* 0x000fe20000000000 */
[--C-:B------:R-:W-:Y:S01]  /*1870*/  @!P5 IMAD.IADD R10, R10, 0x1, -R41.reuse ;  /* 0x000000010a0ad824 */ /* 0x100fe200078e0a29 */
[----:B0-----:R-:W-:Y:S01]  /*1880*/  LOP3.LUT R15, R6, 0x2a, RZ, 0xfc, !PT ;  /* 0x0000002a060f7812 */ /* 0x001fe200078efcff */
[----:B------:R-:W-:Y:S01]  /*1890*/  @!P3 IMAD.IADD R0, R0, 0x1, -R41 ;  /* 0x000000010000b824 */ /* 0x000fe200078e0a29 */
[----:B------:R-:W-:Y:S01]  /*18a0*/  ISETP.GT.U32.AND P3, PT, R41, R14, PT ;  /* 0x0000000e2900720c */ /* 0x000fe20003f64070 */
[----:B------:R-:W-:Y:S01]  /*18b0*/  IMAD.HI.U32 R5, R21, R18, RZ ;  /* 0x0000001215057227 */ /* 0x000fe200078e00ff */
[----:B------:R-:W-:-:S02]  /*18c0*/  IABS R22, R15 ;  /* 0x0000000f00167213 */ /* 0x000fc40000000000 */
[----:B------:R-:W-:Y:S01]  /*18d0*/  ISETP.GE.AND P5, PT, R13, RZ, PT ;  /* 0x000000ff0d00720c */ /* 0x000fe20003fa6270 */
[----:B------:R-:W-:Y:S01]  /*18e0*/  @!P6 IMAD.IADD R12, R12, 0x1, -R41 ;  /* 0x000000010c0ce824 */ /* 0x000fe200078e0a29 */
[----:B------:R-:W-:Y:S01]  /*18f0*/  ISETP.GT.U32.AND P6, PT, R41, R10, PT ;  /* 0x0000000a2900720c */ /* 0x000fe20003fc4070 */
[----:B-1----:R-:W-:Y:S01]  /*1900*/  IMAD.HI.U32 R4, R21, R16, RZ ;  /* 0x0000001015047227 */ /* 0x002fe200078e00ff */
[----:B------:R-:W-:-:S03]  /*1910*/  LOP3.LUT R13, R6, 0x2c, RZ, 0xfc, !PT ;  /* 0x0000002c060d7812 */ /* 0x000fc600078efcff */
[----:B------:R-:W-:Y:S02]  /*1920*/  IMAD.MOV R4, RZ, RZ, -R4 ;  /* 0x000000ffff047224 */ /* 0x000fe400078e0a04 */
[----:B------:R-:W-:Y:S02]  /*1930*/  IMAD.MOV.U32 R17, RZ, RZ, R0 ;  /* 0x000000ffff117224 */ /* 0x000fe400078e0000 */
[C---:B------:R-:W-:Y:S02]  /*1940*/  IMAD R0, R41.reuse, R4, R16 ;  /* 0x0000000429007224 */ /* 0x040fe400078e0210 */
[----:B------:R-:W-:Y:S02]  /*1950*/  IMAD.MOV R5, RZ, RZ, -R5 ;  /* 0x000000ffff057224 */ /* 0x000fe400078e0a05 */
[--C-:B------:R-:W-:Y:S01]  /*1960*/  @!P3 IMAD.IADD R14, R14, 0x1, -R41.reuse ;  /* 0x000000010e0eb824 */ /* 0x100fe200078e0a29 */
[C---:B------:R-:W-:Y:S01]  /*1970*/  ISETP.GT.U32.AND P3, PT, R41.reuse, R12, PT ;  /* 0x0000000c2900720c */ /* 0x040fe20003f64070 */
[----:B------:R-:W-:Y:S01]  /*1980*/  @!P6 IMAD.IADD R10, R10, 0x1, -R41 ;  /* 0x000000010a0ae824 */ /* 0x000fe200078e0a29 */
[C---:B------:R-:W-:Y:S01]  /*1990*/  ISETP.GT.U32.AND P6, PT, R41.reuse, R0, PT ;  /* 0x000000002900720c */ /* 0x040fe20003fc4070 */
[----:B------:R-:W-:Y:S01]  /*19a0*/  IMAD R4, R41, R5, R18 ;  /* 0x0000000529047224 */ /* 0x000fe200078e0212 */
[----:B------:R-:W-:Y:S01]  /*19b0*/  IABS R18, R13 ;  /* 0x0000000d00127213 */ /* 0x000fe20000000000 */
[----:B------:R-:W-:-:S04]  /*19c0*/  IMAD.HI.U32 R5, R21, R20, RZ ;  /* 0x0000001415057227 */ /* 0x000fc800078e00ff */
[----:B------:R-:W-:Y:S02]  /*19d0*/  IMAD.MOV R5, RZ, RZ, -R5 ;  /* 0x000000ffff057224 */ /* 0x000fe400078e0a05 */
[----:B------:R-:W-:Y:S01]  /*19e0*/  @!P2 IMAD.MOV R19, RZ, RZ, -R19 ;  /* 0x000000ffff13a224 */ /* 0x000fe200078e0a13 */
[C---:B------:R-:W-:Y:S01]  /*19f0*/  ISETP.GT.U32.AND P2, PT, R41.reuse, R14, PT ;  /* 0x0000000e2900720c */ /* 0x040fe20003f44070 */
[C---:B------:R-:W-:Y:S02]  /*1a00*/  IMAD R8, R41.reuse, R5, R20 ;  /* 0x0000000529087224 */ /* 0x040fe400078e0214 */
[--C-:B------:R-:W-:Y:S01]  /*1a10*/  @!P3 IMAD.IADD R12, R12, 0x1, -R41.reuse ;  /* 0x000000010c0cb824 */ /* 0x100fe200078e0a29 */
[C---:B------:R-:W-:Y:S01]  /*1a20*/  ISETP.GT.U32.AND P3, PT, R41.reuse, R4, PT ;  /* 0x000000042900720c */ /* 0x040fe20003f64070 */
[----:B------:R-:W-:Y:S01]  /*1a30*/  @!P6 IMAD.IADD R0, R0, 0x1, -R41 ;  /* 0x000000010000e824 */ /* 0x000fe200078e0a29 */
[----:B------:R-:W-:Y:S01]  /*1a40*/  ISETP.GT.U32.AND P6, PT, R41, R8, PT ;  /* 0x000000082900720c */ /* 0x000fe20003fc4070 */
[----:B------:R-:W-:Y:S01]  /*1a50*/  @!P0 IMAD.MOV R17, RZ, RZ, -R17 ;  /* 0x000000ffff118224 */ /* 0x000fe200078e0a11 */
[----:B------:R-:W-:Y:S01]  /*1a60*/  ISETP.GE.AND P0, PT, R7, RZ, PT ;  /* 0x000000ff0700720c */ /* 0x000fe20003f06270 */
[----:B------:R-:W-:Y:S01]  /*1a70*/  IMAD.HI.U32 R7, R21, R22, RZ ;  /* 0x0000001615077227 */ /* 0x000fe200078e00ff */
[----:B------:R0:W-:Y:S03]  /*1a80*/  STL [R1+0x740], R19 ;  /* 0x0007401301007387 */ /* 0x0001e60000100800 */
[----:B------:R-:W-:Y:S01]  /*1a90*/  @!P2 IMAD.IADD R14, R14, 0x1, -R41 ;  /* 0x000000010e0ea824 */ /* 0x000fe200078e0a29 */
[----:B------:R1:W-:Y:S01]  /*1aa0*/  STL [R1+0x73c], R17 ;  /* 0x00073c1101007387 */ /* 0x0003e20000100800 */
[----:B------:R-:W-:Y:S01]  /*1ab0*/  IMAD.MOV R7, RZ, RZ, -R7 ;  /* 0x000000ffff077224 */ /* 0x000fe200078e0a07 */
[----:B------:R-:W-:Y:S01]  /*1ac0*/  ISETP.GE.AND P2, PT, R9, RZ, PT ;  /* 0x000000ff0900720c */ /* 0x000fe20003f46270 */
[--C-:B------:R-:W-:Y:S01]  /*1ad0*/  @!P3 IMAD.IADD R4, R4, 0x1, -R41.reuse ;  /* 0x000000010404b824 */ /* 0x100fe200078e0a29 */
[C---:B------:R-:W-:Y:S01]  /*1ae0*/  LOP3.LUT R9, R6.reuse, 0x2e, RZ, 0xfc, !PT ;  /* 0x0000002e06097812 */ /* 0x040fe200078efcff */
[C---:B------:R-:W-:Y:S01]  /*1af0*/  IMAD R16, R41.reuse, R7, R22 ;  /* 0x0000000729107224 */ /* 0x040fe200078e0216 */
[----:B0-----:R-:W-:Y:S01]  /*1b00*/  LOP3.LUT R19, R6, 0x38, RZ, 0xfc, !PT ;  /* 0x0000003806137812 */ /* 0x001fe200078efcff */
[----:B------:R-:W-:Y:S01]  /*1b10*/  @!P4 IMAD.MOV R12, RZ, RZ, -R12 ;  /* 0x000000ffff0cc224 */ /* 0x000fe200078e0a0c */
[----:B------:R-:W-:Y:S01]  /*1b20*/  IABS R7, R9 ;  /* 0x0000000900077213 */ /* 0x000fe20000000000 */
[----:B------:R-:W-:Y:S01]  /*1b30*/  @!P6 IMAD.IADD R8, R8, 0x1, -R41 ;  /* 0x000000010808e824 */ /* 0x000fe200078e0a29 */
[C---:B------:R-:W-:Y:S01]  /*1b40*/  ISETP.GT.U32.AND P3, PT, R41.reuse, R4, PT ;  /* 0x000000042900720c */ /* 0x040fe20003f64070 */
[----:B-1----:R-:W-:Y:S01]  /*1b50*/  IMAD.MOV.U32 R17, RZ, RZ, R10 ;  /* 0x000000ffff117224 */ /* 0x002fe200078e000a */
[----:B------:R-:W-:Y:S01]  /*1b60*/  ISETP.GT.U32.AND P4, PT, R41, R16, PT ;  /* 0x000000102900720c */ /* 0x000fe20003f84070 */
[----:B------:R-:W-:Y:S01]  /*1b70*/  IMAD.MOV.U32 R10, RZ, RZ, R14 ;  /* 0x000000ffff0a7224 */ /* 0x000fe200078e000e */
[----:B------:R-:W-:Y:S01]  /*1b80*/  ISETP.GE.AND P6, PT, R11, RZ, PT ;  /* 0x000000ff0b00720c */ /* 0x000fe20003fc6270 */
[----:B------:R-:W-:Y:S01]  /*1b90*/  @!P1 IMAD.MOV R17, RZ, RZ, -R17 ;  /* 0x000000ffff119224 */ /* 0x000fe200078e0a11 */
[----:B------:R-:W-:Y:S01]  /*1ba0*/  ISETP.GT.U32.AND P1, PT, R41, R0, PT ;  /* 0x000000002900720c */ /* 0x000fe20003f24070 */
[----:B------:R-:W-:Y:S01]  /*1bb0*/  IMAD.HI.U32 R5, R21, R18, RZ ;  /* 0x0000001215057227 */ /* 0x000fe200078e00ff */
[----:B------:R-:W-:-:S02]  /*1bc0*/  IABS R34, R19 ;  /* 0x0000001300227213 */ /* 0x000fc40000000000 */
[----:B------:R-:W-:Y:S01]  /*1bd0*/  STL [R1+0x738], R17 ;  /* 0x0007381101007387 */ /* 0x000fe20000100800 */
[----:B------:R-:W-:Y:S01]  /*1be0*/  @!P5 IMAD.MOV R10, RZ, RZ, -R10 ;  /* 0x000000ffff0ad224 */ /* 0x000fe200078e0a0a */
[----:B------:R-:W-:Y:S01]  /*1bf0*/  ISETP.GT.U32.AND P5, PT, R41, R8, PT ;  /* 0x000000082900720c */ /* 0x000fe20003fa4070 */
[----:B------:R-:W-:Y:S01]  /*1c00*/  IMAD.MOV R5, RZ, RZ, -R5 ;  /* 0x000000ffff057224 */ /* 0x000fe200078e0a05 */
[----:B------:R0:W-:Y:S01]  /*1c10*/  STL [R1+0x734], R12 ;  /* 0x0007340c01007387 */ /* 0x0001e20000100800 */
[--C-:B------:R-:W-:Y:S01]  /*1c20*/  @!P3 IMAD.IADD R4, R4, 0x1, -R41.reuse ;  /* 0x000000010404b824 */ /* 0x100fe200078e0a29 */
[----:B------:R-:W-:Y:S01]  /*1c30*/  LOP3.LUT R22, R6, 0x46, RZ, 0xfc, !PT ;  /* 0x0000004606167812 */ /* 0x000fe200078efcff */
[--C-:B------:R-:W-:Y:S01]  /*1c40*/  @!P4 IMAD.IADD R16, R16, 0x1, -R41.reuse ;  /* 0x000000011010c824 */ /* 0x100fe200078e0a29 */
[----:B------:R1:W-:Y:S01]  /*1c50*/  STL [R1+0x730], R10 ;  /* 0x0007300a01007387 */ /* 0x0003e20000100800 */
[----:B------:R-:W-:Y:S01]  /*1c60*/  @!P1 IMAD.IADD R0, R0, 0x1, -R41 ;  /* 0x0000000100009824 */ /* 0x000fe200078e0a29 */
[----:B------:R-:W-:Y:S01]  /*1c70*/  ISETP.GE.AND P1, PT, R15, RZ, PT ;  /* 0x000000ff0f00720c */ /* 0x000fe20003f26270 */
[----:B------:R-:W-:Y:S01]  /*1c80*/  IMAD.MOV.U32 R11, RZ, RZ, R4 ;  /* 0x000000ffff0b7224 */ /* 0x000fe200078e0004 */
[C---:B------:R-:W-:Y:S01]  /*1c90*/  LOP3.LUT R4, R6.reuse, 0x34, RZ, 0xfc, !PT ;  /* 0x0000003406047812 */ /* 0x040fe200078efcff */
[----:B------:R-:W-:Y:S01]  /*1ca0*/  IMAD.MOV.U32 R14, RZ, RZ, R0 ;  /* 0x000000ffff0e7224 */ /* 0x000fe200078e0000 */
[----:B------:R-:W-:Y:S01]  /*1cb0*/  ISETP.GE.AND P4, PT, R13, RZ, PT ;  /* 0x000000ff0d00720c */ /* 0x000fe20003f86270 */
[----:B0-----:R-:W-:Y:S01]  /*1cc0*/  IMAD.MOV.U32 R12, RZ, RZ, R7 ;  /* 0x000000ffff0c7224 */ /* 0x001fe200078e0007 */
[----:B------:R-:W-:Y:S01]  /*1cd0*/  LOP3.LUT R7, R6, 0x32, RZ, 0xfc, !PT ;  /* 0x0000003206077812 */ /* 0x000fe200078efcff */
[----:B------:R-:W-:Y:S01]  /*1ce0*/  @!P5 IMAD.IADD R8, R8, 0x1, -R41 ;  /* 0x000000010808d824 */ /* 0x000fe200078e0a29 */
[----:B------:R-:W-:Y:S01]  /*1cf0*/  ISETP.GE.AND P5, PT, R9, RZ, PT ;  /* 0x000000ff0900720c */ /* 0x000fe20003fa6270 */
[----:B-1----:R-:W-:Y:S01]  /*1d00*/  IMAD R10, R41, R5, R18 ;  /* 0x00000005290a7224 */ /* 0x002fe200078e0212 */
[C---:B------:R-:W-:Y:S01]  /*1d10*/  LOP3.LUT R9, R6.reuse, 0x36, RZ, 0xfc, !PT ;  /* 0x0000003606097812 */ /* 0x040fe200078efcff */
[----:B------:R-:W-:Y:S01]  /*1d20*/  IMAD.HI.U32 R5, R21, R12, RZ ;  /* 0x0000000c15057227 */ /* 0x000fe200078e00ff */
[----:B------:R-:W-:-:S02]  /*1d30*/  LOP3.LUT R13, R6, 0x3e, RZ, 0xfc, !PT ;  /* 0x0000003e060d7812 */ /* 0x000fc400078efcff */
[C---:B------:R-:W-:Y:S01]  /*1d40*/  ISETP.GT.U32.AND P3, PT, R41.reuse, R10, PT ;  /* 0x0000000a2900720c */ /* 0x040fe20003f64070 */
[----:B------:R-:W-:Y:S01]  /*1d50*/  IMAD.MOV R5, RZ, RZ, -R5 ;  /* 0x000000ffff057224 */ /* 0x000fe200078e0a05 */
[----:B------:R-:W-:Y:S01]  /*1d60*/  IABS R18, R9 ;  /* 0x0000000900127213 */ /* 0x000fe20000000000 */
[----:B------:R-:W-:Y:S01]  /*1d70*/  @!P0 IMAD.MOV R14, RZ, RZ, -R14 ;  /* 0x000000ffff0e8224 */ /* 0x000fe200078e0a0e */
[C---:B------:R-:W-:Y:S01]  /*1d80*/  ISETP.GT.U32.AND P0, PT, R41.reuse, R16, PT ;  /* 0x000000102900720c */ /* 0x040fe20003f04070 */
[C---:B------:R-:W-:Y:S01]  /*1d90*/  IMAD R0, R41.reuse, R5, R12 ;  /* 0x0000000529007224 */ /* 0x040fe200078e020c */
[----:B------:R-:W-:Y:S01]  /*1da0*/  LOP3.LUT R5, R6, 0x30, RZ, 0xfc, !PT ;  /* 0x0000003006057812 */ /* 0x000fe200078efcff */
[----:B------:R-:W-:Y:S01]  /*1db0*/  @!P6 IMAD.MOV R8, RZ, RZ, -R8 ;  /* 0x000000ffff08e224 */ /* 0x000fe200078e0a08 */
[----:B------:R0:W-:Y:S01]  /*1dc0*/  STL [R1+0x72c], R14 ;  /* 0x00072c0e01007387 */ /* 0x0001e20000100800 */
[----:B------:R-:W-:Y:S01]  /*1dd0*/  @!P2 IMAD.MOV R11, RZ, RZ, -R11 ;  /* 0x000000ffff0ba224 */ /* 0x000fe200078e0a0b */
[----:B------:R-:W-:Y:S01]  /*1de0*/  ISETP.GT.U32.AND P6, PT, R41, R0, PT ;  /* 0x000000002900720c */ /* 0x000fe20003fc4070 */
[----:B------:R-:W-:Y:S01]  /*1df0*/  IMAD.HI.U32 R17, R21, R26, RZ ;  /* 0x0000001a15117227 */ /* 0x000fe200078e00ff */
[----:B------:R-:W-:-:S02]  /*1e00*/  ISETP.GE.AND P2, PT, R5, RZ, PT ;  /* 0x000000ff0500720c */ /* 0x000fc40003f46270 */
[----:B------:R-:W-:Y:S01]  /*1e10*/  IABS R5, R5 ;  /* 0x0000000500057213 */ /* 0x000fe20000000000 */
[--C-:B------:R-:W-:Y:S01]  /*1e20*/  @!P3 IMAD.IADD R10, R10, 0x1, -R41.reuse ;  /* 0x000000010a0ab824 */ /* 0x100fe200078e0a29 */
[----:B------:R1:W-:Y:S01]  /*1e30*/  STL [R1+0x728], R11 ;  /* 0x0007280b01007387 */ /* 0x0003e20000100800 */
[----:B------:R-:W-:Y:S01]  /*1e40*/  @!P0 IMAD.IADD R16, R16, 0x1, -R41 ;  /* 0x0000000110108824 */ /* 0x000fe200078e0a29 */
[----:B0-----:R-:W-:Y:S01]  /*1e50*/  IABS R14, R7 ;  /* 0x00000007000e7213 */ /* 0x001fe20000000000 */
[----:B------:R-:W-:Y:S01]  /*1e60*/  IMAD.MOV R17, RZ, RZ, -R17 ;  /* 0x000000ffff117224 */ /* 0x000fe200078e0a11 */
[----:B------:R-:W-:Y:S01]  /*1e70*/  ISETP.GT.U32.AND P3, PT, R41, R10, PT ;  /* 0x0000000a2900720c */ /* 0x000fe20003f64070 */
[----:B------:R0:W-:Y:S01]  /*1e80*/  STL [R1+0x724], R8 ;  /* 0x0007240801007387 */ /* 0x0001e20000100800 */
[----:B------:R-:W-:Y:S01]  /*1e90*/  IABS R12, R4 ;  /* 0x00000004000c7213 */ /* 0x000fe20000000000 */
[----:B------:R-:W-:Y:S01]  /*1ea0*/  @!P6 IMAD.IADD R0, R0, 0x1, -R41 ;  /* 0x000000010000e824 */ /* 0x000fe200078e0a29 */
[----:B------:R-:W-:Y:S01]  /*1eb0*/  ISETP.GE.AND P0, PT, R7, RZ, PT ;  /* 0x000000ff0700720c */ /* 0x000fe20003f06270 */
[C---:B------:R-:W-:Y:S01]  /*1ec0*/  IMAD R33, R41.reuse, R17, R26 ;  /* 0x0000001129217224 */ /* 0x040fe200078e021a */
[----:B------:R-:W-:Y:S01]  /*1ed0*/  IABS R24, R13 ;  /* 0x0000000d00187213 */ /* 0x000fe20000000000 */
[----:B-1----:R-:W-:Y:S01]  /*1ee0*/  IMAD.MOV.U32 R11, RZ, RZ, R16 ;  /* 0x000000ffff0b7224 */ /* 0x002fe200078e0010 */
[----:B------:R-:W-:Y:S01]  /*1ef0*/  ISETP.GT.U32.AND P6, PT, R41, R0, PT ;  /* 0x000000002900720c */ /* 0x000fe20003fc4070 */
[----:B------:R-:W-:Y:S01]  /*1f00*/  IMAD.MOV.U32 R16, RZ, RZ, R5 ;  /* 0x000000ffff107224 */ /* 0x000fe200078e0005 */
[----:B------:R-:W-:Y:S01]  /*1f10*/  IABS R36, R22 ;  /* 0x0000001600247213 */ /* 0x000fe20000000000 */
[----:B------:R-:W-:Y:S01]  /*1f20*/  IMAD.HI.U32 R5, R21, R14, RZ ;  /* 0x0000000e15057227 */ /* 0x000fe200078e00ff */
[----:B------:R-:W-:-:S03]  /*1f30*/  LOP3.LUT R26, R6, 0x4c, RZ, 0xfc, !PT ;  /* 0x0000004c061a7812 */ /* 0x000fc600078efcff */
[----:B------:R-:W-:Y:S01]  /*1f40*/  @!P1 IMAD.MOV R11, RZ, RZ, -R11 ;  /* 0x000000ffff0b9224 */ /* 0x000fe200078e0a0b */
[----:B------:R-:W-:Y:S01]  /*1f50*/  ISETP.GE.AND P1, PT, R4, RZ, PT ;  /* 0x000000ff0400720c */ /* 0x000fe20003f26270 */
[----:B------:R-:W-:Y:S01]  /*1f60*/  IMAD.HI.U32 R4, R21, R16, RZ ;  /* 0x0000001015047227 */ /* 0x000fe200078e00ff */
[----:B------:R-:W-:Y:S02]  /*1f70*/  IABS R30, R26 ;  /* 0x0000001a001e7213 */ /* 0x000fe40000000000 */
[----:B------:R1:W-:Y:S01]  /*1f80*/  STL [R1+0x720], R11 ;  /* 0x0007200b01007387 */ /* 0x0003e20000100800 */
[----:B------:R-:W-:Y:S02]  /*1f90*/  IMAD.MOV R5, RZ, RZ, -R5 ;  /* 0x000000ffff057224 */ /* 0x000fe400078e0a05 */
[----:B------:R-:W-:Y:S01]  /*1fa0*/  @!P3 IMAD.IADD R10, R10, 0x1, -R41 ;  /* 0x000000010a0ab824 */ /* 0x000fe200078e0a29 */
[----:B------:R-:W-:Y:S01]  /*1fb0*/  ISETP.GE.AND P3, PT, R9, RZ, PT ;  /* 0x000000ff0900720c */ /* 0x000fe20003f66270 */
[----:B------:R-:W-:-:S04]  /*1fc0*/  IMAD.HI.U32 R7, R21, R12, RZ ;  /* 0x0000000c15077227 */ /* 0x000fc800078e00ff */
[----:B0-----:R-:W-:Y:S02]  /*1fd0*/  IMAD.MOV R8, RZ, RZ, -R4 ;  /* 0x000000ffff087224 */ /* 0x001fe400078e0a04 */
[C---:B------:R-:W-:Y:S02]  /*1fe0*/  IMAD R14, R41.reuse, R5, R14 ;  /* 0x00000005290e7224 */ /* 0x040fe400078e020e */
[----:B------:R-:W-:Y:S02]  /*1ff0*/  IMAD.MOV R7, RZ, RZ, -R7 ;  /* 0x000000ffff077224 */ /* 0x000fe400078e0a07 */
[C---:B------:R-:W-:Y:S02]  /*2000*/  IMAD R16, R41.reuse, R8, R16 ;  /* 0x0000000829107224 */ /* 0x040fe400078e0210 */
[----:B-1----:R-:W-:Y:S01]  /*2010*/  IMAD.MOV.U32 R11, RZ, RZ, R10 ;  /* 0x000000ffff0b7224 */ /* 0x002fe200078e000a */
[----:B------:R-:W-:Y:S01]  /*2020*/  LOP3.LUT R10, R6, 0x42, RZ, 0xfc, !PT ;  /* 0x00000042060a7812 */ /* 0x000fe200078efcff */
[----:B------:R-:W-:Y:S01]  /*2030*/  @!P6 IMAD.IADD R0, R0, 0x1, -R41 ;  /* 0x000000010000e824 */ /* 0x000fe200078e0a29 */
[C---:B------:R-:W-:Y:S01]  /*2040*/  ISETP.GT.U32.AND P6, PT, R41.reuse, R14, PT ;  /* 0x0000000e2900720c */ /* 0x040fe20003fc4070 */
[C---:B------:R-:W-:Y:S01]  /*2050*/  IMAD R12, R41.reuse, R7, R12 ;  /* 0x00000007290c7224 */ /* 0x040fe200078e020c */
[----:B------:R-:W-:Y:S01]  /*2060*/  IABS R38, R10 ;  /* 0x0000000a00267213 */ /* 0x000fe20000000000 */
[----:B------:R-:W-:Y:S01]  /*2070*/  @!P4 IMAD.MOV R11, RZ, RZ, -R11 ;  /* 0x000000ffff0bc224 */ /* 0x000fe200078e0a0b */
[----:B------:R-:W-:Y:S01]  /*2080*/  ISETP.GT.U32.AND P4, PT, R41, R16, PT ;  /* 0x000000102900720c */ /* 0x000fe20003f84070 */
[----:B------:R-:W-:-:S02]  /*2090*/  IMAD.MOV.U32 R5, RZ, RZ, R0 ;  /* 0x000000ffff057224 */ /* 0x000fc400078e0000 */
[----:B------:R-:W-:Y:S01]  /*20a0*/  IMAD.HI.U32 R4, R21, R18, RZ ;  /* 0x0000001215047227 */ /* 0x000fe200078e00ff */
[----:B------:R0:W-:Y:S03]  /*20b0*/  STL [R1+0x71c], R11 ;  /* 0x00071c0b01007387 */ /* 0x0001e60000100800 */
[----:B------:R-:W-:Y:S01]  /*20c0*/  @!P5 IMAD.MOV R5, RZ, RZ, -R5 ;  /* 0x000000ffff05d224 */ /* 0x000fe200078e0a05 */
[C---:B------:R-:W-:Y:S01]  /*20d0*/  ISETP.GT.U32.AND P5, PT, R41.reuse, R12, PT ;  /* 0x0000000c2900720c */ /* 0x040fe20003fa4070 */
[----:B------:R-:W-:Y:S02]  /*20e0*/  IMAD.MOV R4, RZ, RZ, -R4 ;  /* 0x000000ffff047224 */ /* 0x000fe400078e0a04 */
[--C-:B------:R-:W-:Y:S01]  /*20f0*/  @!P6 IMAD.IADD R14, R14, 0x1, -R41.reuse ;  /* 0x000000010e0ee824 */ /* 0x100fe200078e0a29 */
[----:B------:R1:W-:Y:S01]  /*2100*/  STL [R1+0x718], R5 ;  /* 0x0007180501007387 */ /* 0x0003e20000100800 */
[C---:B------:R-:W-:Y:S01]  /*2110*/  IMAD R9, R41.reuse, R4, R18 ;  /* 0x0000000429097224 */ /* 0x040fe200078e0212 */
[----:B------:R-:W-:Y:S01]  /*2120*/  LOP3.LUT R18, R6, 0x3a, RZ, 0xfc, !PT ;  /* 0x0000003a06127812 */ /* 0x000fe200078efcff */
[--C-:B------:R-:W-:Y:S01]  /*2130*/  @!P4 IMAD.IADD R16, R16, 0x1, -R41.reuse ;  /* 0x000000011010c824 */ /* 0x100fe200078e0a29 */
[----:B------:R-:W-:Y:S01]  /*2140*/  ISETP.GT.U32.AND P6, PT, R41, R14, PT ;  /* 0x0000000e2900720c */ /* 0x000fe20003fc4070 */
[----:B------:R-:W-:Y:S01]  /*2150*/  IMAD.HI.U32 R0, R21, R34, RZ ;  /* 0x0000002215007227 */ /* 0x000fe200078e00ff */
[----:B------:R-:W-:Y:S01]  /*2160*/  IABS R44, R18 ;  /* 0x00000012002c7213 */ /* 0x000fe20000000000 */
[----:B------:R-:W-:Y:S01]  /*2170*/  STL [R1+0x8cc], R45 ;  /* 0x0008cc2d01007387 */ /* 0x000fe20000100800 */
[----:B------:R-:W-:Y:S01]  /*2180*/  ISETP.GT.U32.AND P4, PT, R41, R16, PT ;  /* 0x000000102900720c */ /* 0x000fe20003f84070 */
[----:B------:R-:W-:Y:S01]  /*2190*/  @!P5 IMAD.IADD R12, R12, 0x1, -R41 ;  /* 0x000000010c0cd824 */ /* 0x000fe200078e0a29 */
[----:B0-----:R-:W-:Y:S01]  /*21a0*/  LOP3.LUT R11, R6, 0x3c, RZ, 0xfc, !PT ;  /* 0x0000003c060b7812 */ /* 0x001fe200078efcff */
[----:B------:R-:W-:Y:S01]  /*21b0*/  IMAD.MOV R0, RZ, RZ, -R0 ;  /* 0x000000ffff007224 */ /* 0x000fe200078e0a00 */
[----:B------:R-:W-:Y:S01]  /*21c0*/  STL [R1+0x8d4], R43 ;  /* 0x0008d42b01007387 */ /* 0x000fe20000100800 */
[----:B-1----:R-:W-:Y:S01]  /*21d0*/  IMAD.HI.U32 R5, R21, R24, RZ ;  /* 0x0000001815057227 */ /* 0x002fe200078e00ff */
[----:B------:R-:W-:-:S02]  /*21e0*/  ISETP.GT.U32.AND P5, PT, R41, R12, PT ;  /* 0x0000000c2900720c */ /* 0x000fc40003fa4070 */
[----:B------:R-:W-:Y:S01]  /*21f0*/  IABS R8, R11 ;  /* 0x0000000b00087213 */ /* 0x000fe20000000000 */
[----:B------:R-:W-:Y:S02]  /*2200*/  IMAD R34, R41, R0, R34 ;  /* 0x0000000029227224 */ /* 0x000fe400078e0222 */
[----:B------:R-:W-:-:S04]  /*2210*/  IMAD.HI.U32 R0, R21, R44, RZ ;  /* 0x0000002c15007227 */ /* 0x000fc800078e00ff */
[----:B------:R-:W-:Y:S02]  /*2220*/  IMAD.MOV R0, RZ, RZ, -R0 ;  /* 0x000000ffff007224 */ /* 0x000fe400078e0a00 */
[--C-:B------:R-:W-:Y:S01]  /*2230*/  @!P6 IMAD.IADD R14, R14, 0x1, -R41.reuse ;  /* 0x000000010e0ee824 */ /* 0x100fe200078e0a29 */
[C---:B------:R-:W-:Y:S01]  /*2240*/  ISETP.GT.U32.AND P6, PT, R41.reuse, R34, PT ;  /* 0x000000222900720c */ /* 0x040fe20003fc4070 */
[--C-:B------:R-:W-:Y:S01]  /*2250*/  @!P4 IMAD.IADD R16, R16, 0x1, -R41.reuse ;  /* 0x000000011010c824 */ /* 0x100fe200078e0a29 */
[C---:B------:R-:W-:Y:S01]  /*2260*/  ISETP.GT.U32.AND P4, PT, R41.reuse, R9, PT ;  /* 0x000000092900720c */ /* 0x040fe20003f84070 */
[----:B------:R-:W-:Y:S02]  /*2270*/  IMAD R44, R41, R0, R44 ;  /* 0x00000000292c7224 */ /* 0x000fe400078e022c */
[----:B------:R-:W-:Y:S02]  /*2280*/  @!P5 IMAD.IADD R12, R12, 0x1, -R41 ;  /* 0x000000010c0cd824 */ /* 0x000fe400078e0a29 */
[----:B------:R-:W-:Y:S01]  /*2290*/  IMAD.HI.U32 R4, R21, R8, RZ ;  /* 0x0000000815047227 */ /* 0x000fe200078e00ff */
[----:B------:R-:W-:-:S03]  /*22a0*/  ISETP.GT.U32.AND P5, PT, R41, R44, PT ;  /* 0x0000002c2900720c */ /* 0x000fc60003fa4070 */
[----:B------:R-:W-:Y:S02]  /*22b0*/  IMAD.MOV R4, RZ, RZ, -R4 ;  /* 0x000000ffff047224 */ /* 0x000fe400078e0a04 */
[----:B------:R-:W-:Y:S02]  /*22c0*/  @!P6 IMAD.IADD R34, R34, 0x1, -R41 ;  /* 0x000000012222e824 */ /* 0x000fe400078e0a29 */
[----:B------:R-:W-:Y:S02]  /*22d0*/  IMAD.MOV R7, RZ, RZ, -R5 ;  /* 0x000000ffff077224 */ /* 0x000fe400078e0a05 */
[----:B------:R-:W-:Y:S01]  /*22e0*/  IMAD R5, R41, R4, R8 ;  /* 0x0000000429057224 */ /* 0x000fe200078e0208 */
[----:B------:R-:W-:Y:S01]  /*22f0*/  LOP3.LUT R8, R6, 0x40, RZ, 0xfc, !PT ;  /* 0x0000004006087812 */ /* 0x000fe200078efcff */
[--C-:B------:R-:W-:Y:S01]  /*2300*/  @!P4 IMAD.IADD R9, R9, 0x1, -R41.reuse ;  /* 0x000000010909c824 */ /* 0x100fe200078e0a29 */
[C---:B------:R-:W-:Y:S01]  /*2310*/  ISETP.GT.U32.AND P6, PT, R41.reuse, R34, PT ;  /* 0x000000222900720c */ /* 0x040fe20003fc4070 */
[----:B------:R-:W-:Y:S01]  /*2320*/  @!P5 IMAD.IADD R44, R44, 0x1, -R41 ;  /* 0x000000012c2cd824 */ /* 0x000fe200078e0a29 */
[----:B------:R-:W-:Y:S01]  /*2330*/  IABS R4, R8 ;  /* 0x0000000800047213 */ /* 0x000fe20000000000 */
[C---:B------:R-:W-:Y:S01]  /*2340*/  IMAD R24, R41.reuse, R7, R24 ;  /* 0x0000000729187224 */ /* 0x040fe200078e0218 */
[----:B------:R-:W-:Y:S01]  /*2350*/  ISETP.GT.U32.AND P4, PT, R41, R9, PT ;  /* 0x000000092900720c */ /* 0x000fe20003f84070 */
[----:B------:R-:W-:Y:S01]  /*2360*/  IMAD.HI.U32 R15, R21, R36, RZ ;  /* 0x00000024150f7227 */ /* 0x000fe200078e00ff */
[----:B------:R-:W-:-:S02]  /*2370*/  ISETP.GT.U32.AND P5, PT, R41, R44, PT ;  /* 0x0000002c2900720c */ /* 0x000fc40003fa4070 */
[----:B------:R-:W-:Y:S01]  /*2380*/  LOP3.LUT R7, R6, 0x44, RZ, 0xfc, !PT ;  /* 0x0000004406077812 */ /* 0x000fe200078efcff */
[----:B------:R-:W-:-:S03]  /*2390*/  IMAD.HI.U32 R0, R21, R4, RZ ;  /* 0x0000000415007227 */ /* 0x000fc600078e00ff */
[----:B------:R-:W-:Y:S01]  /*23a0*/  IABS R20, R7 ;  /* 0x0000000700147213 */ /* 0x000fe20000000000 */
[----:B------:R-:W-:Y:S02]  /*23b0*/  IMAD.MOV R0, RZ, RZ, -R0 ;  /* 0x000000ffff007224 */ /* 0x000fe400078e0a00 */
[--C-:B------:R-:W-:Y:S01]  /*23c0*/  @!P6 IMAD.IADD R34, R34, 0x1, -R41.reuse ;  /* 0x000000012222e824 */ /* 0x100fe200078e0a29 */
[----:B------:R-:W-:Y:S01]  /*23d0*/  ISETP.GT.U32.AND P6, PT, R41, R24, PT ;  /* 0x000000182900720c */ /* 0x000fe20003fc4070 */
[--C-:B------:R-:W-:Y:S01]  /*23e0*/  @!P4 IMAD.IADD R9, R9, 0x1, -R41.reuse ;  /* 0x000000010909c824 */ /* 0x100fe200078e0a29 */
[C---:B------:R-:W-:Y:S01]  /*23f0*/  ISETP.GT.U32.AND P4, PT, R41.reuse, R5, PT ;  /* 0x000000052900720c */ /* 0x040fe20003f84070 */
[----:B------:R-:W-:Y:S02]  /*2400*/  IMAD R39, R41, R0, R4 ;  /* 0x0000000029277224 */ /* 0x000fe400078e0204 */
[----:B------:R-:W-:Y:S02]  /*2410*/  @!P5 IMAD.IADD R44, R44, 0x1, -R41 ;  /* 0x000000012c2cd824 */ /* 0x000fe400078e0a29 */
[----:B------:R-:W-:Y:S01]  /*2420*/  IMAD.HI.U32 R4, R21, R20, RZ ;  /* 0x0000001415047227 */ /* 0x000fe200078e00ff */
[----:B------:R-:W-:-:S03]  /*2430*/  ISETP.GT.U32.AND P5, PT, R41, R39, PT ;  /* 0x000000272900720c */ /* 0x000fc60003fa4070 */
[----:B------:R-:W-:-:S04]  /*2440*/  IMAD.HI.U32 R0, R21, R38, RZ ;  /* 0x0000002615007227 */ /* 0x000fc800078e00ff */
[--C-:B------:R-:W-:Y:S02]  /*2450*/  @!P6 IMAD.IADD R24, R24, 0x1, -R41.reuse ;  /* 0x000000011818e824 */ /* 0x100fe400078e0a29 */
[--C-:B------:R-:W-:Y:S02]  /*2460*/  @!P4 IMAD.IADD R5, R5, 0x1, -R41.reuse ;  /* 0x000000010505c824 */ /* 0x100fe400078e0a29 */
[----:B------:R-:W-:Y:S01]  /*2470*/  IMAD.MOV R4, RZ, RZ, -R4 ;  /* 0x000000ffff047224 */ /* 0x000fe200078e0a04 */
[----:B------:R-:W-:Y:S01]  /*2480*/  ISETP.GT.U32.AND P6, PT, R41, R24, PT ;  /* 0x000000182900720c */ /* 0x000fe20003fc4070 */
[----:B------:R-:W-:Y:S01]  /*2490*/  @!P5 IMAD.IADD R39, R39, 0x1, -R41 ;  /* 0x000000012727d824 */ /* 0x000fe200078e0a29 */
[C---:B------:R-:W-:Y:S01]  /*24a0*/  ISETP.GT.U32.AND P4, PT, R41.reuse, R5, PT ;  /* 0x000000052900720c */ /* 0x040fe20003f84070 */
[----:B------:R-:W-:Y:S02]  /*24b0*/  IMAD.MOV R0, RZ, RZ, -R0 ;  /* 0x000000ffff007224 */ /* 0x000fe400078e0a00 */
[C---:B------:R-:W-:Y:S01]  /*24c0*/  IMAD R37, R41.reuse, R4, R20 ;  /* 0x0000000429257224 */ /* 0x040fe200078e0214 */
[C---:B------:R-:W-:Y:S01]  /*24d0*/  ISETP.GT.U32.AND P5, PT, R41.reuse, R39, PT ;  /* 0x000000272900720c */ /* 0x040fe20003fa4070 */
[----:B------:R-:W-:Y:S01]  /*24e0*/  IMAD.MOV R15, RZ, RZ, -R15 ;  /* 0x000000ffff0f7224 */ /* 0x000fe200078e0a0f */
[----:B------:R-:W-:Y:S01]  /*24f0*/  IABS R20, R35 ;  /* 0x0000002300147213 */ /* 0x000fe20000000000 */
[----:B------:R-:W-:-:S02]  /*2500*/  IMAD R38, R41, R0, R38 ;  /* 0x0000000029267224 */ /* 0x000fc400078e0226 */
[C---:B------:R-:W-:Y:S02]  /*2510*/  IMAD R36, R41.reuse, R15, R36 ;  /* 0x0000000f29247224 */ /* 0x040fe400078e0224 */
[--C-:B------:R-:W-:Y:S01]  /*2520*/  @!P6 IMAD.IADD R24, R24, 0x1, -R41.reuse ;  /* 0x000000011818e824 */ /* 0x100fe200078e0a29 */
[----:B------:R-:W-:Y:S01]  /*2530*/  ISETP.GT.U32.AND P6, PT, R41, R37, PT ;  /* 0x000000252900720c */ /* 0x000fe20003fc4070 */
[----:B------:R-:W-:Y:S01]  /*2540*/  @!P4 IMAD.IADD R5, R5, 0x1, -R41 ;  /* 0x000000010505c824 */ /* 0x000fe200078e0a29 */
[----:B------:R-:W-:Y:S01]  /*2550*/  ISETP.GT.U32.AND P4, PT, R41, R38, PT ;  /* 0x000000262900720c */ /* 0x000fe20003f84070 */
[----:B------:R-:W-:-:S04]  /*2560*/  IMAD.HI.U32 R0, R21, R20, RZ ;  /* 0x0000001415007227 */ /* 0x000fc800078e00ff */
[----:B------:R-:W-:Y:S01]  /*2570*/  @!P5 IMAD.IADD R39, R39, 0x1, -R41 ;  /* 0x000000012727d824 */ /* 0x000fe200078e0a29 */
[----:B------:R-:W-:Y:S01]  /*2580*/  ISETP.GT.U32.AND P5, PT, R41, R36, PT ;  /* 0x000000242900720c */ /* 0x000fe20003fa4070 */
[----:B------:R-:W-:Y:S02]  /*2590*/  IMAD.MOV R31, RZ, RZ, -R0 ;  /* 0x000000ffff1f7224 */ /* 0x000fe400078e0a00 */
[----:B------:R-:W-:-:S04]  /*25a0*/  IMAD.HI.U32 R0, R21, R30, RZ ;  /* 0x0000001e15007227 */ /* 0x000fc800078e00ff */
[--C-:B------:R-:W-:Y:S02]  /*25b0*/  @!P6 IMAD.IADD R37, R37, 0x1, -R41.reuse ;  /* 0x000000012525e824 */ /* 0x100fe400078e0a29 */
[--C-:B------:R-:W-:Y:S02]  /*25c0*/  @!P4 IMAD.IADD R38, R38, 0x1, -R41.reuse ;  /* 0x000000012626c824 */ /* 0x100fe400078e0a29 */
[C---:B------:R-:W-:Y:S01]  /*25d0*/  IMAD R31, R41.reuse, R31, R20 ;  /* 0x0000001f291f7224 */ /* 0x040fe200078e0214 */
[C---:B------:R-:W-:Y:S01]  /*25e0*/  ISETP.GT.U32.AND P6, PT, R41.reuse, R37, PT ;  /* 0x000000252900720c */ /* 0x040fe20003fc4070 */
[----:B------:R-:W-:Y:S01]  /*25f0*/  @!P5 IMAD.IADD R36, R36, 0x1, -R41 ;  /* 0x000000012424d824 */ /* 0x000fe200078e0a29 */
[----:B------:R-:W-:Y:S01]  /*2600*/  ISETP.GT.U32.AND P4, PT, R41, R38, PT ;  /* 0x000000262900720c */ /* 0x000fe20003f84070 */
[----:B------:R-:W-:Y:S02]  /*2610*/  IMAD.MOV R0, RZ, RZ, -R0 ;  /* 0x000000ffff007224 */ /* 0x000fe400078e0a00 */
[----:B------:R-:W-:Y:S01]  /*2620*/  IMAD.HI.U32 R4, R21, R42, RZ ;  /* 0x0000002a15047227 */ /* 0x000fe200078e00ff */
[----:B------:R-:W-:-:S03]  /*2630*/  ISETP.GT.U32.AND P5, PT, R41, R36, PT ;  /* 0x000000242900720c */ /* 0x000fc60003fa4070 */
[----:B------:R-:W-:Y:S01]  /*2640*/  IMAD R20, R41, R0, R30 ;  /* 0x0000000029147224 */ /* 0x000fe200078e021e */
[----:B------:R-:W-:Y:S01]  /*2650*/  LOP3.LUT R30, R6, 0x54, RZ, 0xfc, !PT ;  /* 0x00000054061e7812 */ /* 0x000fe200078efcff */
[----:B------:R-:W-:Y:S02]  /*2660*/  IMAD.MOV R4, RZ, RZ, -R4 ;  /* 0x000000ffff047224 */ /* 0x000fe400078e0a04 */
[--C-:B------:R-:W-:Y:S01]  /*2670*/  @!P6 IMAD.IADD R37, R37, 0x1, -R41.reuse ;  /* 0x000000012525e824 */ /* 0x100fe200078e0a29 */
[C---:B------:R-:W-:Y:S01]  /*2680*/  ISETP.GT.U32.AND P6, PT, R41.reuse, R31, PT ;  /* 0x0000001f2900720c */ /* 0x040fe20003fc4070 */
[--C-:B------:R-:W-:Y:S01]  /*2690*/  @!P4 IMAD.IADD R38, R38, 0x1, -R41.reuse ;  /* 0x000000012626c824 */ /* 0x100fe200078e0a29 */
[C---:B------:R-:W-:Y:S01]  /*26a0*/  ISETP.GT.U32.AND P4, PT, R41.reuse, R33, PT ;  /* 0x000000212900720c */ /* 0x040fe20003f84070 */
[C---:B------:R-:W-:Y:S01]  /*26b0*/  IMAD R0, R41.reuse, R4, R42 ;  /* 0x0000000429007224 */ /* 0x040fe200078e022a */
[----:B------:R-:W-:Y:S01]  /*26c0*/  IABS R42, R29 ;  /* 0x0000001d002a7213 */ /* 0x000fe20000000000 */
[----:B------:R-:W-:Y:S01]  /*26d0*/  @!P5 IMAD.IADD R36, R36, 0x1, -R41 ;  /* 0x000000012424d824 */ /* 0x000fe200078e0a29 */
[----:B------:R-:W-:Y:S01]  /*26e0*/  ISETP.GT.U32.AND P5, PT, R41, R20, PT ;  /* 0x000000142900720c */ /* 0x000fe20003fa4070 */
[----:B------:R-:W-:-:S04]  /*26f0*/  IMAD.HI.U32 R15, R21, R46, RZ ;  /* 0x0000002e150f7227 */ /* 0x000fc800078e00ff */
[----:B------:R-:W-:Y:S02]  /*2700*/  IMAD.MOV R15, RZ, RZ, -R15 ;  /* 0x000000ffff0f7224 */ /* 0x000fe400078e0a0f */
[--C-:B------:R-:W-:Y:S01]  /*2710*/  @!P6 IMAD.IADD R31, R31, 0x1, -R41.reuse ;  /* 0x000000011f1fe824 */ /* 0x100fe200078e0a29 */
[----:B------:R-:W-:Y:S01]  /*2720*/  ISETP.GT.U32.AND P6, PT, R41, R0, PT ;  /* 0x000000002900720c */ /* 0x000fe20003fc4070 */
[--C-:B------:R-:W-:Y:S02]  /*2730*/  @!P4 IMAD.IADD R33, R33, 0x1, -R41.reuse ;  /* 0x000000012121c824 */ /* 0x100fe400078e0a29 */
[----:B------:R-:W-:Y:S02]  /*2740*/  @!P2 IMAD.MOV R16, RZ, RZ, -R16 ;  /* 0x000000ffff10a224 */ /* 0x000fe400078e0a10 */
[----:B------:R-:W-:Y:S01]  /*2750*/  @!P5 IMAD.IADD R20, R20, 0x1, -R41 ;  /* 0x000000011414d824 */ /* 0x000fe200078e0a29 */
[C---:B------:R-:W-:Y:S01]  /*2760*/  ISETP.GT.U32.AND P4, PT, R41.reuse, R33, PT ;  /* 0x000000212900720c */ /* 0x040fe20003f84070 */
[C---:B------:R-:W-:Y:S01]  /*2770*/  IMAD R4, R41.reuse, R15, R46 ;  /* 0x0000000f29047224 */ /* 0x040fe200078e022e */
[----:B------:R-:W-:Y:S01]  /*2780*/  ISETP.GT.U32.AND P5, PT, R41, R31, PT ;  /* 0x0000001f2900720c */ /* 0x000fe20003fa4070 */
[----:B------:R-:W-:Y:S01]  /*2790*/  IMAD.HI.U32 R15, R21, R42, RZ ;  /* 0x0000002a150f7227 */ /* 0x000fe200078e00ff */
[----:B------:R0:W-:Y:S01]  /*27a0*/  STL [R1+0x714], R16 ;  /* 0x0007141001007387 */ /* 0x0001e20000100800 */
[----:B------:R-:W-:-:S02]  /*27b0*/  IABS R46, R30 ;  /* 0x0000001e002e7213 */ /* 0x000fc40000000000 */
[--C-:B------:R-:W-:Y:S01]  /*27c0*/  @!P6 IMAD.IADD R0, R0, 0x1, -R41.reuse ;  /* 0x000000010000e824 */ /* 0x100fe200078e0a29 */
[----:B------:R-:W-:Y:S01]  /*27d0*/  ISETP.GT.U32.AND P2, PT, R41, R20, PT ;  /* 0x000000142900720c */ /* 0x000fe20003f44070 */
[----:B------:R-:W-:Y:S01]  /*27e0*/  IMAD.HI.U32 R17, R21, R50, RZ ;  /* 0x0000003215117227 */ /* 0x000fe200078e00ff */
[----:B------:R-:W-:Y:S02]  /*27f0*/  STL [R1+0x8d0], R52 ;  /* 0x0008d03401007387 */ /* 0x000fe40000100800 */
[----:B------:R-:W-:Y:S01]  /*2800*/  ISETP.GT.U32.AND P6, PT, R41, R0, PT ;  /* 0x000000002900720c */ /* 0x000fe20003fc4070 */
[----:B------:R-:W-:Y:S01]  /*2810*/  @!P4 IMAD.IADD R33, R33, 0x1, -R41 ;  /* 0x000000012121c824 */ /* 0x000fe200078e0a29 */
[----:B------:R-:W-:Y:S01]  /*2820*/  ISETP.GT.U32.AND P4, PT, R41, R4, PT ;  /* 0x000000042900720c */ /* 0x000fe20003f84070 */
[----:B0-----:R-:W-:Y:S02]  /*2830*/  IMAD.MOV R16, RZ, RZ, -R15 ;  /* 0x000000ffff107224 */ /* 0x001fe400078e0a0f */
[----:B------:R-:W-:-:S04]  /*2840*/  IMAD.HI.U32 R15, R21, R46, RZ ;  /* 0x0000002e150f7227 */ /* 0x000fc800078e00ff */
[----:B------:R-:W-:Y:S01]  /*2850*/  IMAD R43, R41, R16, R42 ;  /* 0x00000010292b7224 */ /* 0x000fe200078e022a */
[----:B------:R-:W-:Y:S01]  /*2860*/  LOP3.LUT R42, R6, 0x5c, RZ, 0xfc, !PT ;  /* 0x0000005c062a7812 */ /* 0x000fe200078efcff */
[----:B------:R-:W-:Y:S02]  /*2870*/  @!P5 IMAD.IADD R31, R31, 0x1, -R41 ;  /* 0x000000011f1fd824 */ /* 0x000fe400078e0a29 */
[----:B------:R-:W-:Y:S01]  /*2880*/  IMAD.MOV R15, RZ, RZ, -R15 ;  /* 0x000000ffff0f7224 */ /* 0x000fe200078e0a0f */
[C---:B------:R-:W-:Y:S01]  /*2890*/  ISETP.GT.U32.AND P5, PT, R41.reuse, R43, PT ;  /* 0x0000002b2900720c */ /* 0x040fe20003fa4070 */
[--C-:B------:R-:W-:Y:S01]  /*28a0*/  @!P6 IMAD.IADD R0, R0, 0x1, -R41.reuse ;  /* 0x000000010000e824 */ /* 0x100fe200078e0a29 */
[----:B------:R0:W-:Y:S01]  /*28b0*/  STL [R1+0x8dc], R42 ;  /* 0x0008dc2a01007387 */ /* 0x0001e20000100800 */
[----:B------:R-:W-:Y:S02]  /*28c0*/  IMAD R51, R41, R15, R46 ;  /* 0x0000000f29337224 */ /* 0x000fe400078e022e */
[----:B------:R-:W-:-:S02]  /*28d0*/  @!P4 IMAD.IADD R4, R4, 0x1, -R41 ;  /* 0x000000010404c824 */ /* 0x000fc400078e0a29 */
[----:B------:R-:W-:Y:S01]  /*28e0*/  IMAD.HI.U32 R16, R21, R48, RZ ;  /* 0x0000003015107227 */ /* 0x000fe200078e00ff */
[C---:B------:R-:W-:Y:S02]  /*28f0*/  ISETP.GT.U32.AND P6, PT, R41.reuse, R51, PT ;  /* 0x000000332900720c */ /* 0x040fe40003fc4070 */
[----:B------:R-:W-:Y:S01]  /*2900*/  ISETP.GT.U32.AND P4, PT, R41, R4, PT ;  /* 0x000000042900720c */ /* 0x000fe20003f84070 */
[----:B------:R-:W-:Y:S01]  /*2910*/  IMAD.MOV R16, RZ, RZ, -R16 ;  /* 0x000000ffff107224 */ /* 0x000fe200078e0a10 */
[----:B0-----:R-:W-:Y:S01]  /*2920*/  IABS R42, R42 ;  /* 0x0000002a002a7213 */ /* 0x001fe20000000000 */
[----:B------:R-:W-:Y:S02]  /*2930*/  @!P5 IMAD.IADD R43, R43, 0x1, -R41 ;  /* 0x000000012b2bd824 */ /* 0x000fe400078e0a29 */
[C---:B------:R-:W-:Y:S01]  /*2940*/  IMAD R47, R41.reuse, R16, R48 ;  /* 0x00000010292f7224 */ /* 0x040fe200078e0230 */
[----:B------:R-:W-:Y:S01]  /*2950*/  IABS R16, R52 ;  /* 0x0000003400107213 */ /* 0x000fe20000000000 */
[----:B------:R-:W-:Y:S01]  /*2960*/  IMAD.MOV R17, RZ, RZ, -R17 ;  /* 0x000000ffff117224 */ /* 0x000fe200078e0a11 */
[----:B------:R-:W-:Y:S01]  /*2970*/  ISETP.GT.U32.AND P5, PT, R41, R43, PT ;  /* 0x0000002b2900720c */ /* 0x000fe20003fa4070 */
[--C-:B------:R-:W-:Y:S01]  /*2980*/  @!P2 IMAD.IADD R20, R20, 0x1, -R41.reuse ;  /* 0x000000011414a824 */ /* 0x100fe200078e0a29 */
[----:B------:R-:W-:Y:S01]  /*2990*/  ISETP.GE.AND P2, PT, R19, RZ, PT ;  /* 0x000000ff1300720c */ /* 0x000fe20003f46270 */
[--C-:B------:R-:W-:Y:S01]  /*29a0*/  @!P6 IMAD.IADD R51, R51, 0x1, -R41.reuse ;  /* 0x000000013333e824 */ /* 0x100fe200078e0a29 */
[C---:B------:R-:W-:Y:S01]  /*29b0*/  LOP3.LUT R19, R6.reuse, 0x5e, RZ, 0xfc, !PT ;  /* 0x0000005e06137812 */ /* 0x040fe200078efcff */
[----:B------:R-:W-:Y:S01]  /*29c0*/  IMAD R45, R41, R17, R50 ;  /* 0x00000011292d7224 */ /* 0x000fe200078e0232 */
[----:B------:R-:W-:Y:S01]  /*29d0*/  LOP3.LUT R17, R6, 0x60, RZ, 0xfc, !PT ;  /* 0x0000006006117812 */ /* 0x000fe200078efcff */
[----:B------:R-:W-:Y:S01]  /*29e0*/  IMAD.HI.U32 R15, R21, R16, RZ ;  /* 0x00000010150f7227 */ /* 0x000fe200078e00ff */
[C---:B------:R-:W-:Y:S01]  /*29f0*/  ISETP.GT.U32.AND P6, PT, R41.reuse, R51, PT ;  /* 0x000000332900720c */ /* 0x040fe20003fc4070 */
[----:B------:R-:W-:Y:S01]  /*2a00*/  STL [R1+0x8d8], R19 ;  /* 0x0008d81301007387 */ /* 0x000fe20000100800 */
[----:B------:R-:W-:Y:S01]  /*2a10*/  IABS R46, R17 ;  /* 0x00000011002e7213 */ /* 0x000fe20000000000 */
[--C-:B------:R-:W-:Y:S01]  /*2a20*/  @!P4 IMAD.IADD R4, R4, 0x1, -R41.reuse ;  /* 0x000000010404c824 */ /* 0x100fe200078e0a29 */
[----:B------:R-:W-:Y:S01]  /*2a30*/  ISETP.GT.U32.AND P4, PT, R41, R47, PT ;  /* 0x0000002f2900720c */ /* 0x000fe20003f84070 */
[----:B------:R-:W-:Y:S01]  /*2a40*/  @!P5 IMAD.IADD R43, R43, 0x1, -R41 ;  /* 0x000000012b2bd824 */ /* 0x000fe200078e0a29 */
[----:B------:R0:W-:Y:S01]  /*2a50*/  STL [R1+0x8e4], R17 ;  /* 0x0008e41101007387 */ /* 0x0001e20000100800 */
[----:B------:R-:W-:Y:S01]  /*2a60*/  IMAD.MOV R15, RZ, RZ, -R15 ;  /* 0x000000ffff0f7224 */ /* 0x000fe200078e0a0f */
[----:B------:R-:W-:Y:S01]  /*2a70*/  ISETP.GT.U32.AND P5, PT, R41, R45, PT ;  /* 0x0000002d2900720c */ /* 0x000fe20003fa4070 */
[----:B------:R-:W-:Y:S01]  /*2a80*/  @!P2 IMAD.MOV R34, RZ, RZ, -R34 ;  /* 0x000000ffff22a224 */ /* 0x000fe200078e0a22 */
[----:B------:R1:W-:Y:S01]  /*2a90*/  STL [R1+0x6cc], R43 ;  /* 0x0006cc2b01007387 */ /* 0x0003e20000100800 */
[----:B------:R-:W-:-:S02]  /*2aa0*/  IABS R92, R19 ;  /* 0x00000013005c7213 */ /* 0x000fc40000000000 */
[--C-:B------:R-:W-:Y:S02]  /*2ab0*/  @!P6 IMAD.IADD R51, R51, 0x1, -R41.reuse ;  /* 0x000000013333e824 */ /* 0x100fe400078e0a29 */
[----:B0-----:R-:W-:Y:S02]  /*2ac0*/  IMAD.MOV.U32 R17, RZ, RZ, R14 ;  /* 0x000000ffff117224 */ /* 0x001fe400078e000e */
[--C-:B------:R-:W-:Y:S01]  /*2ad0*/  @!P4 IMAD.IADD R47, R47, 0x1, -R41.reuse ;  /* 0x000000012f2fc824 */ /* 0x100fe200078e0a29 */
[----:B------:R-:W-:Y:S01]  /*2ae0*/  STL [R1+0x6c8], R51 ;  /* 0x0006c83301007387 */ /* 0x000fe20000100800 */
[----:B-1----:R-:W-:Y:S02]  /*2af0*/  IMAD R43, R41, R15, R16 ;  /* 0x0000000f292b7224 */ /* 0x002fe400078e0210 */
[----:B------:R-:W-:Y:S01]  /*2b00*/  @!P5 IMAD.IADD R45, R45, 0x1, -R41 ;  /* 0x000000012d2dd824 */ /* 0x000fe200078e0a29 */
[----:B------:R-:W-:Y:S01]  /*2b10*/  ISETP.GT.U32.AND P4, PT, R41, R47, PT ;  /* 0x0000002f2900720c */ /* 0x000fe20003f84070 */
[----:B------:R-:W-:Y:S01]  /*2b20*/  IMAD.HI.U32 R15, R21, R42, RZ ;  /* 0x0000002a150f7227 */ /* 0x000fe200078e00ff */
[----:B------:R-:W-:-:S02]  /*2b30*/  ISETP.GT.U32.AND P6, PT, R41, R43, PT ;  /* 0x0000002b2900720c */ /* 0x000fc40003fc4070 */
[----:B------:R-:W-:Y:S01]  /*2b40*/  ISETP.GT.U32.AND P5, PT, R41, R45, PT ;  /* 0x0000002d2900720c */ /* 0x000fe20003fa4070 */
[----:B------:R-:W-:Y:S01]  /*2b50*/  @!P0 IMAD.MOV R17, RZ, RZ, -R17 ;  /* 0x000000ffff118224 */ /* 0x000fe200078e0a11 */
[----:B------:R-:W-:Y:S01]  /*2b60*/  ISETP.GE.AND P0, PT, R18, RZ, PT ;  /* 0x000000ff1200720c */ /* 0x000fe20003f06270 */
[----:B------:R-:W-:Y:S01]  /*2b70*/  IMAD.HI.U32 R16, R21, R92, RZ ;  /* 0x0000005c15107227 */ /* 0x000fe200078e00ff */
[----:B------:R-:W-:Y:S02]  /*2b80*/  LOP3.LUT R18, R6, 0x62, RZ, 0xfc, !PT ;  /* 0x0000006206127812 */ /* 0x000fe400078efcff */
[----:B------:R0:W-:Y:S01]  /*2b90*/  STL [R1+0x710], R17 ;  /* 0x0007101101007387 */ /* 0x0001e20000100800 */
[----:B------:R-:W-:Y:S02]  /*2ba0*/  IMAD.MOV R15, RZ, RZ, -R15 ;  /* 0x000000ffff0f7224 */ /* 0x000fe400078e0a0f */
[----:B------:R-:W-:Y:S02]  /*2bb0*/  IMAD.MOV R16, RZ, RZ, -R16 ;  /* 0x000000ffff107224 */ /* 0x000fe400078e0a10 */
[----:B------:R-:W-:-:S02]  /*2bc0*/  @!P6 IMAD.IADD R43, R43, 0x1, -R41 ;  /* 0x000000012b2be824 */ /* 0x000fc400078e0a29 */
[----:B------:R-:W-:-:S03]  /*2bd0*/  IMAD.HI.U32 R14, R21, R46, RZ ;  /* 0x0000002e150e7227 */ /* 0x000fc600078e00ff */
[C---:B------:R-:W-:Y:S01]  /*2be0*/  ISETP.GT.U32.AND P6, PT, R41.reuse, R43, PT ;  /* 0x0000002b2900720c */ /* 0x040fe20003fc4070 */
[----:B0-----:R-:W-:Y:S01]  /*2bf0*/  IMAD R17, R41, R15, R42 ;  /* 0x0000000f29117224 */ /* 0x001fe200078e022a */
[C---:B------:R-:W-:Y:S01]  /*2c00*/  LOP3.LUT R42, R6.reuse, 0x64, RZ, 0xfc, !PT ;  /* 0x00000064062a7812 */ /* 0x040fe200078efcff */
[--C-:B------:R-:W-:Y:S01]  /*2c10*/  @!P4 IMAD.IADD R47, R47, 0x1, -R41.reuse ;  /* 0x000000012f2fc824 */ /* 0x100fe200078e0a29 */
[C---:B------:R-:W-:Y:S01]  /*2c20*/  LOP3.LUT R15, R6.reuse, 0x66, RZ, 0xfc, !PT ;  /* 0x00000066060f7812 */ /* 0x040fe200078efcff */
[C---:B------:R-:W-:Y:S01]  /*2c30*/  IMAD R92, R41.reuse, R16, R92 ;  /* 0x00000010295c7224 */ /* 0x040fe200078e025c */
[----:B------:R-:W-:Y:S01]  /*2c40*/  ISETP.GT.U32.AND P4, PT, R41, R17, PT ;  /* 0x000000112900720c */ /* 0x000fe20003f84070 */
[----:B------:R-:W-:Y:S01]  /*2c50*/  IMAD.MOV R14, RZ, RZ, -R14 ;  /* 0x000000ffff0e7224 */ /* 0x000fe200078e0a0e */
[----:B------:R0:W-:Y:S01]  /*2c60*/  STL [R1+0x6c4], R47 ;  /* 0x0006c42f01007387 */ /* 0x0001e20000100800 */
[--C-:B------:R-:W-:Y:S01]  /*2c70*/  @!P5 IMAD.IADD R45, R45, 0x1, -R41.reuse ;  /* 0x000000012d2dd824 */ /* 0x100fe200078e0a29 */
[C---:B------:R-:W-:Y:S01]  /*2c80*/  ISETP.GT.U32.AND P5, PT, R41.reuse, R92, PT ;  /* 0x0000005c2900720c */ /* 0x040fe20003fa4070 */
[----:B------:R-:W-:Y:S01]  /*2c90*/  IMAD R19, R41, R14, R46 ;  /* 0x0000000e29137224 */ /* 0x000fe200078e022e */
[----:B------:R1:W-:Y:S01]  /*2ca0*/  STL [R1+0x8e0], R18 ;  /* 0x0008e01201007387 */ /* 0x0003e20000100800 */
[--C-:B------:R-:W-:Y:S01]  /*2cb0*/  @!P6 IMAD.IADD R43, R43, 0x1, -R41.reuse ;  /* 0x000000012b2be824 */ /* 0x100fe200078e0a29 */
[----:B------:R-:W-:Y:S01]  /*2cc0*/  IABS R14, R42 ;  /* 0x0000002a000e7213 */ /* 0x000fe20000000000 */
[----:B------:R-:W-:Y:S01]  /*2cd0*/  @!P0 IMAD.MOV R44, RZ, RZ, -R44 ;  /* 0x000000ffff2c8224 */ /* 0x000fe200078e0a2c */
[----:B------:R-:W-:Y:S01]  /*2ce0*/  ISETP.GT.U32.AND P6, PT, R41, R19, PT ;  /* 0x000000132900720c */ /* 0x000fe20003fc4070 */
[----:B------:R3:W-:Y:S01]  /*2cf0*/  STL [R1+0x8ec], R42 ;  /* 0x0008ec2a01007387 */ /* 0x0007e20000100800 */
[----:B------:R-:W-:Y:S01]  /*2d00*/  IABS R16, R15 ;  /* 0x0000000f00107213 */ /* 0x000fe20000000000 */
[--C-:B------:R-:W-:Y:S01]  /*2d10*/  @!P4 IMAD.IADD R17, R17, 0x1, -R41.reuse ;  /* 0x000000011111c824 */ /* 0x100fe200078e0a29 */
[----:B0-----:R-:W-:Y:S01]  /*2d20*/  LOP3.LUT R47, R6, 0x72, RZ, 0xfc, !PT ;  /* 0x00000072062f7812 */ /* 0x001fe200078efcff */
[----:B------:R0:W-:Y:S01]  /*2d30*/  STL [R1+0x8e8], R15 ;  /* 0x0008e80f01007387 */ /* 0x0001e20000100800 */
[----:B-1----:R-:W-:Y:S01]  /*2d40*/  IABS R18, R18 ;  /* 0x0000001200127213 */ /* 0x002fe20000000000 */
[--C-:B------:R-:W-:Y:S01]  /*2d50*/  @!P5 IMAD.IADD R92, R92, 0x1, -R41.reuse ;  /* 0x000000015c5cd824 */ /* 0x100fe200078e0a29 */
[C---:B------:R-:W-:Y:S01]  /*2d60*/  ISETP.GT.U32.AND P4, PT, R41.reuse, R17, PT ;  /* 0x000000112900720c */ /* 0x040fe20003f84070 */
[----:B------:R-:W-:Y:S01]  /*2d70*/  STL [R1+0x6c0], R45 ;  /* 0x0006c02d01007387 */ /* 0x000fe20000100800 */
[----:B------:R-:W-:Y:S01]  /*2d80*/  LOP3.LUT R46, R6, 0x74, RZ, 0xfc, !PT ;  /* 0x00000074062e7812 */ /* 0x000fe200078efcff */
[----:B---3--:R-:W-:Y:S01]  /*2d90*/  IMAD.MOV.U32 R42, RZ, RZ, R12 ;  /* 0x000000ffff2a7224 */ /* 0x008fe200078e000c */
[----:B------:R-:W-:Y:S01]  /*2da0*/  ISETP.GT.U32.AND P5, PT, R41, R92, PT ;  /* 0x0000005c2900720c */ /* 0x000fe20003fa4070 */
[----:B------:R-:W-:Y:S01]  /*2db0*/  IMAD.HI.U32 R12, R21, R18, RZ ;  /* 0x00000012150c7227 */ /* 0x000fe200078e00ff */
[----:B------:R1:W-:Y:S03]  /*2dc0*/  STL [R1+0x6ac], R43 ;  /* 0x0006ac2b01007387 */ /* 0x0003e60000100800 */
[----:B------:R-:W-:-:S02]  /*2dd0*/  @!P6 IMAD.IADD R19, R19, 0x1, -R41 ;  /* 0x000000011313e824 */ /* 0x000fc400078e0a29 */
[----:B------:R-:W-:Y:S02]  /*2de0*/  IMAD.MOV R12, RZ, RZ, -R12 ;  /* 0x000000ffff0c7224 */ /* 0x000fe400078e0a0c */
[----:B0-----:R-:W-:Y:S01]  /*2df0*/  IMAD.HI.U32 R15, R21, R14, RZ ;  /* 0x0000000e150f7227 */ /* 0x001fe200078e00ff */
[----:B------:R-:W-:Y:S02]  /*2e00*/  ISETP.GT.U32.AND P6, PT, R41, R19, PT ;  /* 0x000000132900720c */ /* 0x000fe40003fc4070 */
[C---:B-1----:R-:W-:Y:S01]  /*2e10*/  LOP3.LUT R43, R6.reuse, 0x68, RZ, 0xfc, !PT ;  /* 0x00000068062b7812 */ /* 0x042fe200078efcff */
[----:B------:R-:W-:Y:S01]  /*2e20*/  @!P1 IMAD.MOV R42, RZ, RZ, -R42 ;  /* 0x000000ffff2a9224 */ /* 0x000fe200078e0a2a */
[----:B------:R-:W-:Y:S01]  /*2e30*/  ISETP.GE.AND P1, PT, R11, RZ, PT ;  /* 0x000000ff0b00720c */ /* 0x000fe20003f26270 */
[----:B------:R-:W-:Y:S01]  /*2e40*/  @!P4 IMAD.IADD R17, R17, 0x1, -R41 ;  /* 0x000000011111c824 */ /* 0x000fe200078e0a29 */
[----:B------:R-:W-:Y:S01]  /*2e50*/  ISETP.GE.AND P4, PT, R13, RZ, PT ;  /* 0x000000ff0d00720c */ /* 0x000fe20003f86270 */
[C---:B------:R-:W-:Y:S01]  /*2e60*/  IMAD R18, R41.reuse, R12, R18 ;  /* 0x0000000c29127224 */ /* 0x040fe200078e0212 */
[----:B------:R0:W-:Y:S01]  /*2e70*/  STL [R1+0x70c], R42 ;  /* 0x00070c2a01007387 */ /* 0x0001e20000100800 */
[----:B------:R-:W-:Y:S01]  /*2e80*/  IMAD.MOV R15, RZ, RZ, -R15 ;  /* 0x000000ffff0f7224 */ /* 0x000fe200078e0a0f */
[----:B------:R-:W-:Y:S01]  /*2e90*/  LOP3.LUT R13, R6, 0x6c, RZ, 0xfc, !PT ;  /* 0x0000006c060d7812 */ /* 0x000fe200078efcff */
[----:B------:R-:W-:Y:S01]  /*2ea0*/  @!P5 IMAD.IADD R92, R92, 0x1, -R41 ;  /* 0x000000015c5cd824 */ /* 0x000fe200078e0a29 */
[----:B------:R1:W-:Y:S01]  /*2eb0*/  STL [R1+0x6a8], R17 ;  /* 0x0006a81101007387 */ /* 0x0003e20000100800 */
[----:B------:R-:W-:Y:S01]  /*2ec0*/  ISETP.GT.U32.AND P5, PT, R41, R18, PT ;  /* 0x000000122900720c */ /* 0x000fe20003fa4070 */
[----:B------:R-:W-:Y:S01]  /*2ed0*/  IMAD.HI.U32 R11, R21, R16, RZ ;  /* 0x00000010150b7227 */ /* 0x000fe200078e00ff */
[C---:B------:R-:W-:Y:S01]  /*2ee0*/  LOP3.LUT R12, R6.reuse, 0x6e, RZ, 0xfc, !PT ;  /* 0x0000006e060c7812 */ /* 0x040fe200078efcff */
[----:B------:R3:W-:Y:S01]  /*2ef0*/  STL [R1+0x8f4], R43 ;  /* 0x0008f42b01007387 */ /* 0x0007e20000100800 */
[----:B0-----:R-:W-:Y:S01]  /*2f00*/  LOP3.LUT R42, R6, 0x6a, RZ, 0xfc, !PT ;  /* 0x0000006a062a7812 */ /* 0x001fe200078efcff */
[----:B------:R-:W-:-:S02]  /*2f10*/  IMAD.MOV R11, RZ, RZ, -R11 ;  /* 0x000000ffff0b7224 */ /* 0x000fc400078e0a0b */
[--C-:B------:R-:W-:Y:S02]  /*2f20*/  @!P6 IMAD.IADD R19, R19, 0x1, -R41.reuse ;  /* 0x000000011313e824 */ /* 0x100fe400078e0a29 */
[C---:B-1----:R-:W-:Y:S01]  /*2f30*/  IMAD R17, R41.reuse, R15, R14 ;  /* 0x0000000f29117224 */ /* 0x042fe200078e020e */
[----:B------:R-:W-:Y:S01]  /*2f40*/  IABS R15, R43 ;  /* 0x0000002b000f7213 */ /* 0x000fe20000000000 */
[----:B------:R0:W-:Y:S01]  /*2f50*/  STL [R1+0x8f0], R42 ;  /* 0x0008f02a01007387 */ /* 0x0001e20000100800 */
[----:B------:R-:W-:Y:S01]  /*2f60*/  IABS R14, R42 ;  /* 0x0000002a000e7213 */ /* 0x000fe20000000000 */
[C---:B------:R-:W-:Y:S01]  /*2f70*/  IMAD R16, R41.reuse, R11, R16 ;  /* 0x0000000b29107224 */ /* 0x040fe200078e0210 */
[C---:B------:R-:W-:Y:S01]  /*2f80*/  ISETP.GT.U32.AND P6, PT, R41.reuse, R17, PT ;  /* 0x000000112900720c */ /* 0x040fe20003fc4070 */
[----:B------:R-:W-:Y:S01]  /*2f90*/  @!P5 IMAD.IADD R18, R18, 0x1, -R41 ;  /* 0x000000011212d824 */ /* 0x000fe200078e0a29 */
[----:B------:R1:W-:Y:S01]  /*2fa0*/  STL [R1+0x914], R13 ;  /* 0x0009140d01007387 */ /* 0x0003e20000100800 */
[----:B------:R-:W-:Y:S01]  /*2fb0*/  IMAD.MOV.U32 R45, RZ, RZ, R9 ;  /* 0x000000ffff2d7224 */ /* 0x000fe200078e0009 */
[----:B------:R-:W-:Y:S01]  /*2fc0*/  ISETP.GT.U32.AND P5, PT, R41, R16, PT ;  /* 0x000000102900720c */ /* 0x000fe20003fa4070 */
[----:B---3--:R-:W-:Y:S01]  /*2fd0*/  IMAD.HI.U32 R43, R21, R14, RZ ;  /* 0x0000000e152b7227 */ /* 0x008fe200078e00ff */
[----:B------:R3:W-:Y:S01]  /*2fe0*/  STL [R1+0x910], R12 ;  /* 0x0009100c01007387 */ /* 0x0007e20000100800 */
[----:B------:R-:W-:-:S02]  /*2ff0*/  LOP3.LUT R11, R6, 0x70, RZ, 0xfc, !PT ;  /* 0x00000070060b7812 */ /* 0x000fc400078efcff */
[----:B0-----:R-:W-:Y:S01]  /*3000*/  IMAD.HI.U32 R42, R21, R15, RZ ;  /* 0x0000000f152a7227 */ /* 0x001fe200078e00ff */
[----:B-1----:R-:W-:-:S03]  /*3010*/  IABS R13, R13 ;  /* 0x0000000d000d7213 */ /* 0x002fc60000000000 */
[----:B------:R-:W-:Y:S01]  /*3020*/  IMAD.MOV R42, RZ, RZ, -R42 ;  /* 0x000000ffff2a7224 */ /* 0x000fe200078e0a2a */
[----:B------:R0:W-:Y:S01]  /*3030*/  STL [R1+0x918], R11 ;  /* 0x0009180b01007387 */ /* 0x0001e20000100800 */
[----:B------:R-:W-:Y:S01]  /*3040*/  @!P6 IMAD.IADD R17, R17, 0x1, -R41 ;  /* 0x000000011111e824 */ /* 0x000fe200078e0a29 */
[----:B---3--:R-:W-:Y:S01]  /*3050*/  IABS R12, R12 ;  /* 0x0000000c000c7213 */ /* 0x008fe20000000000 */
[C---:B------:R-:W-:Y:S02]  /*3060*/  IMAD R15, R41.reuse, R42, R15 ;  /* 0x0000002a290f7224 */ /* 0x040fe400078e020f */
[----:B------:R-:W-:Y:S01]  /*3070*/  @!P5 IMAD.IADD R16, R16, 0x1, -R41 ;  /* 0x000000011010d824 */ /* 0x000fe200078e0a29 */
[C---:B------:R-:W-:Y:S01]  /*3080*/  ISETP.GT.U32.AND P5, PT, R41.reuse, R18, PT ;  /* 0x000000122900720c */ /* 0x040fe20003fa4070 */
[----:B------:R-:W-:Y:S01]  /*3090*/  @!P3 IMAD.MOV R45, RZ, RZ, -R45 ;  /* 0x000000ffff2db224 */ /* 0x000fe200078e0a2d */
[----:B------:R-:W-:Y:S01]  /*30a0*/  ISETP.GT.U32.AND P6, PT, R41, R15, PT ;  /* 0x0000000f2900720c */ /* 0x000fe20003fc4070 */
[----:B------:R-:W-:Y:S01]  /*30b0*/  IMAD.HI.U32 R42, R21, R13, RZ ;  /* 0x0000000d152a7227 */ /* 0x000fe200078e00ff */
[----:B------:R-:W-:-:S02]  /*30c0*/  ISETP.GT.U32.AND P3, PT, R41, R16, PT ;  /* 0x000000102900720c */ /* 0x000fc40003f64070 */
[----:B0-----:R-:W-:Y:S01]  /*30d0*/  IABS R11, R11 ;  /* 0x0000000b000b7213 */ /* 0x001fe20000000000 */
[----:B------:R-:W-:Y:S01]  /*30e0*/  IMAD.MOV R43, RZ, RZ, -R43 ;  /* 0x000000ffff2b7224 */ /* 0x000fe200078e0a2b */
[----:B------:R0:W-:Y:S01]  /*30f0*/  STL [R1+0x708], R45 ;  /* 0x0007082d01007387 */ /* 0x0001e20000100800 */
[----:B------:R-:W-:Y:S01]  /*3100*/  IMAD.MOV R42, RZ, RZ, -R42 ;  /* 0x000000ffff2a7224 */ /* 0x000fe200078e0a2a */
[C---:B------:R-:W-:Y:S01]  /*3110*/  ISETP.GT.U32.AND P2, PT, R41.reuse, R17, PT ;  /* 0x000000112900720c */ /* 0x040fe20003f44070 */
[----:B------:R-:W-:Y:S01]  /*3120*/  IMAD R14, R41, R43, R14 ;  /* 0x0000002b290e7224 */ /* 0x000fe200078e020e */
[----:B------:R1:W-:Y:S01]  /*3130*/  STL [R1+0x704], R34 ;  /* 0x0007042201007387 */ /* 0x0003e20000100800 */
[----:B------:R-:W-:-:S03]  /*3140*/  IMAD.HI.U32 R9, R21, R12, RZ ;  /* 0x0000000c15097227 */ /* 0x000fc600078e00ff */
[----:B------:R-:W-:Y:S01]  /*3150*/  STL [R1+0x904], R47 ;  /* 0x0009042f01007387 */ /* 0x000fe20000100800 */
[----:B------:R-:W-:Y:S01]  /*3160*/  @!P6 IMAD.IADD R15, R15, 0x1, -R41 ;  /* 0x000000010f0fe824 */ /* 0x000fe200078e0a29 */
[----:B0-----:R-:W-:Y:S01]  /*3170*/  LOP3.LUT R45, R6, 0x76, RZ, 0xfc, !PT ;  /* 0x00000076062d7812 */ /* 0x001fe200078efcff */
[C---:B------:R-:W-:Y:S01]  /*3180*/  IMAD R13, R41.reuse, R42, R13 ;  /* 0x0000002a290d7224 */ /* 0x040fe200078e020d */
[----:B------:R-:W-:Y:S01]  /*3190*/  STL [R1+0x908], R46 ;  /* 0x0009082e01007387 */ /* 0x000fe20000100800 */
[----:B------:R-:W-:Y:S01]  /*31a0*/  @!P5 IMAD.IADD R18, R18, 0x1, -R41 ;  /* 0x000000011212d824 */ /* 0x000fe200078e0a29 */
[C---:B------:R-:W-:Y:S01]  /*31b0*/  ISETP.GT.U32.AND P6, PT, R41.reuse, R15, PT ;  /* 0x0000000f2900720c */ /* 0x040fe20003fc4070 */
[----:B------:R-:W-:Y:S01]  /*31c0*/  IMAD.MOV R9, RZ, RZ, -R9 ;  /* 0x000000ffff097224 */ /* 0x000fe200078e0a09 */
[----:B------:R-:W-:Y:S01]  /*31d0*/  ISETP.GT.U32.AND P5, PT, R41, R14, PT ;  /* 0x0000000e2900720c */ /* 0x000fe20003fa4070 */
[----:B-1----:R-:W-:Y:S01]  /*31e0*/  IMAD.HI.U32 R34, R21, R11, RZ ;  /* 0x0000000b15227227 */ /* 0x002fe200078e00ff */
[----:B------:R-:W-:Y:S03]  /*31f0*/  STL [R1+0x90c], R45 ;  /* 0x00090c2d01007387 */ /* 0x000fe60000100800 */
[--C-:B------:R-:W-:Y:S01]  /*3200*/  @!P3 IMAD.IADD R16, R16, 0x1, -R41.reuse ;  /* 0x000000011010b824 */ /* 0x100fe200078e0a29 */
[C---:B------:R-:W-:Y:S01]  /*3210*/  ISETP.GT.U32.AND P3, PT, R41.reuse, R13, PT ;  /* 0x0000000d2900720c */ /* 0x040fe20003f64070 */
[----:B------:R-:W-:Y:S01]  /*3220*/  IMAD R12, R41, R9, R12 ;  /* 0x00000009290c7224 */ /* 0x000fe200078e020c */
[----:B------:R-:W-:Y:S01]  /*3230*/  IABS R9, R46 ;  /* 0x0000002e00097213 */ /* 0x000fe20000000000 */
[----:B------:R-:W-:Y:S01]  /*3240*/  IMAD.MOV R34, RZ, RZ, -R34 ;  /* 0x000000ffff227224 */ /* 0x000fe200078e0a22 */
[----:B------:R0:W-:Y:S01]  /*3250*/  STL [R1+0x700], R44 ;  /* 0x0007002c01007387 */ /* 0x0001e20000100800 */
[----:B------:R-:W-:Y:S01]  /*3260*/  @!P6 IMAD.IADD R15, R15, 0x1, -R41 ;  /* 0x000000010f0fe824 */ /* 0x000fe200078e0a29 */
[C---:B------:R-:W-:Y:S01]  /*3270*/  ISETP.GT.U32.AND P6, PT, R41.reuse, R12, PT ;  /* 0x0000000c2900720c */ /* 0x040fe20003fc4070 */
[----:B------:R-:W-:Y:S01]  /*3280*/  IMAD R11, R41, R34, R11 ;  /* 0x00000022290b7224 */ /* 0x000fe200078e020b */
[----:B------:R-:W-:Y:S01]  /*3290*/  IABS R34, R47 ;  /* 0x0000002f00227213 */ /* 0x000fe20000000000 */
[----:B------:R-:W-:-:S02]  /*32a0*/  @!P5 IMAD.IADD R14, R14, 0x1, -R41 ;  /* 0x000000010e0ed824 */ /* 0x000fc400078e0a29 */
[----:B------:R-:W-:Y:S01]  /*32b0*/  IMAD.HI.U32 R42, R21, R9, RZ ;  /* 0x00000009152a7227 */ /* 0x000fe200078e00ff */
[----:B------:R-:W-:Y:S02]  /*32c0*/  ISETP.GT.U32.AND P5, PT, R41, R11, PT ;  /* 0x0000000b2900720c */ /* 0x000fe40003fa4070 */
[----:B0-----:R-:W-:Y:S01]  /*32d0*/  LOP3.LUT R44, R6, 0x78, RZ, 0xfc, !PT ;  /* 0x00000078062c7812 */ /* 0x001fe200078efcff */
[--C-:B------:R-:W-:Y:S01]  /*32e0*/  @!P3 IMAD.IADD R13, R13, 0x1, -R41.reuse ;  /* 0x000000010d0db824 */ /* 0x100fe200078e0a29 */
[----:B------:R-:W-:Y:S01]  /*32f0*/  ISETP.GT.U32.AND P3, PT, R41, R14, PT ;  /* 0x0000000e2900720c */ /* 0x000fe20003f64070 */
[----:B------:R-:W-:Y:S02]  /*3300*/  IMAD.HI.U32 R43, R21, R34, RZ ;  /* 0x00000022152b7227 */ /* 0x000fe400078e00ff */
[----:B------:R0:W-:Y:S02]  /*3310*/  STL [R1+0x8f8], R44 ;  /* 0x0008f82c01007387 */ /* 0x0001e40000100800 */
[----:B------:R-:W-:Y:S01]  /*3320*/  @!P6 IMAD.IADD R12, R12, 0x1, -R41 ;  /* 0x000000010c0ce824 */ /* 0x000fe200078e0a29 */
[----:B------:R-:W-:Y:S01]  /*3330*/  ISETP.GT.U32.AND P6, PT, R41, R13, PT ;  /* 0x0000000d2900720c */ /* 0x000fe20003fc4070 */
[----:B------:R-:W-:-:S02]  /*3340*/  IMAD.MOV R43, RZ, RZ, -R43 ;  /* 0x000000ffff2b7224 */ /* 0x000fc400078e0a2b */
[--C-:B------:R-:W-:Y:S01]  /*3350*/  @!P5 IMAD.IADD R11, R11, 0x1, -R41.reuse ;  /* 0x000000010b0bd824 */ /* 0x100fe200078e0a29 */
[----:B------:R-:W-:Y:S01]  /*3360*/  ISETP.GT.U32.AND P5, PT, R41, R12, PT ;  /* 0x0000000c2900720c */ /* 0x000fe20003fa4070 */
[--C-:B------:R-:W-:Y:S01]  /*3370*/  @!P2 IMAD.IADD R17, R17, 0x1, -R41.reuse ;  /* 0x000000011111a824 */ /* 0x100fe200078e0a29 */
[----:B------:R-:W-:Y:S01]  /*3380*/  ISETP.GE.AND P2, PT, R8, RZ, PT ;  /* 0x000000ff0800720c */ /* 0x000fe20003f46270 */
[--C-:B------:R-:W-:Y:S01]  /*3390*/  @!P3 IMAD.IADD R14, R14, 0x1, -R41.reuse ;  /* 0x000000010e0eb824 */ /* 0x100fe200078e0a29 */
[----:B------:R-:W-:Y:S01]  /*33a0*/  ISETP.GE.AND P3, PT, R10, RZ, PT ;  /* 0x000000ff0a00720c */ /* 0x000fe20003f66270 */
[C---:B------:R-:W-:Y:S01]  /*33b0*/  IMAD R10, R41.reuse, R43, R34 ;  /* 0x0000002b290a7224 */ /* 0x040fe200078e0222 */
[----:B------:R-:W-:Y:S01]  /*33c0*/  IABS R8, R45 ;  /* 0x0000002d00087213 */ /* 0x000fe20000000000 */
[----:B------:R-:W-:Y:S01]  /*33d0*/  IMAD.MOV R42, RZ, RZ, -R42 ;  /* 0x000000ffff2a7224 */ /* 0x000fe200078e0a2a */
[----:B------:R-:W-:Y:S01]  /*33e0*/  ISETP.GT.U32.AND P0, PT, R41, R11, PT ;  /* 0x0000000b2900720c */ /* 0x000fe20003f04070 */
[----:B------:R-:W-:Y:S01]  /*33f0*/  @!P6 IMAD.IADD R13, R13, 0x1, -R41 ;  /* 0x000000010d0de824 */ /* 0x000fe200078e0a29 */
[----:B------:R-:W-:Y:S01]  /*3400*/  ISETP.GT.U32.AND P6, PT, R41, R10, PT ;  /* 0x0000000a2900720c */ /* 0x000fe20003fc4070 */
[----:B------:R-:W-:Y:S01]  /*3410*/  IMAD.HI.U32 R34, R21, R8, RZ ;  /* 0x0000000815227227 */ /* 0x000fe200078e00ff */
[----:B------:R-:W-:-:S03]  /*3420*/  LOP3.LUT R43, R6, 0x7c, RZ, 0xfc, !PT ;  /* 0x0000007c062b7812 */ /* 0x000fc600078efcff */
[C---:B------:R-:W-:Y:S01]  /*3430*/  IMAD R9, R41.reuse, R42, R9 ;  /* 0x0000002a29097224 */ /* 0x040fe200078e0209 */
[----:B------:R-:W-:Y:S01]  /*3440*/  IABS R42, R44 ;  /* 0x0000002c002a7213 */ /* 0x000fe20000000000 */
[----:B------:R-:W-:Y:S01]  /*3450*/  IMAD.MOV R34, RZ, RZ, -R34 ;  /* 0x000000ffff227224 */ /* 0x000fe200078e0a22 */
[----:B0-----:R-:W-:Y:S01]  /*3460*/  LOP3.LUT R44, R6, 0x7a, RZ, 0xfc, !PT ;  /* 0x0000007a062c7812 */ /* 0x001fe200078efcff */
[--C-:B------:R-:W-:Y:S01]  /*3470*/  @!P5 IMAD.IADD R12, R12, 0x1, -R41.reuse ;  /* 0x000000010c0cd824 */ /* 0x100fe200078e0a29 */
[C---:B------:R-:W-:Y:S01]  /*3480*/  ISETP.GT.U32.AND P5, PT, R41.reuse, R9, PT ;  /* 0x000000092900720c */ /* 0x040fe20003fa4070 */
[----:B------:R-:W-:Y:S01]  /*3490*/  IMAD R8, R41, R34, R8 ;  /* 0x0000002229087224 */ /* 0x000fe200078e0208 */
[----:B------:R-:W-:Y:S01]  /*34a0*/  IABS R6, R44 ;  /* 0x0000002c00067213 */ /* 0x000fe20000000000 */
[--C-:B------:R-:W-:Y:S01]  /*34b0*/  @!P6 IMAD.IADD R10, R10, 0x1, -R41.reuse ;  /* 0x000000010a0ae824 */ /* 0x100fe200078e0a29 */
[----:B------:R-:W-:Y:S01]  /*34c0*/  STL [R1+0x8fc], R44 ;  /* 0x0008fc2c01007387 */ /* 0x000fe20000100800 */
[----:B------:R-:W-:Y:S01]  /*34d0*/  @!P0 IMAD.IADD R11, R11, 0x1, -R41 ;  /* 0x000000010b0b8824 */ /* 0x000fe200078e0a29 */
[----:B------:R-:W-:Y:S01]  /*34e0*/  ISETP.GT.U32.AND P6, PT, R41, R8, PT ;  /* 0x000000082900720c */ /* 0x000fe20003fc4070 */
[----:B------:R-:W-:Y:S01]  /*34f0*/  @!P1 IMAD.MOV R5, RZ, RZ, -R5 ;  /* 0x000000ffff059224 */ /* 0x000fe200078e0a05 */
[----:B------:R-:W-:Y:S01]  /*3500*/  ISETP.GE.AND P0, PT, R7, RZ, PT ;  /* 0x000000ff0700720c */ /* 0x000fe20003f06270 */
[----:B------:R-:W-:Y:S01]  /*3510*/  IMAD.MOV.U32 R7, RZ, RZ, R42 ;  /* 0x000000ffff077224 */ /* 0x000fe200078e002a */
[----:B------:R-:W-:Y:S01]  /*3520*/  STL [R1+0x900], R43 ;  /* 0x0009002b01007387 */ /* 0x000fe20000100800 */
[----:B------:R-:W-:Y:S01]  /*3530*/  ISETP.GT.U32.AND P1, PT, R41, R10, PT ;  /* 0x0000000a2900720c */ /* 0x000fe20003f24070 */
[----:B------:R-:W-:Y:S01]  /*3540*/  @!P2 IMAD.MOV R39, RZ, RZ, -R39 ;  /* 0x000000ffff27a224 */ /* 0x000fe200078e0a27 */
[----:B------:R-:W-:Y:S01]  /*3550*/  LOP3.LUT R42, R49, 0x7f, RZ, 0xc0, !PT ;  /* 0x0000007f312a7812 */ /* 0x000fe200078ec0ff */
[----:B------:R-:W-:Y:S01]  /*3560*/  @!P5 IMAD.IADD R9, R9, 0x1, -R41 ;  /* 0x000000010909d824 */ /* 0x000fe200078e0a29 */
[----:B------:R0:W-:Y:S01]  /*3570*/  STL [R1+0x6fc], R5 ;  /* 0x0006fc0501007387 */ /* 0x0001e20000100800 */
[----:B------:R-:W-:Y:S01]  /*3580*/  IMAD.HI.U32 R34, R21, R7, RZ ;  /* 0x0000000715227227 */ /* 0x000fe200078e00ff */
[----:B------:R-:W-:-:S02]  /*3590*/  SHF.R.U32.HI R49, RZ, 0x5, R49 ;  /* 0x00000005ff317819 */ /* 0x000fc40000011631 */
[C---:B------:R-:W-:Y:S01]  /*35a0*/  ISETP.GT.U32.AND P5, PT, R41.reuse, R9, PT ;  /* 0x000000092900720c */ /* 0x040fe20003fa4070 */
[----:B------:R-:W-:Y:S02]  /*35b0*/  @!P6 IMAD.IADD R8, R8, 0x1, -R41 ;  /* 0x000000010808e824 */ /* 0x000fe400078e0a29 */
[----:B------:R-:W-:Y:S02]  /*35c0*/  IMAD.MOV R34, RZ, RZ, -R34 ;  /* 0x000000ffff227224 */ /* 0x000fe400078e0a22 */
[----:B------:R-:W-:Y:S01]  /*35d0*/  IMAD R48, R40, 0x200, R42 ;  /* 0x0000020028307824 */ /* 0x000fe200078e022a */
[C---:B------:R-:W-:Y:S01]  /*35e0*/  ISETP.GT.U32.AND P6, PT, R41.reuse, R8, PT ;  /* 0x000000082900720c */ /* 0x040fe20003fc4070 */
[----:B------:R-:W-:Y:S01]  /*35f0*/  IMAD R7, R41, R34, R7 ;  /* 0x0000002229077224 */ /* 0x000fe200078e0207 */
[----:B0-----:R-:W-:Y:S01]  /*3600*/  IABS R5, R43 ;  /* 0x0000002b00057213 */ /* 0x001fe20000000000 */
[----:B------:R-:W-:Y:S01]  /*3610*/  IMAD.HI.U32 R34, R21, R6, RZ ;  /* 0x0000000615227227 */ /* 0x000fe200078e00ff */
[----:B------:R-:W-:Y:S03]  /*3620*/  STL [R1+0x6b0], R48 ;  /* 0x0006b03001007387 */ /* 0x000fe60000100800 */
[----:B------:R-:W-:-:S02]  /*3630*/  IMAD.MOV R34, RZ, RZ, -R34 ;  /* 0x000000ffff227224 */ /* 0x000fc400078e0a22 */
[----:B------:R-:W-:Y:S01]  /*3640*/  @!P5 IMAD.IADD R9, R9, 0x1, -R41 ;  /* 0x000000010909d824 */ /* 0x000fe200078e0a29 */
[----:B------:R-:W-:Y:S01]  /*3650*/  ISETP.GT.U32.AND P5, PT, R41, R7, PT ;  /* 0x000000072900720c */ /* 0x000fe20003fa4070 */
[----:B------:R-:W-:-:S04]  /*3660*/  IMAD.HI.U32 R21, R21, R5, RZ ;  /* 0x0000000515157227 */ /* 0x000fc800078e00ff */
[C---:B------:R-:W-:Y:S02]  /*3670*/  IMAD R6, R41.reuse, R34, R6 ;  /* 0x0000002229067224 */ /* 0x040fe400078e0206 */
[----:B------:R-:W-:Y:S01]  /*3680*/  IMAD.MOV R21, RZ, RZ, -R21 ;  /* 0x000000ffff157224 */ /* 0x000fe200078e0a15 */
[----:B------:R-:W0:Y:S01]  /*3690*/  LDS R34, [UR5] ;  /* 0x00000005ff227984 */ /* 0x000e220008000800 */
[----:B------:R-:W-:Y:S01]  /*36a0*/  @!P6 IMAD.IADD R8, R8, 0x1, -R41 ;  /* 0x000000010808e824 */ /* 0x000fe200078e0a29 */
[C---:B------:R-:W-:Y:S01]  /*36b0*/  ISETP.GT.U32.AND P6, PT, R41.reuse, R6, PT ;  /* 0x000000062900720c */ /* 0x040fe20003fc4070 */
[----:B------:R-:W-:Y:S01]  /*36c0*/  IMAD R5, R41, R21, R5 ;  /* 0x0000001529057224 */ /* 0x000fe200078e0205 */
[----:B------:R-:W-:Y:S01]  /*36d0*/  IABS R21, R48 ;  /* 0x0000003000157213 */ /* 0x000fe20000000000 */
[--C-:B------:R-:W-:Y:S02]  /*36e0*/  @!P5 IMAD.IADD R7, R7, 0x1, -R41.reuse ;  /* 0x000000010707d824 */ /* 0x100fe400078e0a29 */
[----:B------:R-:W-:Y:S01]  /*36f0*/  @!P1 IMAD.IADD R10, R10, 0x1, -R41 ;  /* 0x000000010a0a9824 */ /* 0x000fe200078e0a29 */
[----:B------:R-:W-:Y:S01]  /*3700*/  ISETP.GT.U32.AND P5, PT, R41, R5, PT ;  /* 0x000000052900720c */ /* 0x000fe20003fa4070 */
[----:B------:R-:W-:Y:S01]  /*3710*/  IMAD.MOV.U32 R44, RZ, RZ, R24 ;  /* 0x000000ffff2c7224 */ /* 0x000fe200078e0018 */
[----:B------:R-:W-:Y:S01]  /*3720*/  ISETP.NE.U32.AND P1, PT, R42, RZ, PT ;  /* 0x000000ff2a00720c */ /* 0x000fe20003f25070 */
[----:B------:R-:W-:-:S02]  /*3730*/  VIADD R47, R48, 0x80 ;  /* 0x00000080302f7836 */ /* 0x000fc40000000000 */
[----:B------:R-:W-:-:S03]  /*3740*/  IMAD.HI.U32 R42, R23, R21, RZ ;  /* 0x00000015172a7227 */ /* 0x000fc600078e00ff */
[----:B------:R-:W-:Y:S01]  /*3750*/  IABS R43, R47 ;  /* 0x0000002f002b7213 */ /* 0x000fe20000000000 */
[--C-:B------:R-:W-:Y:S01]  /*3760*/  @!P6 IMAD.IADD R6, R6, 0x1, -R41.reuse ;  /* 0x000000010606e824 */ /* 0x100fe200078e0a29 */
[C---:B------:R-:W-:Y:S01]  /*3770*/  ISETP.GT.U32.AND P6, PT, R41.reuse, R7, PT ;  /* 0x000000072900720c */ /* 0x040fe20003fc4070 */
[C---:B------:R-:W-:Y:S01]  /*3780*/  VIADD R46, R48.reuse, 0x100 ;  /* 0x00000100302e7836 */ /* 0x040fe20000000000 */
[----:B------:R-:W-:Y:S01]  /*3790*/  STL [R1+0x6bc], R47 ;  /* 0x0006bc2f01007387 */ /* 0x000fe20000100800 */
[----:B------:R-:W-:Y:S01]  /*37a0*/  @!P4 IMAD.MOV R44, RZ, RZ, -R44 ;  /* 0x000000ffff2cc224 */ /* 0x000fe200078e0a2c */
[----:B------:R-:W-:Y:S01]  /*37b0*/  ISETP.GT.U32.AND P4, PT, R41, R6, PT ;  /* 0x000000062900720c */ /* 0x000fe20003f84070 */
[----:B------:R-:W-:Y:S01]  /*37c0*/  VIADD R45, R48, 0x180 ;  /* 0x00000180302d7836 */ /* 0x000fe20000000000 */
[----:B------:R-:W-:Y:S01]  /*37d0*/  STL [R1+0x6b8], R46 ;  /* 0x0006b82e01007387 */ /* 0x000fe20000100800 */
[----:B------:R-:W-:Y:S01]  /*37e0*/  IMAD.MOV R42, RZ, RZ, -R42 ;  /* 0x000000ffff2a7224 */ /* 0x000fe200078e0a2a */
[----:B------:R-:W-:Y:S01]  /*37f0*/  IABS R40, R46 ;  /* 0x0000002e00287213 */ /* 0x000fe20000000000 */
[----:B------:R-:W-:Y:S01]  /*3800*/  @!P5 IMAD.IADD R5, R5, 0x1, -R41 ;  /* 0x000000010505d824 */ /* 0x000fe200078e0a29 */
[----:B------:R-:W-:Y:S01]  /*3810*/  STL [R1+0x6b4], R45 ;  /* 0x0006b42d01007387 */ /* 0x000fe20000100800 */
[----:B------:R-:W-:Y:S01]  /*3820*/  IMAD R21, R25, R42, R21 ;  /* 0x0000002a19157224 */ /* 0x000fe200078e0215 */
[----:B------:R-:W-:Y:S01]  /*3830*/  IABS R24, R45 ;  /* 0x0000002d00187213 */ /* 0x000fe20000000000 */
[--C-:B------:R-:W-:Y:S01]  /*3840*/  @!P6 IMAD.IADD R7, R7, 0x1, -R41.reuse ;  /* 0x000000010707e824 */ /* 0x100fe200078e0a29 */
[----:B------:R1:W-:Y:S01]  /*3850*/  STL [R1+0x6f8], R44 ;  /* 0x0006f82c01007387 */ /* 0x0003e20000100800 */
[----:B------:R-:W-:Y:S01]  /*3860*/  ISETP.GT.U32.AND P5, PT, R41, R5, PT ;  /* 0x000000052900720c */ /* 0x000fe20003fa4070 */
[----:B------:R-:W-:Y:S01]  /*3870*/  IMAD.HI.U32 R42, R23, R40, RZ ;  /* 0x00000028172a7227 */ /* 0x000fe200078e00ff */
[----:B------:R-:W-:Y:S01]  /*3880*/  ISETP.GT.U32.AND P6, PT, R25, R21, PT ;  /* 0x000000151900720c */ /* 0x000fe20003fc4070 */
[----:B------:R3:W-:Y:S02]  /*3890*/  STL [R1+0x6f4], R39 ;  /* 0x0006f42701007387 */ /* 0x0007e40000100800 */
[----:B------:R-:W-:Y:S01]  /*38a0*/  @!P4 IMAD.IADD R6, R6, 0x1, -R41 ;  /* 0x000000010606c824 */ /* 0x000fe200078e0a29 */
[----:B------:R-:W-:Y:S01]  /*38b0*/  BAR.SYNC.DEFER_BLOCKING 0x0 ;  /* 0x0000000000007b1d */ /* 0x000fe20000010000 */
[----:B------:R-:W-:Y:S01]  /*38c0*/  ISETP.GE.AND P4, PT, R22, RZ, PT ;  /* 0x000000ff1600720c */ /* 0x000fe20003f86270 */
[----:B-1----:R-:W-:Y:S01]  /*38d0*/  IMAD.HI.U32 R44, R23, R43, RZ ;  /* 0x0000002b172c7227 */ /* 0x002fe200078e00ff */
[----:B0-----:R-:W-:-:S03]  /*38e0*/  R2UR UR6, R34 ;  /* 0x00000000220672ca */ /* 0x001fc600000e0000 */
[----:B------:R-:W-:Y:S02]  /*38f0*/  IMAD.MOV R44, RZ, RZ, -R44 ;  /* 0x000000ffff2c7224 */ /* 0x000fe400078e0a2c */
[----:B------:R-:W-:-:S04]  /*3900*/  IMAD.HI.U32 R23, R23, R24, RZ ;  /* 0x0000001817177227 */ /* 0x000fc800078e00ff */
[----:B------:R-:W-:Y:S02]  /*3910*/  IMAD R22, R25, R44, R43 ;  /* 0x0000002c19167224 */ /* 0x000fe400078e022b */
[----:B------:R-:W-:Y:S02]  /*3920*/  IMAD.MOV R42, RZ, RZ, -R42 ;  /* 0x000000ffff2a7224 */ /* 0x000fe400078e0a2a */
[----:B------:R-:W-:Y:S01]  /*3930*/  @!P5 IMAD.IADD R5, R5, 0x1, -R41 ;  /* 0x000000010505d824 */ /* 0x000fe200078e0a29 */
[C---:B------:R-:W-:Y:S01]  /*3940*/  ISETP.GT.U32.AND P5, PT, R25.reuse, R22, PT ;  /* 0x000000161900720c */ /* 0x040fe20003fa4070 */
[----:B------:R-:W-:Y:S02]  /*3950*/  IMAD.MOV R43, RZ, RZ, -R23 ;  /* 0x000000ffff2b7224 */ /* 0x000fe400078e0a17 */
[----:B------:R-:W-:Y:S02]  /*3960*/  IMAD R23, R25, R42, R40 ;  /* 0x0000002a19177224 */ /* 0x000fe400078e0228 */
[----:B------:R-:W-:-:S02]  /*3970*/  @!P6 IMAD.IADD R21, R21, 0x1, -R25 ;  /* 0x000000011515e824 */ /* 0x000fc400078e0a19 */
[C---:B------:R-:W-:Y:S01]  /*3980*/  IMAD R24, R25.reuse, R43, R24 ;  /* 0x0000002b19187224 */ /* 0x040fe200078e0218 */
[C---:B------:R-:W-:Y:S01]  /*3990*/  ISETP.GT.U32.AND P6, PT, R25.reuse, R23, PT ;  /* 0x000000171900720c */ /* 0x040fe20003fc4070 */
[----:B------:R-:W-:Y:S01]  /*39a0*/  IMAD.MOV.U32 R41, RZ, RZ, R38 ;  /* 0x000000ffff297224 */ /* 0x000fe200078e0026 */
[C---:B------:R-:W-:Y:S01]  /*39b0*/  ISETP.GT.U32.AND P2, PT, R25.reuse, R21, PT ;  /* 0x000000151900720c */ /* 0x040fe20003f44070 */
[----:B------:R-:W-:Y:S01]  /*39c0*/  @!P0 IMAD.MOV R37, RZ, RZ, -R37 ;  /* 0x000000ffff258224 */ /* 0x000fe200078e0a25 */
[----:B------:R-:W-:Y:S01]  /*39d0*/  ISETP.GE.AND P0, PT, R32, RZ, PT ;  /* 0x000000ff2000720c */ /* 0x000fe20003f06270 */
[----:B------:R-:W-:Y:S01]  /*39e0*/  @!P3 IMAD.MOV R41, RZ, RZ, -R41 ;  /* 0x000000ffff29b224 */ /* 0x000fe200078e0a29 */
[----:B------:R-:W-:Y:S01]  /*39f0*/  ISETP.GT.U32.AND P3, PT, R25, R24, PT ;  /* 0x000000181900720c */ /* 0x000fe20003f64070 */
[----:B------:R-:W-:Y:S01]  /*3a00*/  @!P5 IMAD.IADD R22, R22, 0x1, -R25 ;  /* 0x000000011616d824 */ /* 0x000fe200078e0a19 */
[----:B------:R-:W-:Y:S01]  /*3a10*/  ISETP.GE.AND P5, PT, R35, RZ, PT ;  /* 0x000000ff2300720c */ /* 0x000fe20003fa6270 */
[----:B------:R-:W-:Y:S01]  /*3a20*/  @!P4 IMAD.MOV R36, RZ, RZ, -R36 ;  /* 0x000000ffff24c224 */ /* 0x000fe200078e0a24 */
[----:B------:R3:W-:Y:S01]  /*3a30*/  STL [R1+0x6f0], R41 ;  /* 0x0006f02901007387 */ /* 0x0007e20000100800 */
[----:B------:R-:W-:Y:S01]  /*3a40*/  IMAD.MOV.U32 R32, RZ, RZ, R33 ;  /* 0x000000ffff207224 */ /* 0x000fe200078e0021 */
[----:B------:R-:W-:Y:S01]  /*3a50*/  ISETP.GT.U32.AND P4, PT, R25, R22, PT ;  /* 0x000000161900720c */ /* 0x000fe20003f84070 */
[--C-:B------:R-:W-:Y:S01]  /*3a60*/  @!P6 IMAD.IADD R23, R23, 0x1, -R25.reuse ;  /* 0x000000011717e824 */ /* 0x100fe200078e0a19 */
[----:B------:R-:W-:Y:S01]  /*3a70*/  ISETP.GE.AND P6, PT, R47, RZ, PT ;  /* 0x000000ff2f00720c */ /* 0x000fe20003fc6270 */
[--C-:B------:R-:W-:Y:S01]  /*3a80*/  @!P2 IMAD.IADD R21, R21, 0x1, -R25.reuse ;  /* 0x000000011515a824 */ /* 0x100fe200078e0a19 */
[----:B------:R-:W-:Y:S01]  /*3a90*/  ISETP.GE.AND P2, PT, R48, RZ, PT ;  /* 0x000000ff3000720c */ /* 0x000fe20003f46270 */
[----:B------:R-:W-:Y:S01]  /*3aa0*/  @!P0 IMAD.MOV R32, RZ, RZ, -R32 ;  /* 0x000000ffff208224 */ /* 0x000fe200078e0a20 */
[----:B------:R3:W-:Y:S01]  /*3ab0*/  STL [R1+0x6ec], R37 ;  /* 0x0006ec2501007387 */ /* 0x0007e20000100800 */
[----:B------:R-:W-:Y:S01]  /*3ac0*/  @!P3 IMAD.IADD R24, R24, 0x1, -R25 ;  /* 0x000000011818b824 */ /* 0x000fe200078e0a19 */
[----:B------:R-:W-:Y:S01]  /*3ad0*/  ISETP.GT.U32.AND P0, PT, R25, R23, PT ;  /* 0x000000171900720c */ /* 0x000fe20003f04070 */
[----:B------:R-:W-:Y:S01]  /*3ae0*/  @!P5 IMAD.MOV R31, RZ, RZ, -R31 ;  /* 0x000000ffff1fd224 */ /* 0x000fe200078e0a1f */
[----:B------:R3:W-:Y:S01]  /*3af0*/  STL [R1+0x6e8], R36 ;  /* 0x0006e82401007387 */ /* 0x0007e20000100800 */
[----:B------:R-:W-:Y:S01]  /*3b00*/  IMAD.SHL.U32 R40, R49, 0x200000, RZ ;  /* 0x0020000031287824 */ /* 0x000fe200078e00ff */
[----:B------:R-:W-:Y:S01]  /*3b10*/  ISETP.GT.U32.AND P3, PT, R25, R24, PT ;  /* 0x000000181900720c */ /* 0x000fe20003f64070 */
[----:B------:R-:W-:Y:S01]  /*3b20*/  @!P4 IMAD.IADD R22, R22, 0x1, -R25 ;  /* 0x000000011616c824 */ /* 0x000fe200078e0a19 */
[----:B------:R3:W-:Y:S01]  /*3b30*/  STL [R1+0x6e4], R32 ;  /* 0x0006e42001007387 */ /* 0x0007e20000100800 */
[----:B------:R-:W-:-:S02]  /*3b40*/  ISETP.GE.AND P4, PT, R26, RZ, PT ;  /* 0x000000ff1a00720c */ /* 0x000fc40003f86270 */
[----:B------:R-:W-:Y:S01]  /*3b50*/  @!P2 IMAD.MOV R21, RZ, RZ, -R21 ;  /* 0x000000ffff15a224 */ /* 0x000fe200078e0a15 */
[----:B------:R3:W-:Y:S01]  /*3b60*/  STL [R1+0x6e0], R31 ;  /* 0x0006e01f01007387 */ /* 0x0007e20000100800 */
[----:B------:R-:W-:Y:S01]  /*3b70*/  @!P6 IMAD.MOV R22, RZ, RZ, -R22 ;  /* 0x000000ffff16e224 */ /* 0x000fe200078e0a16 */
[----:B------:R-:W-:Y:S01]  /*3b80*/  ISETP.GE.AND P2, PT, R46, RZ, PT ;  /* 0x000000ff2e00720c */ /* 0x000fe20003f46270 */
[--C-:B------:R-:W-:Y:S01]  /*3b90*/  @!P0 IMAD.IADD R23, R23, 0x1, -R25.reuse ;  /* 0x0000000117178824 */ /* 0x100fe200078e0a19 */
[----:B------:R3:W-:Y:S01]  /*3ba0*/  STL [R1+0x6d8], R20 ;  /* 0x0006d81401007387 */ /* 0x0007e20000100800 */
[----:B------:R-:W-:Y:S02]  /*3bb0*/  ISETP.GE.AND P6, PT, R45, RZ, PT ;  /* 0x000000ff2d00720c */ /* 0x000fe40003fc6270 */
[----:B------:R-:W-:Y:S01]  /*3bc0*/  LOP3.LUT R38, R40, 0x600000, RZ, 0xc0, !PT ;  /* 0x0060000028267812 */ /* 0x000fe200078ec0ff */
[----:B------:R-:W-:Y:S01]  /*3bd0*/  @!P3 IMAD.IADD R24, R24, 0x1, -R25 ;  /* 0x000000011818b824 */ /* 0x000fe200078e0a19 */
[----:B------:R-:W-:-:S02]  /*3be0*/  ISETP.NE.AND P3, PT, R2, RZ, PT ;  /* 0x000000ff0200720c */ /* 0x000fc40003f65270 */
[----:B------:R-:W-:Y:S02]  /*3bf0*/  R2UR UR9, R38 ;  /* 0x00000000260972ca */ /* 0x000fe400000e0000 */
[----:B------:R-:W-:Y:S02]  /*3c00*/  LOP3.LUT R2, RZ, R2, RZ, 0x33, !PT ;  /* 0x00000002ff027212 */ /* 0x000fe400078e33ff */
[----:B------:R-:W-:Y:S01]  /*3c10*/  @!P2 IMAD.MOV R23, RZ, RZ, -R23 ;  /* 0x000000ffff17a224 */ /* 0x000fe200078e0a17 */
[----:B------:R-:W-:Y:S02]  /*3c20*/  ISETP.GE.AND P5, PT, R27, RZ, PT ;  /* 0x000000ff1b00720c */ /* 0x000fe40003fa6270 */
[----:B------:R-:W-:Y:S01]  /*3c30*/  @!P6 IMAD.MOV R24, RZ, RZ, -R24 ;  /* 0x000000ffff18e224 */ /* 0x000fe200078e0a18 */
[C---:B------:R-:W-:Y:S02]  /*3c40*/  SEL R25, R2.reuse, R21, !P3 ;  /* 0x0000001502197207 */ /* 0x040fe40005800000 */
[----:B------:R-:W-:-:S02]  /*3c50*/  SEL R21, R2, R22, !P3 ;  /* 0x0000001602157207 */ /* 0x000fc40005800000 */
[----:B------:R-:W-:Y:S01]  /*3c60*/  ISETP.GE.AND P0, PT, R28, RZ, PT ;  /* 0x000000ff1c00720c */ /* 0x000fe20003f06270 */
[----:B--2---:R-:W-:Y:S01]  /*3c70*/  IMAD R22, R25, UR8, RZ ;  /* 0x0000000819167c24 */ /* 0x004fe2000f8e02ff */
[----:B------:R-:W-:Y:S02]  /*3c80*/  ISETP.GE.AND P2, PT, R29, RZ, PT ;  /* 0x000000ff1d00720c */ /* 0x000fe40003f46270 */
[----:B------:R-:W-:Y:S02]  /*3c90*/  ISETP.GE.AND P6, PT, R30, RZ, PT ;  /* 0x000000ff1e00720c */ /* 0x000fe40003fc6270 */
[C---:B------:R-:W-:Y:S02]  /*3ca0*/  SEL R23, R2.reuse, R23, !P3 ;  /* 0x0000001702177207 */ /* 0x040fe40005800000 */
[----:B------:R-:W-:Y:S01]  /*3cb0*/  SEL R24, R2, R24, !P3 ;  /* 0x0000001802187207 */ /* 0x000fe20005800000 */
[----:B---34-:R-:W-:Y:S08]  /*3cc0*/  BRA.U UP0, `(.L_x_5) ;  /* 0x0000000100187547 */ /* 0x018ff0000b800000 */
[----:B------:R-:W-:Y:S01]  /*3cd0*/  ELECT P3, URZ, PT ;  /* 0x0000000000ff782f */ /* 0x000fe20003860000 */
[----:B------:R-:W-:Y:S01]  /*3ce0*/  IMAD.MOV.U32 R2, RZ, RZ, 0x1 ;  /* 0x00000001ff027424 */ /* 0x000fe200078e00ff */
[----:B------:R-:W-:Y:S01]  /*3cf0*/  UMOV UR7, 0x40 ;  /* 0x0000004000077882 */ /* 0x000fe20000000000 */
[----:B------:R-:W-:Y:S01]  /*3d00*/  UVIRTCOUNT.DEALLOC.SMPOOL 0x80 ;  /* 0x000000800000784c */ /* 0x000fe20000000000 */
[----:B------:R-:W-:-:S09]  /*3d10*/  ULEA UR7, UR4, UR7, 0x18 ;  /* 0x0000000704077291 */ /* 0x000fd2000f8ec0ff */
[----:B------:R0:W-:Y:S03]  /*3d20*/  @P3 STS.U8 [UR7], R2 ;  /* 0x00000002ff003988 */ /* 0x0001e60008000007 */
.L_x_5:
[----:B0-----:R-:W2:Y:S01]  /*3d30*/  LDL R2, [R1+0x6d8] ;  /* 0x0006d80001027983 */ /* 0x001ea20000100800 */
[----:B------:R-:W-:Y:S01]  /*3d40*/  UIADD3 UR7, UPT, UPT, UR6, UR9, URZ ;  /* 0x0000000906077290 */ /* 0x000fe2000fffe0ff */
[----:B------:R-:W-:Y:S01]  /*3d50*/  IMAD R21, R21, UR8, RZ ;  /* 0x0000000815157c24 */ /* 0x000fe2000f8e02ff */
[----:B------:R-:W-:Y:S01]  /*3d60*/  LEA R88, P3, R22, UR12, 0x1 ;  /* 0x0000000c16587c11 */ /* 0x000fe2000f8608ff */
[----:B------:R-:W-:Y:S01]  /*3d70*/  STL.64 [R1+0x1580], R70 ;  /* 0x0015804601007387 */ /* 0x000fe20000100a00 */
[----:B------:R-:W-:Y:S01]  /*3d80*/  IMAD R20, R24, UR8, RZ ;  /* 0x0000000818147c24 */ /* 0x000fe2000f8e02ff */
[----:B------:R-:W-:Y:S01]  /*3d90*/  VOTEU.ALL UP1, P1 ;  /* 0x0000000000ff7886 */ /* 0x000fe20000820000 */
[----:B------:R-:W-:Y:S01]  /*3da0*/  LEA.HI.X.SX32 R89, R22, UR13, 0x1, P3 ;  /* 0x0000000d16597c11 */ /* 0x000fe200098f0eff */
[----:B------:R-:W-:Y:S01]  /*3db0*/  STL.64 [R1+0x15a0], R70 ;  /* 0x0015a04601007387 */ /* 0x000fe20000100a00 */
[----:B------:R-:W-:Y:S01]  /*3dc0*/  VOTEU.ALL UP2, P1 ;  /* 0x0000000000ff7886 */ /* 0x000fe20000840000 */
[----:B------:R-:W0:Y:S01]  /*3dd0*/  LDC.64 R90, c[0x0][0x3a8] ;  /* 0x0000ea00ff5a7b82 */ /* 0x000e220000000a00 */
[----:B------:R-:W1:Y:S01]  /*3de0*/  LDCU.64 UR16, c[0x0][0x358] ;  /* 0x00006b00ff1077ac */ /* 0x000e620008000a00 */
[----:B------:R-:W-:Y:S01]  /*3df0*/  STL.64 [R1+0x1570], R72 ;  /* 0x0015704801007387 */ /* 0x000fe20000100a00 */
[----:B------:R-:W-:-:S02]  /*3e00*/  PRMT R33, RZ, 0x7610, R33 ;  /* 0x00007610ff217816 */ /* 0x000fc40000000021 */
[----:B------:R-:W-:Y:S01]  /*3e10*/  PRMT R32, RZ, 0x7610, R32 ;  /* 0x00007610ff207816 */ /* 0x000fe20000000020 */
[----:B------:R-:W-:Y:S01]  /*3e20*/  STL.64 [R1+0x1590], R72 ;  /* 0x0015904801007387 */ /* 0x000fe20000100a00 */
[----:B------:R-:W-:Y:S01]  /*3e30*/  PRMT R31, RZ, 0x7610, R31 ;  /* 0x00007610ff1f7816 */ /* 0x000fe2000000001f */
[----:B------:R-:W3:Y:S02]  /*3e40*/  LDCU UR4, c[0x0][0x3b0] ;  /* 0x00007600ff0477ac */ /* 0x000ee40008000800 */
[----:B------:R-:W-:Y:S01]  /*3e50*/  STL.64 [R1+0x1568], R68 ;  /* 0x0015684401007387 */ /* 0x000fe20000100a00 */
[----:B------:R-:W-:Y:S01]  /*3e60*/  PRMT R30, RZ, 0x7610, R30 ;  /* 0x00007610ff1e7816 */ /* 0x000fe2000000001e */
[----:B------:R-:W4:Y:S02]  /*3e70*/  LDCU UR57, c[0x0][0x3b0] ;  /* 0x00007600ff3977ac */ /* 0x000f240008000800 */
[----:B------:R-:W-:Y:S01]  /*3e80*/  STL.64 [R1+0x1560], R58 ;  /* 0x0015603a01007387 */ /* 0x000fe20000100a00 */
[----:B------:R-:W-:Y:S01]  /*3e90*/  PRMT R29, RZ, 0x7610, R29 ;  /* 0x00007610ff1d7816 */ /* 0x000fe2000000001d */
[----:B------:R-:W0:Y:S02]  /*3ea0*/  LDCU UR58, c[0x0][0x3b0] ;  /* 0x00007600ff3a77ac */ /* 0x000e240008000800 */
        /* <DEDUP_REMOVED lines=12> */
[----:B------:R-:W-:Y:S01]  /*3f70*/  STL [R1+0x1550], R63 ;  /* 0x0015503f01007387 */ /* 0x000fe20000100800 */
        /* <DEDUP_REMOVED lines=48> */
[----:B------:R-:W0:Y:S03]  /*4280*/  LDCU UR34, c[0x0][0x3b0] ;  /* 0x00007600ff2277ac */ /* 0x000e260008000800 */
[----:B------:R-:W-:Y:S01]  /*4290*/  STL.64 [R1+0x14c0], R54 ;  /* 0x0014c03601007387 */ /* 0x000fe20000100a00 */
[----:B------:R-:W0:Y:S03]  /*42a0*/  LDCU UR51, c[0x0][0x3b0] ;  /* 0x00007600ff3377ac */ /* 0x000e260008000800 */
[----:B------:R-:W-:Y:S01]  /*42b0*/  STL.64 [R1+0x14e0], R54 ;  /* 0x0014e03601007387 */ /* 0x000fe20000100a00 */
[----:B------:R-:W0:Y:S03]  /*42c0*/  LDCU UR33, c[0x0][0x3b0] ;  /* 0x00007600ff2177ac */ /* 0x000e260008000800 */
[----:B------:R-:W-:Y:S01]  /*42d0*/  STL [R1+0x1490], R0 ;  /* 0x0014900001007387 */ /* 0x000fe20000100800 */
        /* <DEDUP_REMOVED lines=9> */
[----:B------:R-:W-:Y:S01]  /*4370*/  STL.64 [R1+0x1458], R18 ;  /* 0x0014581201007387 */ /* 0x000fe20000100a00 */
        /* <DEDUP_REMOVED lines=27> */
[----:B------:R-:W-:Y:S01]  /*4530*/  STL [R1+0x137c], R13 ;  /* 0x00137c0d01007387 */ /* 0x000fe20000100800 */
[----:B------:R-:W0:Y:S03]  /*4540*/  LDCU UR60, c[0x0][0x3b0] ;  /* 0x00007600ff3c77ac */ /* 0x000e260008000800 */
[----:B------:R-:W-:Y:S04]  /*4550*/  STL [R1+0x1378], R12 ;  /* 0x0013780c01007387 */ /* 0x000fe80000100800 */
[----:B------:R-:W-:Y:S04]  /*4560*/  STL.64 [R1+0x1448], R12 ;  /* 0x0014480c01007387 */ /* 0x000fe80000100a00 */
[----:B------:R-:W-:Y:S04]  /*4570*/  STL [R1+0x1374], R11 ;  /* 0x0013740b01007387 */ /* 0x000fe80000100800 */
[----:B------:R-:W-:Y:S04]  /*4580*/  STL [R1+0x1370], R10 ;  /* 0x0013700a01007387 */ /* 0x000fe80000100800 */
[----:B------:R-:W-:Y:S04]  /*4590*/  STL.64 [R1+0x1468], R10 ;  /* 0x0014680a01007387 */ /* 0x000fe80000100a00 */
[----:B------:R-:W-:Y:S04]  /*45a0*/  STL.64 [R1+0x1488], R10 ;  /* 0x0014880a01007387 */ /* 0x000fe80000100a00 */
[----:B------:R-:W-:Y:S04]  /*45b0*/  STL [R1+0x136c], R9 ;  /* 0x00136c0901007387 */ /* 0x000fe80000100800 */
[----:B------:R-:W-:Y:S04]  /*45c0*/  STL [R1+0x1368], R8 ;  /* 0x0013680801007387 */ /* 0x000fe80000100800 */
[----:B------:R-:W-:Y:S04]  /*45d0*/  STL.64 [R1+0x1470], R8 ;  /* 0x0014700801007387 */ /* 0x000fe80000100a00 */
[----:B------:R-:W-:Y:S04]  /*45e0*/  STL [R1+0x1364], R3 ;  /* 0x0013640301007387 */ /* 0x000fe80000100800 */
[----:B------:R-:W-:Y:S04]  /*45f0*/  STL [R1+0x1360], R7 ;  /* 0x0013600701007387 */ /* 0x000fe80000100800 */
[----:B------:R-:W-:Y:S01]  /*4600*/  STL [R1+0x135c], R6 ;  /* 0x00135c0601007387 */ /* 0x000fe20000100800 */
[----:B------:R-:W-:Y:S03]  /*4610*/  STTM.x64 tmem[UR7], RZ ;  /* 0x000000ff000079ed */ /* 0x000fe60008340007 */
[----:B------:R-:W-:Y:S01]  /*4620*/  STL.64 [R1+0x1478], R6 ;  /* 0x0014780601007387 */ /* 0x000fe20000100a00 */
[----:B------:R-:W-:Y:S03]  /*4630*/  STTM.x64 tmem[UR7+0x40], RZ ;  /* 0x000040ff000079ed */ /* 0x000fe60008340007 */
[----:B------:R-:W-:Y:S01]  /*4640*/  STL [R1+0x1358], R5 ;  /* 0x0013580501007387 */ /* 0x000fe20000100800 */
        /* <DEDUP_REMOVED lines=12> */
[----:B------:R-:W0:Y:S03]  /*4710*/  FENCE.VIEW.ASYNC.T ;  /* 0x00000000000073c6 */ /* 0x000e260000000200 */
[----:B------:R-:W-:Y:S01]  /*4720*/  STL [R1+0x139c], R93 ;  /* 0x00139c5d01007387 */ /* 0x000fe20000100800 */
[----:B--2---:R-:W-:-:S05]  /*4730*/  @!P4 IMAD.MOV R2, RZ, RZ, -R2 ;  /* 0x000000ffff02c224 */ /* 0x004fca00078e0a02 */
[----:B------:R2:W-:Y:S01]  /*4740*/  @!P4 STL [R1+0x6d8], R2 ;  /* 0x0006d8020100c387 */ /* 0x0005e20000100800 */
[----:B------:R-:W-:-:S03]  /*4750*/  LEA R86, P4, R21, UR12, 0x1 ;  /* 0x0000000c15567c11 */ /* 0x000fc6000f8808ff */
[----:B0-----:R-:W-:Y:S01]  /*4760*/  STL [R1+0x1354], R91 ;  /* 0x0013545b01007387 */ /* 0x001fe20000100800 */
[----:B------:R-:W-:Y:S01]  /*4770*/  LEA.HI.X.SX32 R87, R21, UR13, 0x1, P4 ;  /* 0x0000000d15577c11 */ /* 0x000fe2000a0f0eff */
[----:B------:R-:W-:Y:S01]  /*4780*/  VIADD R21, R66, 0xfffffff7 ;  /* 0xfffffff742157836 */ /* 0x000fe20000000000 */
[C---:B------:R-:W-:Y:S01]  /*4790*/  LEA R82, P4, R20.reuse, UR12, 0x1 ;  /* 0x0000000c14527c11 */ /* 0x040fe2000f8808ff */
[----:B------:R-:W-:Y:S01]  /*47a0*/  STL [R1+0x13a0], R91 ;  /* 0x0013a05b01007387 */ /* 0x000fe20000100800 */
[----:B--2---:R-:W-:Y:S02]  /*47b0*/  IMAD R2, R23, UR8, RZ ;  /* 0x0000000817027c24 */ /* 0x004fe4000f8e02ff */
[----:B------:R-:W-:Y:S01]  /*47c0*/  LEA.HI.X.SX32 R83, R20, UR13, 0x1, P4 ;  /* 0x0000000d14537c11 */ /* 0x000fe2000a0f0eff */
[----:B------:R-:W-:Y:S01]  /*47d0*/  UIADD3 UR8, UPT, UPT, UR5, 0x28000, URZ ;  /* 0x0002800005087890 */ /* 0x000fe2000fffe0ff */
[----:B------:R-:W-:Y:S01]  /*47e0*/  VIADD R23, R66, 0xffffffff ;  /* 0xffffffff42177836 */ /* 0x000fe20000000000 */
[----:B------:R-:W-:-:S02]  /*47f0*/  ISETP.GE.U32.AND P4, PT, R21, 0x7fffffb8, PT ;  /* 0x7fffffb81500780c */ /* 0x000fc40003f86070 */
[C---:B------:R-:W-:Y:S02]  /*4800*/  LEA R84, P3, R2.reuse, UR12, 0x1 ;  /* 0x0000000c02547c11 */ /* 0x040fe4000f8608ff */
[----:B------:R-:W-:Y:S02]  /*4810*/  PRMT R21, RZ, 0x7610, R21 ;  /* 0x00007610ff157816 */ /* 0x000fe40000000015 */
[----:B------:R-:W-:Y:S01]  /*4820*/  LEA.HI.X.SX32 R85, R2, UR13, 0x1, P3 ;  /* 0x0000000d02557c11 */ /* 0x000fe200098f0eff */
[----:B------:R-:W-:Y:S01]  /*4830*/  VIADD R2, R66, 0xffffffef ;  /* 0xffffffef42027836 */ /* 0x000fe20000000000 */
[----:B------:R-:W-:-:S04]  /*4840*/  @!UP1 UIADD3 UR12, UPT, UPT, -UR10, 0x100000, URZ ;  /* 0x001000000a0c9890 */ /* 0x000fc8000fffe1ff */
[----:B------:R-:W-:Y:S02]  /*4850*/  @!UP1 USHF.L.U32 UR13, UR12, 0xb, URZ ;  /* 0x0000000b0c0d9899 */ /* 0x000fe400080006ff */
[----:B------:R-:W-:Y:S01]  /*4860*/  @!UP1 USHF.L.U32 UR12, UR12, 0x1, URZ ;  /* 0x000000010c0c9899 */ /* 0x000fe200080006ff */
[----:B------:R-:W-:Y:S01]  /*4870*/  BAR.SYNC.DEFER_BLOCKING 0x0 ;  /* 0x0000000000007b1d */ /* 0x000fe20000010000 */
[----:B------:R-:W-:-:S05]  /*4880*/  ISETP.GE.U32.AND P3, PT, R23, 0x7fffffc0, PT ;  /* 0x7fffffc01700780c */ /* 0x000fca0003f66070 */
[----:B------:R-:W0:Y:S05]  /*4890*/  FENCE.VIEW.ASYNC.S ;  /* 0x00000000000073c6 */ /* 0x000e2a0000000000 */
[----:B0-----:R0:W2:Y:S02]  /*48a0*/  @!UP2 SYNCS.EXCH.64 URZ, [UR8], UR12 ;  /* 0x0000000c08ffa5b2 */ /* 0x0010a40008000100 */
[----:B--2---:R-:W-:Y:S01]  /*48b0*/  BAR.SYNC.DEFER_BLOCKING 0x0 ;  /* 0x0000000000007b1d */ /* 0x004fe20000010000 */
[----:B------:R-:W-:Y:S02]  /*48c0*/  PRMT R24, RZ, 0x7610, R24 ;  /* 0x00007610ff187816 */ /* 0x000fe40000000018 */
[----:B------:R-:W-:-:S02]  /*48d0*/  PRMT R23, RZ, 0x7610, R23 ;  /* 0x00007610ff177816 */ /* 0x000fc40000000017 */
[----:B------:R-:W-:Y:S02]  /*48e0*/  PRMT R22, RZ, 0x7610, R22 ;  /* 0x00007610ff167816 */ /* 0x000fe40000000016 */
[----:B------:R-:W-:Y:S02]  /*48f0*/  PRMT R12, RZ, 0x7610, R12 ;  /* 0x00007610ff0c7816 */ /* 0x000fe4000000000c */
[----:B------:R-:W-:Y:S02]  /*4900*/  PRMT R20, RZ, 0x7610, R20 ;  /* 0x00007610ff147816 */ /* 0x000fe40000000014 */
[----:B------:R-:W-:Y:S01]  /*4910*/  PRMT R13, RZ, 0x7610, R13 ;  /* 0x00007610ff0d7816 */ /* 0x000fe2000000000d */
[----:B0-----:R-:W0:Y:S01]  /*4920*/  LDCU UR12, c[0x0][0x3b0] ;  /* 0x00007600ff0c77ac */ /* 0x001e220008000800 */
[----:B------:R-:W-:Y:S02]  /*4930*/  PRMT R73, RZ, 0x7610, R73 ;  /* 0x00007610ff497816 */ /* 0x000fe40000000049 */
[----:B------:R-:W-:Y:S01]  /*4940*/  PRMT R62, RZ, 0x7610, R62 ;  /* 0x00007610ff3e7816 */ /* 0x000fe2000000003e */
[----:B------:R-:W2:Y:S01]  /*4950*/  LDCU UR13, c[0x0][0x3b0] ;  /* 0x00007600ff0d77ac */ /* 0x000ea20008000800 */
[----:B-1----:R-:W2:Y:S04]  /*4960*/  @!P3 LDG.E.U16 R21, desc[UR16][R88.64] ;  /* 0x000000105815b981 */ /* 0x002ea8000c1e1500 */
[----:B------:R-:W2:Y:S04]  /*4970*/  @!P3 LDG.E.U16 R33, desc[UR16][R86.64] ;  /* 0x000000105621b981 */ /* 0x000ea8000c1e1500 */
[----:B------:R-:W2:Y:S04]  /*4980*/  @!P3 LDG.E.U16 R32, desc[UR16][R84.64] ;  /* 0x000000105420b981 */ /* 0x000ea8000c1e1500 */
[----:B------:R-:W2:Y:S01]  /*4990*/  @!P3 LDG.E.U16 R31, desc[UR16][R82.64] ;  /* 0x00000010521fb981 */ /* 0x000ea2000c1e1500 */
[----:B------:R-:W-:Y:S01]  /*49a0*/  ISETP.GE.U32.AND P3, PT, R2, 0x7fffffb0, PT ;  /* 0x7fffffb00200780c */ /* 0x000fe20003f66070 */
[----:B------:R-:W-:-:S04]  /*49b0*/  IMAD.SHL.U32 R2, R90, 0x8, RZ ;  /* 0x000000085a027824 */ /* 0x000fc800078e00ff */
[----:B------:R-:W-:-:S04]  /*49c0*/  IMAD.WIDE R74, R2, 0x2, R88 ;  /* 0x00000002024a7825 */ /* 0x000fc800078e0258 */
[C---:B------:R-:W-:Y:S01]  /*49d0*/  IMAD.WIDE R70, R2.reuse, 0x2, R86 ;  /* 0x0000000202467825 */ /* 0x040fe200078e0256 */
[----:B------:R1:W2:Y:S03]  /*49e0*/  @!P4 LDG.E.U16 R30, desc[UR16][R74.64] ;  /* 0x000000104a1ec981 */ /* 0x0002a6000c1e1500 */
[C---:B------:R-:W-:Y:S01]  /*49f0*/  IMAD.WIDE R68, R2.reuse, 0x2, R84 ;  /* 0x0000000202447825 */ /* 0x040fe200078e0254 */
[----:B------:R0:W2:Y:S03]  /*4a00*/  @!P4 LDG.E.U16 R29, desc[UR16][R70.64] ;  /* 0x00000010461dc981 */ /* 0x0000a6000c1e1500 */
[----:B------:R-:W-:Y:S01]  /*4a10*/  IMAD.WIDE R58, R2, 0x2, R82 ;  /* 0x00000002023a7825 */ /* 0x000fe200078e0252 */
[----:B------:R0:W2:Y:S03]  /*4a20*/  @!P4 LDG.E.U16 R28, desc[UR16][R68.64] ;  /* 0x00000010441cc981 */ /* 0x0000a6000c1e1500 */
[----:B------:R-:W-:Y:S01]  /*4a30*/  VIADD R2, R66, 0xffffffe7 ;  /* 0xffffffe742027836 */ /* 0x000fe20000000000 */
[----:B------:R0:W2:Y:S04]  /*4a40*/  @!P4 LDG.E.U16 R27, desc[UR16][R58.64] ;  /* 0x000000103a1bc981 */ /* 0x0000a8000c1e1500 */
[----:B------:R-:W-:Y:S01]  /*4a50*/  ISETP.GE.U32.AND P4, PT, R2, 0x7fffffa8, PT ;  /* 0x7fffffa80200780c */ /* 0x000fe20003f86070 */
[----:B------:R1:W-:Y:S01]  /*4a60*/  STL.64 [R1+0x5c0], R74 ;  /* 0x0005c04a01007387 */ /* 0x0003e20000100a00 */
[----:B------:R-:W-:-:S03]  /*4a70*/  IMAD.SHL.U32 R2, R90, 0x10, RZ ;  /* 0x000000105a027824 */ /* 0x000fc600078e00ff */
[----:B------:R0:W-:Y:S04]  /*4a80*/  STL.64 [R1+0x5b8], R70 ;  /* 0x0005b84601007387 */ /* 0x0001e80000100a00 */
[----:B------:R3:W-:Y:S04]  /*4a90*/  STL.64 [R1+0x5b0], R68 ;  /* 0x0005b04401007387 */ /* 0x0007e80000100a00 */
[----:B------:R4:W-:Y:S01]  /*4aa0*/  STL.64 [R1+0x5a8], R58 ;  /* 0x0005a83a01007387 */ /* 0x0009e20000100a00 */
[----:B-1----:R-:W-:-:S04]  /*4ab0*/  IMAD.WIDE R74, R2, 0x2, R88 ;  /* 0x00000002024a7825 */ /* 0x002fc800078e0258 */
[C---:B0-----:R-:W-:Y:S01]  /*4ac0*/  IMAD.WIDE R70, R2.reuse, 0x2, R86 ;  /* 0x0000000202467825 */ /* 0x041fe200078e0256 */
[----:B------:R0:W2:Y:S03]  /*4ad0*/  @!P3 LDG.E.U16 R26, desc[UR16][R74.64] ;  /* 0x000000104a1ab981 */ /* 0x0000a6000c1e1500 */
[C---:B---3--:R-:W-:Y:S01]  /*4ae0*/  IMAD.WIDE R68, R2.reuse, 0x2, R84 ;  /* 0x0000000202447825 */ /* 0x048fe200078e0254 */
[----:B------:R1:W3:Y:S03]  /*4af0*/  @!P3 LDG.E.U16 R25, desc[UR16][R70.64] ;  /* 0x000000104619b981 */ /* 0x0002e6000c1e1500 */
[----:B----4-:R-:W-:Y:S01]  /*4b00*/  IMAD.WIDE R58, R2, 0x2, R82 ;  /* 0x00000002023a7825 */ /* 0x010fe200078e0252 */
[----:B------:R4:W2:Y:S03]  /*4b10*/  @!P3 LDG.E.U16 R24, desc[UR16][R68.64] ;  /* 0x000000104418b981 */ /* 0x0008a6000c1e1500 */
[----:B------:R-:W-:Y:S01]  /*4b20*/  VIADD R2, R66, 0xffffffdf ;  /* 0xffffffdf42027836 */ /* 0x000fe20000000000 */
[----:B------:R0:W2:Y:S04]  /*4b30*/  @!P3 LDG.E.U16 R23, desc[UR16][R58.64] ;  /* 0x000000103a17b981 */ /* 0x0000a8000c1e1500 */
[----:B------:R-:W-:Y:S01]  /*4b40*/  ISETP.GE.U32.AND P3, PT, R2, 0x7fffffa0, PT ;  /* 0x7fffffa00200780c */ /* 0x000fe20003f66070 */
[----:B------:R0:W-:Y:S01]  /*4b50*/  STL.64 [R1+0x4c0], R74 ;  /* 0x0004c04a01007387 */ /* 0x0001e20000100a00 */
[----:B------:R-:W-:-:S03]  /*4b60*/  IMAD R2, R90, 0x18, RZ ;  /* 0x000000185a027824 */ /* 0x000fc600078e02ff */
[----:B------:R1:W-:Y:S04]  /*4b70*/  STL.64 [R1+0x4b8], R70 ;  /* 0x0004b84601007387 */ /* 0x0003e80000100a00 */
[----:B------:R4:W-:Y:S04]  /*4b80*/  STL.64 [R1+0x4b0], R68 ;  /* 0x0004b04401007387 */ /* 0x0009e80000100a00 */
[----:B------:R4:W-:Y:S01]  /*4b90*/  STL.64 [R1+0x4a8], R58 ;  /* 0x0004a83a01007387 */ /* 0x0009e20000100a00 */
[----:B0-----:R-:W-:-:S04]  /*4ba0*/  IMAD.WIDE R74, R2, 0x2, R88 ;  /* 0x00000002024a7825 */ /* 0x001fc800078e0258 */
[C---:B-1----:R-:W-:Y:S01]  /*4bb0*/  IMAD.WIDE R70, R2.reuse, 0x2, R86 ;  /* 0x0000000202467825 */ /* 0x042fe200078e0256 */
[----:B------:R0:W2:Y:S03]  /*4bc0*/  @!P4 LDG.E.U16 R22, desc[UR16][R74.64] ;  /* 0x000000104a16c981 */ /* 0x0000a6000c1e1500 */
[C---:B----4-:R-:W-:Y:S01]  /*4bd0*/  IMAD.WIDE R68, R2.reuse, 0x2, R84 ;  /* 0x0000000202447825 */ /* 0x050fe200078e0254 */
[----:B------:R1:W4:Y:S03]  /*4be0*/  @!P4 LDG.E.U16 R12, desc[UR16][R70.64] ;  /* 0x00000010460cc981 */ /* 0x000326000c1e1500 */
        /* <DEDUP_REMOVED lines=10> */
[----:B0-----:R-:W-:-:S04]  /*4c90*/  IMAD.WIDE R74, R2, 0x2, R88 ;  /* 0x00000002024a7825 */ /* 0x001fc800078e0258 */
[C---:B-1----:R-:W-:Y:S01]  /*4ca0*/  IMAD.WIDE R70, R2.reuse, 0x2, R86 ;  /* 0x0000000202467825 */ /* 0x042fe200078e0256 */
        /* <DEDUP_REMOVED lines=23> */
[----:B------:R-:W-:Y:S01]  /*4e20*/  IMAD R2, R90, 0x30, RZ ;  /* 0x000000305a027824 */ /* 0x000fe200078e02ff */
[----:B------:R0:W-:Y:S04]  /*4e30*/  STL.64 [R1+0x1c0], R74 ;  /* 0x0001c04a01007387 */ /* 0x0001e80000100a00 */
[----:B------:R1:W-:Y:S04]  /*4e40*/  STL.64 [R1+0x1b8], R70 ;  /* 0x0001b84601007387 */ /* 0x0003e80000100a00 */
[----:B------:R1:W-:Y:S01]  /*4e50*/  STL.64 [R1+0x1b0], R68 ;  /* 0x0001b04401007387 */ /* 0x0003e20000100a00 */
[----:B0-----:R-:W-:-:S03]  /*4e60*/  IMAD.WIDE R74, R2, 0x2, R88 ;  /* 0x00000002024a7825 */ /* 0x001fc600078e0258 */
[----:B------:R0:W-:Y:S04]  /*4e70*/  STL.64 [R1+0x1a8], R58 ;  /* 0x0001a83a01007387 */ /* 0x0001e80000100a00 */
[----:B------:R0:W-:Y:S01]  /*4e80*/  STL.64 [R1+0xc0], R74 ;  /* 0x0000c04a01007387 */ /* 0x0001e20000100a00 */
[----:B-1----:R-:W-:-:S03]  /*4e90*/  IMAD.WIDE R70, R2, 0x2, R86 ;  /* 0x0000000202467825 */ /* 0x002fc600078e0256 */
[----:B------:R1:W2:Y:S01]  /*4ea0*/  @!P3 LDG.E.U16 R34, desc[UR16][R74.64] ;  /* 0x000000104a22b981 */ /* 0x0002a2000c1e1500 */
[----:B------:R-:W-:-:S04]  /*4eb0*/  IMAD.WIDE R68, R2, 0x2, R84 ;  /* 0x0000000202447825 */ /* 0x000fc800078e0254 */
[----:B0-----:R-:W-:Y:S01]  /*4ec0*/  IMAD.WIDE R58, R2, 0x2, R82 ;  /* 0x00000002023a7825 */ /* 0x001fe200078e0252 */
[----:B------:R-:W-:Y:S03]  /*4ed0*/  STL.64 [R1+0xb8], R70 ;  /* 0x0000b84601007387 */ /* 0x000fe60000100a00 */
[----:B-1----:R-:W-:Y:S01]  /*4ee0*/  IMAD R74, R90, 0x38, RZ ;  /* 0x000000385a4a7824 */ /* 0x002fe200078e02ff */
[----:B------:R-:W-:Y:S03]  /*4ef0*/  STL.64 [R1+0xb0], R68 ;  /* 0x0000b04401007387 */ /* 0x000fe60000100a00 */
[----:B------:R-:W-:Y:S01]  /*4f00*/  IMAD.WIDE R80, R74, 0x2, R88 ;  /* 0x000000024a507825 */ /* 0x000fe200078e0258 */
[----:B------:R0:W-:Y:S04]  /*4f10*/  STL.64 [R1+0xa8], R58 ;  /* 0x0000a83a01007387 */ /* 0x0001e80000100a00 */
[----:B------:R-:W-:Y:S04]  /*4f20*/  STL [R1+0xff4], R80 ;  /* 0x000ff45001007387 */ /* 0x000fe80000100800 */
[----:B------:R-:W-:Y:S04]  /*4f30*/  STL [R1+0x1040], R80 ;  /* 0x0010405001007387 */ /* 0x000fe80000100800 */
[----:B------:R-:W-:Y:S04]  /*4f40*/  STL [R1+0x1070], R80 ;  /* 0x0010705001007387 */ /* 0x000fe80000100800 */
[----:B------:R-:W-:Y:S04]  /*4f50*/  STL [R1+0x10a8], R80 ;  /* 0x0010a85001007387 */ /* 0x000fe80000100800 */
[----:B------:R-:W-:Y:S01]  /*4f60*/  STL [R1+0x10e8], R80 ;  /* 0x0010e85001007387 */ /* 0x000fe20000100800 */
[----:B------:R-:W-:-:S03]  /*4f70*/  VIADD R2, R66, 0xfffffff6 ;  /* 0xfffffff642027836 */ /* 0x000fc60000000000 */
[----:B------:R-:W-:Y:S04]  /*4f80*/  STL [R1+0x1128], R80 ;  /* 0x0011285001007387 */ /* 0x000fe80000100800 */
[----:B------:R-:W-:Y:S04]  /*4f90*/  STL [R1+0x1168], R80 ;  /* 0x0011685001007387 */ /* 0x000fe80000100800 */
[----:B------:R-:W-:Y:S04]  /*4fa0*/  STL [R1+0x11a8], R80 ;  /* 0x0011a85001007387 */ /* 0x000fe80000100800 */
[----:B------:R-:W-:Y:S01]  /*4fb0*/  STL [R1+0x11f8], R80 ;  /* 0x0011f85001007387 */ /* 0x000fe20000100800 */
[----:B------:R-:W-:-:S03]  /*4fc0*/  IMAD.WIDE R78, R74, 0x2, R86 ;  /* 0x000000024a4e7825 */ /* 0x000fc600078e0256 */
[----:B------:R-:W-:Y:S01]  /*4fd0*/  STL [R1+0x1238], R80 ;  /* 0x0012385001007387 */ /* 0x000fe20000100800 */
[----:B------:R-:W-:-:S03]  /*4fe0*/  IMAD.WIDE R76, R74, 0x2, R84 ;  /* 0x000000024a4c7825 */ /* 0x000fc600078e0254 */
[----:B------:R-:W-:Y:S01]  /*4ff0*/  STL [R1+0x1298], R80 ;  /* 0x0012985001007387 */ /* 0x000fe20000100800 */
[----:B------:R-:W-:-:S03]  /*5000*/  IMAD.WIDE R74, R74, 0x2, R82 ;  /* 0x000000024a4a7825 */ /* 0x000fc600078e0252 */
[----:B------:R-:W-:Y:S04]  /*5010*/  STL [R1+0xff0], R81 ;  /* 0x000ff05101007387 */ /* 0x000fe80000100800 */
[----:B------:R-:W2:Y:S04]  /*5020*/  @!P3 LDG.E.U16 R13, desc[UR16][R70.64] ;  /* 0x00000010460db981 */ /* 0x000ea8000c1e1500 */
[----:B------:R-:W2:Y:S04]  /*5030*/  @!P3 LDG.E.U16 R49, desc[UR16][R68.64] ;  /* 0x000000104431b981 */ /* 0x000ea8000c1e1500 */
[----:B------:R0:W2:Y:S01]  /*5040*/  @!P3 LDG.E.U16 R48, desc[UR16][R58.64] ;  /* 0x000000103a30b981 */ /* 0x0000a2000c1e1500 */
[----:B------:R-:W-:Y:S01]  /*5050*/  ISETP.GE.U32.AND P3, PT, R2, 0x7fffffb7, PT ;  /* 0x7fffffb70200780c */ /* 0x000fe20003f66070 */
[----:B------:R-:W-:-:S02]  /*5060*/  VIADD R2, R66, 0xffffffee ;  /* 0xffffffee42027836 */ /* 0x000fc40000000000 */
[----:B------:R-:W-:Y:S04]  /*5070*/  STL [R1+0x1020], R81 ;  /* 0x0010205101007387 */ /* 0x000fe80000100800 */
[----:B------:R-:W-:Y:S04]  /*5080*/  STL [R1+0x1050], R81 ;  /* 0x0010505101007387 */ /* 0x000fe80000100800 */
[----:B------:R-:W-:Y:S04]  /*5090*/  STL [R1+0x1080], R81 ;  /* 0x0010805101007387 */ /* 0x000fe80000100800 */
[----:B------:R-:W-:Y:S04]  /*50a0*/  STL [R1+0x10b8], R81 ;  /* 0x0010b85101007387 */ /* 0x000fe80000100800 */
[----:B------:R-:W-:Y:S04]  /*50b0*/  STL [R1+0x10f8], R81 ;  /* 0x0010f85101007387 */ /* 0x000fe80000100800 */
[----:B------:R-:W-:Y:S04]  /*50c0*/  STL [R1+0x1138], R81 ;  /* 0x0011385101007387 */ /* 0x000fe80000100800 */
[----:B------:R1:W2:Y:S04]  /*50d0*/  @!P4 LDG.E.U16 R46, desc[UR16][R80.64] ;  /* 0x00000010502ec981 */ /* 0x0002a8000c1e1500 */
[----:B------:R-:W-:Y:S04]  /*50e0*/  STL [R1+0x1178], R81 ;  /* 0x0011785101007387 */ /* 0x000fe80000100800 */
[----:B------:R-:W2:Y:S04]  /*50f0*/  @!P4 LDG.E.U16 R42, desc[UR16][R78.64] ;  /* 0x000000104e2ac981 */ /* 0x000ea8000c1e1500 */
[----:B------:R-:W2:Y:S04]  /*5100*/  @!P4 LDG.E.U16 R44, desc[UR16][R76.64] ;  /* 0x000000104c2cc981 */ /* 0x000ea8000c1e1500 */
[----:B------:R-:W2:Y:S01]  /*5110*/  @!P4 LDG.E.U16 R45, desc[UR16][R74.64] ;  /* 0x000000104a2dc981 */ /* 0x000ea2000c1e1500 */
[----:B------:R-:W-:Y:S01]  /*5120*/  ISETP.GE.U32.AND P4, PT, R2, 0x7fffffaf, PT ;  /* 0x7fffffaf0200780c */ /* 0x000fe20003f86070 */
[----:B------:R-:W-:-:S02]  /*5130*/  IMAD R2, R90, 0x9, RZ ;  /* 0x000000095a027824 */ /* 0x000fc400078e02ff */
[----:B------:R-:W-:Y:S04]  /*5140*/  STL [R1+0x11b8], R81 ;  /* 0x0011b85101007387 */ /* 0x000fe80000100800 */
[----:B------:R-:W-:Y:S01]  /*5150*/  STL [R1+0x1208], R81 ;  /* 0x0012085101007387 */ /* 0x000fe20000100800 */
[----:B0-----:R-:W-:-:S03]  /*5160*/  IMAD.WIDE R58, R2, 0x2, R88 ;  /* 0x00000002023a7825 */ /* 0x001fc600078e0258 */
[----:B------:R-:W-:Y:S01]  /*5170*/  STL [R1+0x1258], R81 ;  /* 0x0012585101007387 */ /* 0x000fe20000100800 */
[----:B------:R-:W-:-:S03]  /*5180*/  PRMT R63, RZ, 0x7610, R63 ;  /* 0x00007610ff3f7816 */ /* 0x000fc6000000003f */
[----:B------:R-:W-:Y:S01]  /*5190*/  STL [R1+0x12a8], R81 ;  /* 0x0012a85101007387 */ /* 0x000fe20000100800 */
[----:B------:R-:W-:-:S03]  /*51a0*/  IMAD.WIDE R70, R2, 0x2, R86 ;  /* 0x0000000202467825 */ /* 0x000fc600078e0256 */
[----:B------:R1:W-:Y:S01]  /*51b0*/  STL.64 [R1+0x12e8], R80 ;  /* 0x0012e85001007387 */ /* 0x0003e20000100a00 */
[C---:B------:R-:W-:Y:S01]  /*51c0*/  IMAD.WIDE R66, R2.reuse, 0x2, R82 ;  /* 0x0000000202427825 */ /* 0x040fe200078e0252 */
[----:B------:R-:W-:Y:S02]  /*51d0*/  PRMT R72, RZ, 0x7610, R72 ;  /* 0x00007610ff487816 */ /* 0x000fe40000000048 */
[----:B------:R-:W-:Y:S01]  /*51e0*/  STL.64 [R1+0xff8], R78 ;  /* 0x000ff84e01007387 */ /* 0x000fe20000100a00 */
[----:B------:R-:W-:-:S03]  /*51f0*/  IMAD.WIDE R68, R2, 0x2, R84 ;  /* 0x0000000202447825 */ /* 0x000fc600078e0254 */
[----:B------:R-:W-:Y:S04]  /*5200*/  STL [R1+0x1010], R76 ;  /* 0x0010104c01007387 */ /* 0x000fe80000100800 */
[----:B------:R-:W-:Y:S01]  /*5210*/  STL [R1+0x1000], R77 ;  /* 0x0010004d01007387 */ /* 0x000fe20000100800 */
[----:B-1----:R-:W0:Y:S03]  /*5220*/  LDC R81, c[0x0][0x3a0] ;  /* 0x0000e800ff517b82 */ /* 0x002e260000000800 */
[----:B------:R-:W-:Y:S04]  /*5230*/  STL.64 [R1+0x1048], R76 ;  /* 0x0010484c01007387 */ /* 0x000fe80000100a00 */
[----:B------:R-:W-:Y:S04]  /*5240*/  STL.64 [R1+0x1008], R74 ;  /* 0x0010084a01007387 */ /* 0x000fe80000100a00 */
[----:B------:R1:W-:Y:S04]  /*5250*/  STL.64 [R1+0x5a0], R58 ;  /* 0x0005a03a01007387 */ /* 0x0003e80000100a00 */
[----:B------:R0:W-:Y:S04]  /*5260*/  STL.64 [R1+0x598], R70 ;  /* 0x0005984601007387 */ /* 0x0001e80000100a00 */
[----:B------:R-:W2:Y:S04]  /*5270*/  @!P3 LDG.E.U16 R73, desc[UR16][R58.64] ;  /* 0x000000103a49b981 */ /* 0x000ea8000c1e1500 */
[----:B------:R-:W2:Y:S04]  /*5280*/  @!P3 LDG.E.U16 R62, desc[UR16][R66.64] ;  /* 0x00000010423eb981 */ /* 0x000ea8000c1e1500 */
[----:B------:R0:W3:Y:S04]  /*5290*/  @!P3 LDG.E.U16 R63, desc[UR16][R68.64] ;  /* 0x00000010443fb981 */ /* 0x0000e8000c1e1500 */
[----:B-1----:R-:W4:Y:S04]  /*52a0*/  LDL.LU.64 R58, [R1+0x15a8] ;  /* 0x0015a800013a7983 */ /* 0x002f280000300a00 */
[----:B------:R1:W-:Y:S04]  /*52b0*/  STL.64 [R1+0x590], R68 ;  /* 0x0005904401007387 */ /* 0x0003e80000100a00 */
[----:B------:R-:W4:Y:S04]  /*52c0*/  @!P3 LDG.E.U16 R72, desc[UR16][R70.64] ;  /* 0x000000104648b981 */ /* 0x000f28000c1e1500 */
[----:B0-----:R-:W4:Y:S01]  /*52d0*/  LDL.LU.64 R70, [R1+0x15a0] ;  /* 0x0015a00001467983 */ /* 0x001f220000300a00 */
[----:B------:R-:W-:-:S03]  /*52e0*/  VIADD R2, R81, 0xffffffe6 ;  /* 0xffffffe651027836 */ /* 0x000fc60000000000 */
[----:B------:R0:W-:Y:S02]  /*52f0*/  STL.64 [R1+0x588], R66 ;  /* 0x0005884201007387 */ /* 0x0001e40000100a00 */
[----:B------:R-:W-:Y:S01]  /*5300*/  ISETP.GE.U32.AND P3, PT, R2, 0x7fffffa7, PT ;  /* 0x7fffffa70200780c */ /* 0x000fe20003f66070 */
[----:B------:R-:W-:-:S04]  /*5310*/  IMAD R2, R90, 0x11, RZ ;  /* 0x000000115a027824 */ /* 0x000fc800078e02ff */
[----:B-1----:R-:W-:-:S04]  /*5320*/  IMAD.WIDE R68, R2, 0x2, R84 ;  /* 0x0000000202447825 */ /* 0x002fc800078e0254 */
[C---:B0-----:R-:W-:Y:S01]  /*5330*/  IMAD.WIDE R66, R2.reuse, 0x2, R82 ;  /* 0x0000000202427825 */ /* 0x041fe200078e0252 */
[----:B--2---:R-:W-:Y:S04]  /*5340*/  STL [R1+0x3f0], R62 ;  /* 0x0003f03e01007387 */ /* 0x004fe80000100800 */
[----:B---3--:R0:W-:Y:S01]  /*5350*/  STL [R1+0x3f4], R63 ;  /* 0x0003f43f01007387 */ /* 0x0081e20000100800 */
[----:B----4-:R-:W-:Y:S02]  /*5360*/  PRMT R58, RZ, 0x7610, R58 ;  /* 0x00007610ff3a7816 */ /* 0x010fe4000000003a */
[----:B------:R-:W-:Y:S01]  /*5370*/  PRMT R59, RZ, 0x7610, R59 ;  /* 0x00007610ff3b7816 */ /* 0x000fe2000000003b */
[----:B0-----:R-:W-:-:S03]  /*5380*/  IMAD.WIDE R62, R2, 0x2, R88 ;  /* 0x00000002023e7825 */ /* 0x001fc600078e0258 */
[----:B------:R-:W2:Y:S04]  /*5390*/  @!P4 LDG.E.U16 R58, desc[UR16][R66.64] ;  /* 0x00000010423ac981 */ /* 0x000ea8000c1e1500 */
[----:B------:R-:W-:Y:S04]  /*53a0*/  STL [R1+0x3f8], R72 ;  /* 0x0003f84801007387 */ /* 0x000fe80000100800 */
[----:B------:R0:W-:Y:S01]  /*53b0*/  STL [R1+0x3fc], R73 ;  /* 0x0003fc4901007387 */ /* 0x0001e20000100800 */
[----:B------:R-:W-:Y:S02]  /*53c0*/  PRMT R71, RZ, 0x7610, R71 ;  /* 0x00007610ff477816 */ /* 0x000fe40000000047 */
[----:B------:R-:W-:Y:S01]  /*53d0*/  PRMT R70, RZ, 0x7610, R70 ;  /* 0x00007610ff467816 */ /* 0x000fe20000000046 */
[----:B------:R1:W-:Y:S01]  /*53e0*/  STL.64 [R1+0x4a0], R62 ;  /* 0x0004a03e01007387 */ /* 0x0003e20000100a00 */
[----:B0-----:R-:W-:-:S03]  /*53f0*/  IMAD.WIDE R72, R2, 0x2, R86 ;  /* 0x0000000202487825 */ /* 0x001fc600078e0256 */
[----:B------:R-:W3:Y:S04]  /*5400*/  @!P4 LDG.E.U16 R71, desc[UR16][R62.64] ;  /* 0x000000103e47c981 */ /* 0x000ee8000c1e1500 */
[----:B------:R0:W-:Y:S04]  /*5410*/  STL.64 [R1+0x498], R72 ;  /* 0x0004984801007387 */ /* 0x0001e80000100a00 */
[----:B------:R4:W3:Y:S04]  /*5420*/  @!P4 LDG.E.U16 R59, desc[UR16][R68.64] ;  /* 0x00000010443bc981 */ /* 0x0008e8000c1e1500 */
[----:B-1----:R-:W3:Y:S04]  /*5430*/  LDL.LU.64 R62, [R1+0x1598] ;  /* 0x00159800013e7983 */ /* 0x002ee80000300a00 */
[----:B------:R4:W-:Y:S04]  /*5440*/  STL.64 [R1+0x490], R68 ;  /* 0x0004904401007387 */ /* 0x0009e80000100a00 */
[----:B------:R-:W3:Y:S04]  /*5450*/  @!P4 LDG.E.U16 R70, desc[UR16][R72.64] ;  /* 0x000000104846c981 */ /* 0x000ee8000c1e1500 */
[----:B0-----:R-:W3:Y:S01]  /*5460*/  LDL.LU.64 R72, [R1+0x1590] ;  /* 0x0015900001487983 */ /* 0x001ee20000300a00 */
[----:B------:R-:W-:-:S03]  /*5470*/  VIADD R2, R81, 0xffffffde ;  /* 0xffffffde51027836 */ /* 0x000fc60000000000 */
[----:B------:R0:W-:Y:S02]  /*5480*/  STL.64 [R1+0x488], R66 ;  /* 0x0004884201007387 */ /* 0x0001e40000100a00 */
[----:B------:R-:W-:Y:S01]  /*5490*/  ISETP.GE.U32.AND P4, PT, R2, 0x7fffff9f, PT ;  /* 0x7fffff9f0200780c */ /* 0x000fe20003f86070 */
[----:B------:R-:W-:-:S04]  /*54a0*/  IMAD R2, R90, 0x19, RZ ;  /* 0x000000195a027824 */ /* 0x000fc800078e02ff */
[----:B----4-:R-:W-:-:S04]  /*54b0*/  IMAD.WIDE R68, R2, 0x2, R84 ;  /* 0x0000000202447825 */ /* 0x010fc800078e0254 */
[C---:B0-----:R-:W-:Y:S01]  /*54c0*/  IMAD.WIDE R66, R2.reuse, 0x2, R82 ;  /* 0x0000000202427825 */ /* 0x041fe200078e0252 */
[----:B--2---:R-:W-:Y:S04]  /*54d0*/  STL [R1+0x3d4], R58 ;  /* 0x0003d43a01007387 */ /* 0x004fe80000100800 */
[----:B---3--:R0:W-:Y:S01]  /*54e0*/  STL [R1+0x3d8], R59 ;  /* 0x0003d83b01007387 */ /* 0x0081e20000100800 */
[----:B------:R-:W-:Y:S02]  /*54f0*/  PRMT R62, RZ, 0x7610, R62 ;  /* 0x00007610ff3e7816 */ /* 0x000fe4000000003e */
        /* <DEDUP_REMOVED lines=36> */
[----:B------:R-:W4:Y:S04]  /*5740*/  @!P4 LDG.E.U16 R70, desc[UR16][R72.64] ;  /* 0x000000104846c981 */ /* 0x000f28000c1e1500 */
[----:B-1----:R-:W3:Y:S04]  /*5750*/  LDL.LU.64 R62, [R1+0x1578] ;  /* 0x00157800013e7983 */ /* 0x002ee80000300a00 */
[----:B------:R1:W-:Y:S04]  /*5760*/  STL.64 [R1+0x290], R68 ;  /* 0x0002904401007387 */ /* 0x0003e80000100a00 */
[----:B0-----:R-:W3:Y:S04]  /*5770*/  LDL.LU.64 R72, [R1+0x1570] ;  /* 0x0015700001487983 */ /* 0x001ee80000300a00 */
[----:B------:R1:W4:Y:S01]  /*5780*/  @!P4 LDG.E.U16 R59, desc[UR16][R68.64] ;  /* 0x00000010443bc981 */ /* 0x000322000c1e1500 */
[----:B------:R-:W-:-:S05]  /*5790*/  VIADD R2, R81, 0xffffffce ;  /* 0xffffffce51027836 */ /* 0x000fca0000000000 */
[----:B------:R-:W-:Y:S01]  /*57a0*/  ISETP.GE.U32.AND P4, PT, R2, 0x7fffff8f, PT ;  /* 0x7fffff8f0200780c */ /* 0x000fe20003f86070 */
[----:B------:R-:W-:Y:S01]  /*57b0*/  IMAD R2, R90, 0x29, RZ ;  /* 0x000000295a027824 */ /* 0x000fe200078e02ff */
[----:B------:R-:W-:Y:S03]  /*57c0*/  STL.64 [R1+0x288], R66 ;  /* 0x0002884201007387 */ /* 0x000fe60000100a00 */
[C---:B-1----:R-:W-:Y:S01]  /*57d0*/  IMAD.WIDE R68, R2.reuse, 0x2, R88 ;  /* 0x0000000202447825 */ /* 0x042fe200078e0258 */
[----:B--2---:R-:W-:Y:S01]  /*57e0*/  STL [R1+0x1e8], R58 ;  /* 0x0001e83a01007387 */ /* 0x004fe20000100800 */
[----:B---3--:R-:W-:Y:S02]  /*57f0*/  PRMT R73, RZ, 0x7610, R73 ;  /* 0x00007610ff497816 */ /* 0x008fe40000000049 */
[----:B------:R-:W-:Y:S01]  /*5800*/  PRMT R72, RZ, 0x7610, R72 ;  /* 0x00007610ff487816 */ /* 0x000fe20000000048 */
[----:B----4-:R0:W-:Y:S04]  /*5810*/  STL [R1+0x1ec], R59 ;  /* 0x0001ec3b01007387 */ /* 0x0101e80000100800 */
[----:B------:R-:W-:Y:S04]  /*5820*/  STL [R1+0x1f0], R70 ;  /* 0x0001f04601007387 */ /* 0x000fe80000100800 */
[----:B------:R-:W2:Y:S01]  /*5830*/  @!P3 LDG.E.U16 R73, desc[UR16][R68.64] ;  /* 0x000000104449b981 */ /* 0x000ea2000c1e1500 */
[----:B0-----:R-:W-:-:S03]  /*5840*/  IMAD.WIDE R58, R2, 0x2, R86 ;  /* 0x00000002023a7825 */ /* 0x001fc600078e0256 */
[----:B------:R-:W-:Y:S04]  /*5850*/  STL [R1+0x1f4], R71 ;  /* 0x0001f44701007387 */ /* 0x000fe80000100800 */
[----:B------:R0:W-:Y:S04]  /*5860*/  STL.64 [R1+0x1a0], R68 ;  /* 0x0001a04401007387 */ /* 0x0001e80000100a00 */
[----:B------:R1:W-:Y:S04]  /*5870*/  STL.64 [R1+0x198], R58 ;  /* 0x0001983a01007387 */ /* 0x0003e80000100a00 */
[----:B------:R-:W3:Y:S04]  /*5880*/  @!P3 LDG.E.U16 R72, desc[UR16][R58.64] ;  /* 0x000000103a48b981 */ /* 0x000ee8000c1e1500 */
[----:B0-----:R-:W4:Y:S01]  /*5890*/  LDL.LU.64 R68, [R1+0x1568] ;  /* 0x0015680001447983 */ /* 0x001f220000300a00 */
[----:B------:R-:W-:Y:S01]  /*58a0*/  PRMT R65, RZ, 0x7610, R65 ;  /* 0x00007610ff417816 */ /* 0x000fe20000000041 */
[----:B------:R-:W-:Y:S01]  /*58b0*/  IMAD.WIDE R70, R2, 0x2, R84 ;  /* 0x0000000202467825 */ /* 0x000fe200078e0254 */
[----:B------:R-:W-:-:S03]  /*58c0*/  PRMT R64, RZ, 0x7610, R64 ;  /* 0x00007610ff407816 */ /* 0x000fc60000000040 */
[----:B------:R-:W-:Y:S01]  /*58d0*/  IMAD.WIDE R66, R2, 0x2, R82 ;  /* 0x0000000202427825 */ /* 0x000fe200078e0252 */
[----:B------:R0:W2:Y:S03]  /*58e0*/  @!P3 LDG.E.U16 R65, desc[UR16][R70.64] ;  /* 0x000000104641b981 */ /* 0x0000a6000c1e1500 */
[----:B------:R-:W-:Y:S01]  /*58f0*/  VIADD R2, R81, 0xffffffc6 ;  /* 0xffffffc651027836 */ /* 0x000fe20000000000 */
[----:B------:R0:W2:Y:S04]  /*5900*/  @!P3 LDG.E.U16 R64, desc[UR16][R66.64] ;  /* 0x000000104240b981 */ /* 0x0000a8000c1e1500 */
[----:B------:R-:W-:Y:S01]  /*5910*/  ISETP.GE.U32.AND P3, PT, R2, 0x7fffff87, PT ;  /* 0x7fffff870200780c */ /* 0x000fe20003f66070 */
[----:B------:R0:W-:Y:S01]  /*5920*/  STL.64 [R1+0x190], R70 ;  /* 0x0001904601007387 */ /* 0x0001e20000100a00 */
[----:B------:R-:W-:-:S03]  /*5930*/  IMAD R2, R90, 0x31, RZ ;  /* 0x000000315a027824 */ /* 0x000fc600078e02ff */
[----:B-1----:R-:W2:Y:S04]  /*5940*/  LDL.LU.64 R58, [R1+0x1560] ;  /* 0x00156000013a7983 */ /* 0x002ea80000300a00 */
[----:B------:R-:W-:Y:S01]  /*5950*/  STL.64 [R1+0x188], R66 ;  /* 0x0001884201007387 */ /* 0x000fe20000100a00 */
[----:B0-----:R-:W-:-:S03]  /*5960*/  IMAD.WIDE R70, R2, 0x2, R86 ;  /* 0x0000000202467825 */ /* 0x001fc600078e0256 */
[----:B---3--:R-:W-:Y:S01]  /*5970*/  STL [R1+0x100], R72 ;  /* 0x0001004801007387 */ /* 0x008fe20000100800 */
[----:B----4-:R-:W-:-:S03]  /*5980*/  PRMT R68, RZ, 0x7610, R68 ;  /* 0x00007610ff447816 */ /* 0x010fc60000000044 */
[----:B--2---:R0:W-:Y:S01]  /*5990*/  STL [R1+0x104], R73 ;  /* 0x0001044901007387 */ /* 0x0041e20000100800 */
[----:B------:R-:W-:-:S03]  /*59a0*/  PRMT R69, RZ, 0x7610, R69 ;  /* 0x00007610ff457816 */ /* 0x000fc60000000045 */
[----:B------:R-:W2:Y:S01]  /*59b0*/  @!P4 LDG.E.U16 R68, desc[UR16][R70.64] ;  /* 0x000000104644c981 */ /* 0x000ea2000c1e1500 */
[----:B0-----:R-:W-:-:S05]  /*59c0*/  IMAD.WIDE R72, R2, 0x2, R88 ;  /* 0x0000000202487825 */ /* 0x001fca00078e0258 */
[----:B------:R-:W3:Y:S01]  /*59d0*/  @!P4 LDG.E.U16 R69, desc[UR16][R72.64] ;  /* 0x000000104845c981 */ /* 0x000ee2000c1e1500 */
[----:B------:R-:W-:Y:S01]  /*59e0*/  PRMT R61, RZ, 0x7610, R61 ;  /* 0x00007610ff3d7816 */ /* 0x000fe2000000003d */
[C---:B------:R-:W-:Y:S02]  /*59f0*/  IMAD.WIDE R66, R2.reuse, 0x2, R84 ;  /* 0x0000000202427825 */ /* 0x040fe400078e0254 */
[----:B------:R-:W-:Y:S04]  /*5a00*/  STL [R1+0xf8], R64 ;  /* 0x0000f84001007387 */ /* 0x000fe80000100800 */
[----:B------:R0:W-:Y:S04]  /*5a10*/  STL [R1+0xfc], R65 ;  /* 0x0000fc4101007387 */ /* 0x0001e80000100800 */
[----:B------:R-:W-:Y:S04]  /*5a20*/  STL.64 [R1+0xa0], R72 ;  /* 0x0000a04801007387 */ /* 0x000fe80000100a00 */
[----:B------:R-:W-:Y:S01]  /*5a30*/  STL.64 [R1+0x98], R70 ;  /* 0x0000984601007387 */ /* 0x000fe20000100a00 */
[----:B0-----:R-:W-:-:S03]  /*5a40*/  IMAD.WIDE R64, R2, 0x2, R82 ;  /* 0x0000000202407825 */ /* 0x001fc600078e0252 */
[----:B------:R0:W-:Y:S04]  /*5a50*/  STL.64 [R1+0x90], R66 ;  /* 0x0000904201007387 */ /* 0x0001e80000100a00 */
[----:B------:R0:W4:Y:S01]  /*5a60*/  @!P4 LDG.E.U16 R61, desc[UR16][R66.64] ;  /* 0x00000010423dc981 */ /* 0x000122000c1e1500 */
[----:B------:R-:W-:-:S03]  /*5a70*/  PRMT R50, RZ, 0x7610, R50 ;  /* 0x00007610ff327816 */ /* 0x000fc60000000032 */
[----:B------:R-:W-:Y:S01]  /*5a80*/  STL.64 [R1+0x88], R64 ;  /* 0x0000884001007387 */ /* 0x000fe20000100a00 */
[----:B------:R-:W-:Y:S01]  /*5a90*/  PRMT R51, RZ, 0x7610, R51 ;  /* 0x00007610ff337816 */ /* 0x000fe20000000033 */
[----:B0-----:R-:W-:-:S04]  /*5aa0*/  IMAD R66, R90, 0x39, RZ ;  /* 0x000000395a427824 */ /* 0x001fc800078e02ff */
[----:B------:R-:W-:-:S04]  /*5ab0*/  IMAD.WIDE R72, R66, 0x2, R88 ;  /* 0x0000000242487825 */ /* 0x000fc800078e0258 */
[C---:B------:R-:W-:Y:S01]  /*5ac0*/  IMAD.WIDE R70, R66.reuse, 0x2, R86 ;  /* 0x0000000242467825 */ /* 0x040fe200078e0256 */
[----:B--2---:R-:W-:Y:S04]  /*5ad0*/  STL [R1+0xf0], R68 ;  /* 0x0000f04401007387 */ /* 0x004fe80000100800 */
[----:B---3--:R0:W-:Y:S02]  /*5ae0*/  STL [R1+0xf4], R69 ;  /* 0x0000f44501007387 */ /* 0x0081e40000100800 */
[----:B0-----:R-:W-:-:S04]  /*5af0*/  IMAD.WIDE R68, R66, 0x2, R84 ;  /* 0x0000000242447825 */ /* 0x001fc800078e0254 */
[----:B------:R-:W-:Y:S01]  /*5b00*/  IMAD.WIDE R66, R66, 0x2, R82 ;  /* 0x0000000242427825 */ /* 0x000fe200078e0252 */
[----:B------:R-:W2:Y:S04]  /*5b10*/  @!P3 LDG.E.U16 R51, desc[UR16][R68.64] ;  /* 0x000000104433b981 */ /* 0x000ea8000c1e1500 */
[----:B------:R-:W3:Y:S01]  /*5b20*/  @!P3 LDG.E.U16 R50, desc[UR16][R66.64] ;  /* 0x000000104232b981 */ /* 0x000ee2000c1e1500 */
[----:B------:R-:W-:Y:S01]  /*5b30*/  PRMT R60, RZ, 0x7610, R60 ;  /* 0x00007610ff3c7816 */ /* 0x000fe2000000003c */
[----:B------:R-:W-:Y:S01]  /*5b40*/  VIADD R2, R81, 0xfffffffe ;  /* 0xfffffffe51027836 */ /* 0x000fe20000000000 */
[----:B------:R-:W-:Y:S02]  /*5b50*/  PRMT R58, RZ, 0x7610, R58 ;  /* 0x00007610ff3a7816 */ /* 0x000fe4000000003a */
[----:B------:R-:W-:-:S02]  /*5b60*/  PRMT R59, RZ, 0x7610, R59 ;  /* 0x00007610ff3b7816 */ /* 0x000fc4000000003b */
[----:B------:R-:W4:Y:S01]  /*5b70*/  @!P4 LDG.E.U16 R60, desc[UR16][R64.64] ;  /* 0x00000010403cc981 */ /* 0x000f22000c1e1500 */
[----:B------:R-:W-:-:S03]  /*5b80*/  ISETP.GE.U32.AND P4, PT, R2, 0x7fffffbf, PT ;  /* 0x7fffffbf0200780c */ /* 0x000fc60003f86070 */
[----:B------:R-:W-:Y:S04]  /*5b90*/  STL.64 [R1+0x1018], R72 ;  /* 0x0010184801007387 */ /* 0x000fe80000100a00 */
[----:B------:R-:W-:Y:S01]  /*5ba0*/  STL.64 [R1+0x1028], R70 ;  /* 0x0010284601007387 */ /* 0x000fe20000100a00 */
[----:B------:R-:W-:-:S03]  /*5bb0*/  PRMT R63, RZ, 0x7610, R63 ;  /* 0x00007610ff3f7816 */ /* 0x000fc6000000003f */
[----:B------:R-:W-:Y:S04]  /*5bc0*/  STL.64 [R1+0x1030], R68 ;  /* 0x0010304401007387 */ /* 0x000fe80000100a00 */
[----:B------:R-:W4:Y:S04]  /*5bd0*/  @!P3 LDG.E.U16 R58, desc[UR16][R70.64] ;  /* 0x00000010463ab981 */ /* 0x000f28000c1e1500 */
[----:B------:R-:W-:Y:S04]  /*5be0*/  STL.64 [R1+0x1038], R66 ;  /* 0x0010384201007387 */ /* 0x000fe80000100a00 */
[----:B------:R-:W4:Y:S04]  /*5bf0*/  @!P3 LDG.E.U16 R59, desc[UR16][R72.64] ;  /* 0x00000010483bb981 */ /* 0x000f28000c1e1500 */
[----:B---3--:R-:W-:Y:S04]  /*5c00*/  STL [R1+0xd8], R50 ;  /* 0x0000d83201007387 */ /* 0x008fe80000100800 */
[----:B--2---:R0:W-:Y:S02]  /*5c10*/  STL [R1+0xdc], R51 ;  /* 0x0000dc3301007387 */ /* 0x0041e40000100800 */
[----:B0-----:R-:W-:-:S05]  /*5c20*/  IMAD.WIDE R50, R90, 0x2, R88 ;  /* 0x000000025a327825 */ /* 0x001fca00078e0258 */
[----:B------:R-:W2:Y:S01]  /*5c30*/  @!P4 LDG.E.U16 R63, desc[UR16][R50.64] ;  /* 0x00000010323fc981 */ /* 0x000ea2000c1e1500 */
[----:B------:R-:W-:-:S03]  /*5c40*/  PRMT R52, RZ, 0x7610, R52 ;  /* 0x00007610ff347816 */ /* 0x000fc60000000034 */
[----:B----4-:R-:W-:Y:S01]  /*5c50*/  STL [R1+0xe8], R60 ;  /* 0x0000e83c01007387 */ /* 0x010fe20000100800 */
[----:B------:R-:W-:-:S03]  /*5c60*/  IMAD.WIDE R64, R90, 0x2, R86 ;  /* 0x000000025a407825 */ /* 0x000fc600078e0256 */
[----:B------:R-:W-:Y:S01]  /*5c70*/  STL [R1+0xec], R61 ;  /* 0x0000ec3d01007387 */ /* 0x000fe20000100800 */
[----:B------:R-:W-:-:S03]  /*5c80*/  PRMT R53, RZ, 0x7610, R53 ;  /* 0x00007610ff357816 */ /* 0x000fc60000000035 */
[----:B------:R-:W-:Y:S04]  /*5c90*/  STL [R1+0xe0], R58 ;  /* 0x0000e03a01007387 */ /* 0x000fe80000100800 */
[----:B------:R0:W-:Y:S04]  /*5ca0*/  STL [R1+0xe4], R59 ;  /* 0x0000e43b01007387 */ /* 0x0001e80000100800 */
[----:B------:R1:W-:Y:S04]  /*5cb0*/  STL.64 [R1+0x6a0], R50 ;  /* 0x0006a03201007387 */ /* 0x0003e80000100a00 */
[----:B------:R3:W4:Y:S01]  /*5cc0*/  @!P4 LDG.E.U16 R53, desc[UR16][R64.64] ;  /* 0x000000104035c981 */ /* 0x000722000c1e1500 */
[----:B0-----:R-:W-:-:S03]  /*5cd0*/  IMAD.WIDE R58, R90, 0x2, R82 ;  /* 0x000000025a3a7825 */ /* 0x001fc600078e0252 */
[----:B------:R-:W-:Y:S04]  /*5ce0*/  STL.64 [R1+0x698], R64 ;  /* 0x0006984001007387 */ /* 0x000fe80000100a00 */
[----:B-1----:R-:W4:Y:S04]  /*5cf0*/  LDL.LU.64 R50, [R1+0x1558] ;  /* 0x0015580001327983 */ /* 0x002f280000300a00 */
[----:B------:R-:W4:Y:S04]  /*5d00*/  @!P4 LDG.E.U16 R52, desc[UR16][R58.64] ;  /* 0x000000103a34c981 */ /* 0x000f28000c1e1500 */
[----:B--2---:R0:W-:Y:S04]  /*5d10*/  STL [R1+0x1e4], R63 ;  /* 0x0001e43f01007387 */ /* 0x0041e80000100800 */
[----:B0-----:R-:W2:Y:S01]  /*5d20*/  LDL.LU R63, [R1+0x1550] ;  /* 0x00155000013f7983 */ /* 0x001ea20000300800 */
[----:B------:R-:W-:Y:S01]  /*5d30*/  VIADD R2, R81, 0xfffffffd ;  /* 0xfffffffd51027836 */ /* 0x000fe20000000000 */
[----:B------:R-:W-:Y:S01]  /*5d40*/  PRMT R4, RZ, 0x7610, R4 ;  /* 0x00007610ff047816 */ /* 0x000fe20000000004 */
[----:B------:R-:W-:-:S03]  /*5d50*/  IMAD.WIDE R60, R90, 0x2, R84 ;  /* 0x000000025a3c7825 */ /* 0x000fc600078e0254 */
[----:B------:R-:W-:Y:S01]  /*5d60*/  ISETP.GE.U32.AND P3, PT, R2, 0x7fffffbe, PT ;  /* 0x7fffffbe0200780c */ /* 0x000fe20003f66070 */
[----:B------:R-:W-:Y:S01]  /*5d70*/  VIADD R2, R81, 0xfffffff5 ;  /* 0xfffffff551027836 */ /* 0x000fe20000000000 */
[----:B------:R0:W2:Y:S04]  /*5d80*/  @!P4 LDG.E.U16 R4, desc[UR16][R60.64] ;  /* 0x000000103c04c981 */ /* 0x0000a8000c1e1500 */
[----:B------:R-:W-:Y:S01]  /*5d90*/  ISETP.GE.U32.AND P4, PT, R2, 0x7fffffb6, PT ;  /* 0x7fffffb60200780c */ /* 0x000fe20003f86070 */
[----:B------:R0:W-:Y:S01]  /*5da0*/  STL.64 [R1+0x690], R60 ;  /* 0x0006903c01007387 */ /* 0x0001e20000100a00 */
[----:B------:R-:W-:-:S03]  /*5db0*/  IMAD.SHL.U32 R2, R90, 0x2, RZ ;  /* 0x000000025a027824 */ /* 0x000fc600078e00ff */
[----:B------:R1:W-:Y:S01]  /*5dc0*/  STL.64 [R1+0x688], R58 ;  /* 0x0006883a01007387 */ /* 0x0003e20000100a00 */
[C---:B---3--:R-:W-:Y:S01]  /*5dd0*/  IMAD.WIDE R64, R2.reuse, 0x2, R86 ;  /* 0x0000000202407825 */ /* 0x048fe200078e0256 */
[----:B------:R-:W-:Y:S02]  /*5de0*/  PRMT R62, RZ, 0x7610, R62 ;  /* 0x00007610ff3e7816 */ /* 0x000fe4000000003e */
[----:B----4-:R-:W-:Y:S02]  /*5df0*/  PRMT R50, RZ, 0x7610, R50 ;  /* 0x00007610ff327816 */ /* 0x010fe40000000032 */
[----:B------:R-:W-:Y:S01]  /*5e00*/  PRMT R51, RZ, 0x7610, R51 ;  /* 0x00007610ff337816 */ /* 0x000fe20000000033 */
[C---:B0-----:R-:W-:Y:S01]  /*5e10*/  IMAD.WIDE R60, R2.reuse, 0x2, R84 ;  /* 0x00000002023c7825 */ /* 0x041fe200078e0254 */
[----:B------:R-:W-:Y:S04]  /*5e20*/  STL [R1+0x1d8], R52 ;  /* 0x0001d83401007387 */ /* 0x000fe80000100800 */
[----:B------:R0:W-:Y:S01]  /*5e30*/  STL [R1+0x1e0], R53 ;  /* 0x0001e03501007387 */ /* 0x0001e20000100800 */
[----:B-1----:R-:W-:-:S03]  /*5e40*/  IMAD.WIDE R58, R2, 0x2, R82 ;  /* 0x00000002023a7825 */ /* 0x002fc600078e0252 */
[----:B------:R-:W3:Y:S04]  /*5e50*/  @!P3 LDG.E.U16 R51, desc[UR16][R60.64] ;  /* 0x000000103c33b981 */ /* 0x000ee8000c1e1500 */
[----:B------:R-:W4:Y:S01]  /*5e60*/  @!P3 LDG.E.U16 R50, desc[UR16][R58.64] ;  /* 0x000000103a32b981 */ /* 0x000f22000c1e1500 */
[----:B0-----:R-:W-:-:S03]  /*5e70*/  IMAD.WIDE R52, R2, 0x2, R88 ;  /* 0x0000000202347825 */ /* 0x001fc600078e0258 */
[----:B------:R-:W3:Y:S04]  /*5e80*/  @!P3 LDG.E.U16 R62, desc[UR16][R64.64] ;  /* 0x00000010403eb981 */ /* 0x000ee8000c1e1500 */
[----:B------:R0:W-:Y:S04]  /*5e90*/  STL.64 [R1+0x680], R52 ;  /* 0x0006803401007387 */ /* 0x0001e80000100a00 */
[----:B------:R1:W-:Y:S01]  /*5ea0*/  STL.64 [R1+0x678], R64 ;  /* 0x0006784001007387 */ /* 0x0003e20000100a00 */
[----:B--2---:R-:W-:-:S06]  /*5eb0*/  PRMT R63, RZ, 0x7610, R63 ;  /* 0x00007610ff3f7816 */ /* 0x004fcc000000003f */
[----:B------:R-:W2:Y:S04]  /*5ec0*/  @!P3 LDG.E.U16 R63, desc[UR16][R52.64] ;  /* 0x00000010343fb981 */ /* 0x000ea8000c1e1500 */
[----:B0-----:R-:W2:Y:S04]  /*5ed0*/  LDL.LU.64 R52, [R1+0x1548] ;  /* 0x0015480001347983 */ /* 0x001ea80000300a00 */
[----:B------:R-:W-:Y:S04]  /*5ee0*/  STL.64 [R1+0x670], R60 ;  /* 0x0006703c01007387 */ /* 0x000fe80000100a00 */
[----:B-1----:R-:W2:Y:S01]  /*5ef0*/  LDL.LU.64 R64, [R1+0x1540] ;  /* 0x0015400001407983 */ /* 0x002ea20000300a00 */
[----:B------:R-:W-:-:S03]  /*5f00*/  VIADD R2, R81, 0xffffffed ;  /* 0xffffffed51027836 */ /* 0x000fc60000000000 */
[----:B------:R0:W-:Y:S02]  /*5f10*/  STL.64 [R1+0x668], R58 ;  /* 0x0006683a01007387 */ /* 0x0001e40000100a00 */
[----:B------:R-:W-:Y:S01]  /*5f20*/  ISETP.GE.U32.AND P3, PT, R2, 0x7fffffae, PT ;  /* 0x7fffffae0200780c */ /* 0x000fe20003f66070 */
[----:B------:R-:W-:Y:S01]  /*5f30*/  IMAD R2, R90, 0xa, RZ ;  /* 0x0000000a5a027824 */ /* 0x000fe200078e02ff */
[----:B----4-:R-:W-:Y:S04]  /*5f40*/  STL [R1+0x204], R50 ;  /* 0x0002043201007387 */ /* 0x010fe80000100800 */
[----:B---3--:R1:W-:Y:S01]  /*5f50*/  STL [R1+0x2c8], R51 ;  /* 0x0002c83301007387 */ /* 0x0083e20000100800 */
[----:B0-----:R-:W-:-:S03]  /*5f60*/  IMAD.WIDE R58, R2, 0x2, R82 ;  /* 0x00000002023a7825 */ /* 0x001fc600078e0252 */
[----:B------:R-:W-:Y:S01]  /*5f70*/  STL [R1+0x2cc], R62 ;  /* 0x0002cc3e01007387 */ /* 0x000fe20000100800 */
[----:B------:R-:W-:-:S04]  /*5f80*/  IMAD.WIDE R60, R2, 0x2, R84 ;  /* 0x00000002023c7825 */ /* 0x000fc800078e0254 */
[C---:B-1----:R-:W-:Y:S01]  /*5f90*/  IMAD.WIDE R50, R2.reuse, 0x2, R88 ;  /* 0x0000000202327825 */ /* 0x042fe200078e0258 */
[----:B--2---:R0:W-:Y:S04]  /*5fa0*/  STL [R1+0x2d0], R63 ;  /* 0x0002d03f01007387 */ /* 0x0041e80000100800 */
[----:B------:R1:W-:Y:S01]  /*5fb0*/  STL.64 [R1+0x580], R50 ;  /* 0x0005803201007387 */ /* 0x0003e20000100a00 */
[----:B------:R-:W-:Y:S01]  /*5fc0*/  PRMT R52, RZ, 0x7610, R52 ;  /* 0x00007610ff347816 */ /* 0x000fe20000000034 */
[----:B0-----:R-:W-:Y:S01]  /*5fd0*/  IMAD.WIDE R62, R2, 0x2, R86 ;  /* 0x00000002023e7825 */ /* 0x001fe200078e0256 */
[----:B------:R-:W-:Y:S02]  /*5fe0*/  PRMT R53, RZ, 0x7610, R53 ;  /* 0x00007610ff357816 */ /* 0x000fe40000000035 */
[----:B------:R-:W-:-:S02]  /*5ff0*/  PRMT R65, RZ, 0x7610, R65 ;  /* 0x00007610ff417816 */ /* 0x000fc40000000041 */
[----:B------:R-:W-:Y:S01]  /*6000*/  PRMT R64, RZ, 0x7610, R64 ;  /* 0x00007610ff407816 */ /* 0x000fe20000000040 */
[----:B------:R0:W-:Y:S04]  /*6010*/  STL.64 [R1+0x578], R62 ;  /* 0x0005783e01007387 */ /* 0x0001e80000100a00 */
[----:B------:R-:W2:Y:S04]  /*6020*/  @!P4 LDG.E.U16 R65, desc[UR16][R50.64] ;  /* 0x000000103241c981 */ /* 0x000ea8000c1e1500 */
[----:B------:R-:W3:Y:S04]  /*6030*/  @!P4 LDG.E.U16 R52, desc[UR16][R58.64] ;  /* 0x000000103a34c981 */ /* 0x000ee8000c1e1500 */
[----:B------:R4:W2:Y:S04]  /*6040*/  @!P4 LDG.E.U16 R53, desc[UR16][R60.64] ;  /* 0x000000103c35c981 */ /* 0x0008a8000c1e1500 */
[----:B-1----:R-:W2:Y:S04]  /*6050*/  LDL.LU.64 R50, [R1+0x1538] ;  /* 0x0015380001327983 */ /* 0x002ea80000300a00 */
[----:B------:R4:W-:Y:S04]  /*6060*/  STL.64 [R1+0x570], R60 ;  /* 0x0005703c01007387 */ /* 0x0009e80000100a00 */
[----:B------:R-:W2:Y:S04]  /*6070*/  @!P4 LDG.E.U16 R64, desc[UR16][R62.64] ;  /* 0x000000103e40c981 */ /* 0x000ea8000c1e1500 */
[----:B0-----:R-:W2:Y:S01]  /*6080*/  LDL.LU.64 R62, [R1+0x1530] ;  /* 0x00153000013e7983 */ /* 0x001ea20000300a00 */
[----:B------:R-:W-:-:S03]  /*6090*/  VIADD R2, R81, 0xffffffe5 ;  /* 0xffffffe551027836 */ /* 0x000fc60000000000 */
[----:B------:R0:W-:Y:S02]  /*60a0*/  STL.64 [R1+0x568], R58 ;  /* 0x0005683a01007387 */ /* 0x0001e40000100a00 */
[----:B------:R-:W-:Y:S01]  /*60b0*/  ISETP.GE.U32.AND P4, PT, R2, 0x7fffffa6, PT ;  /* 0x7fffffa60200780c */ /* 0x000fe20003f86070 */
[----:B------:R-:W-:-:S04]  /*60c0*/  IMAD R2, R90, 0x12, RZ ;  /* 0x000000125a027824 */ /* 0x000fc800078e02ff */
[----:B----4-:R-:W-:-:S04]  /*60d0*/  IMAD.WIDE R60, R2, 0x2, R84 ;  /* 0x00000002023c7825 */ /* 0x010fc800078e0254 */
[C---:B0-----:R-:W-:Y:S01]  /*60e0*/  IMAD.WIDE R58, R2.reuse, 0x2, R82 ;  /* 0x00000002023a7825 */ /* 0x041fe200078e0252 */
[----:B---3--:R-:W-:Y:S04]  /*60f0*/  STL [R1+0x3d0], R52 ;  /* 0x0003d03401007387 */ /* 0x008fe80000100800 */
[----:B--2---:R0:W-:Y:S01]  /*6100*/  STL [R1+0x1f8], R53 ;  /* 0x0001f83501007387 */ /* 0x0041e20000100800 */
        /* <DEDUP_REMOVED lines=38> */
[----:B-1----:R-:W2:Y:S04]  /*6370*/  LDL.LU.64 R50, [R1+0x1518] ;  /* 0x0015180001327983 */ /* 0x002ea80000300a00 */
[----:B------:R1:W-:Y:S04]  /*6380*/  STL.64 [R1+0x370], R60 ;  /* 0x0003703c01007387 */ /* 0x0003e80000100a00 */
[----:B0-----:R-:W2:Y:S04]  /*6390*/  LDL.LU.64 R62, [R1+0x1510] ;  /* 0x00151000013e7983 */ /* 0x001ea80000300a00 */
[----:B------:R1:W2:Y:S01]  /*63a0*/  @!P4 LDG.E.U16 R53, desc[UR16][R60.64] ;  /* 0x000000103c35c981 */ /* 0x0002a2000c1e1500 */
[----:B------:R-:W-:-:S03]  /*63b0*/  VIADD R2, R81, 0xffffffd5 ;  /* 0xffffffd551027836 */ /* 0x000fc60000000000 */
[----:B------:R0:W-:Y:S02]  /*63c0*/  STL.64 [R1+0x368], R58 ;  /* 0x0003683a01007387 */ /* 0x0001e40000100a00 */
[----:B------:R-:W-:Y:S01]  /*63d0*/  ISETP.GE.U32.AND P4, PT, R2, 0x7fffff96, PT ;  /* 0x7fffff960200780c */ /* 0x000fe20003f86070 */
[----:B------:R-:W-:-:S04]  /*63e0*/  IMAD R2, R90, 0x22, RZ ;  /* 0x000000225a027824 */ /* 0x000fc800078e02ff */
[----:B-1----:R-:W-:-:S04]  /*63f0*/  IMAD.WIDE R60, R2, 0x2, R86 ;  /* 0x00000002023c7825 */ /* 0x002fc800078e0256 */
[----:B0-----:R-:W-:Y:S01]  /*6400*/  IMAD.WIDE R58, R2, 0x2, R84 ;  /* 0x00000002023a7825 */ /* 0x001fe200078e0254 */
[----:B----4-:R-:W-:Y:S04]  /*6410*/  STL [R1+0x2e8], R64 ;  /* 0x0002e84001007387 */ /* 0x010fe80000100800 */
[----:B---3--:R0:W-:Y:S01]  /*6420*/  STL [R1+0x2ec], R65 ;  /* 0x0002ec4101007387 */ /* 0x0081e20000100800 */
[----:B--2---:R-:W-:-:S03]  /*6430*/  PRMT R50, RZ, 0x7610, R50 ;  /* 0x00007610ff327816 */ /* 0x004fc60000000032 */
[----:B------:R-:W-:Y:S01]  /*6440*/  STL [R1+0x2e0], R52 ;  /* 0x0002e03401007387 */ /* 0x000fe20000100800 */
[----:B------:R-:W-:Y:S02]  /*6450*/  PRMT R51, RZ, 0x7610, R51 ;  /* 0x00007610ff337816 */ /* 0x000fe40000000033 */
[----:B------:R-:W-:Y:S01]  /*6460*/  PRMT R63, RZ, 0x7610, R63 ;  /* 0x00007610ff3f7816 */ /* 0x000fe2000000003f */
[----:B0-----:R-:W-:-:S03]  /*6470*/  IMAD.WIDE R64, R2, 0x2, R88 ;  /* 0x0000000202407825 */ /* 0x001fc600078e0258 */
[----:B------:R-:W2:Y:S04]  /*6480*/  @!P3 LDG.E.U16 R51, desc[UR16][R58.64] ;  /* 0x000000103a33b981 */ /* 0x000ea8000c1e1500 */
[----:B------:R0:W-:Y:S04]  /*6490*/  STL [R1+0x2e4], R53 ;  /* 0x0002e43501007387 */ /* 0x0001e80000100800 */
[----:B------:R1:W-:Y:S04]  /*64a0*/  STL.64 [R1+0x280], R64 ;  /* 0x0002804001007387 */ /* 0x0003e80000100a00 */
[----:B------:R-:W3:Y:S01]  /*64b0*/  @!P3 LDG.E.U16 R63, desc[UR16][R64.64] ;  /* 0x00000010403fb981 */ /* 0x000ee2000c1e1500 */
[----:B0-----:R-:W-:-:S03]  /*64c0*/  IMAD.WIDE R52, R2, 0x2, R82 ;  /* 0x0000000202347825 */ /* 0x001fc600078e0252 */
[----:B------:R0:W-:Y:S04]  /*64d0*/  STL.64 [R1+0x278], R60 ;  /* 0x0002783c01007387 */ /* 0x0001e80000100a00 */
[----:B------:R4:W2:Y:S04]  /*64e0*/  @!P3 LDG.E.U16 R50, desc[UR16][R52.64] ;  /* 0x000000103432b981 */ /* 0x0008a8000c1e1500 */
[----:B-1----:R-:W3:Y:S01]  /*64f0*/  LDL.LU.64 R64, [R1+0x1508] ;  /* 0x0015080001407983 */ /* 0x002ee20000300a00 */
[----:B------:R-:W-:Y:S01]  /*6500*/  PRMT R62, RZ, 0x7610, R62 ;  /* 0x00007610ff3e7816 */ /* 0x000fe2000000003e */
[----:B------:R-:W-:-:S02]  /*6510*/  VIADD R2, R81, 0xffffffcd ;  /* 0xffffffcd51027836 */ /* 0x000fc40000000000 */
[----:B------:R-:W-:Y:S04]  /*6520*/  STL.64 [R1+0x270], R58 ;  /* 0x0002703a01007387 */ /* 0x000fe80000100a00 */
[----:B------:R-:W3:Y:S01]  /*6530*/  @!P3 LDG.E.U16 R62, desc[UR16][R60.64] ;  /* 0x000000103c3eb981 */ /* 0x000ee2000c1e1500 */
[----:B------:R-:W-:Y:S01]  /*6540*/  ISETP.GE.U32.AND P3, PT, R2, 0x7fffff8e, PT ;  /* 0x7fffff8e0200780c */ /* 0x000fe20003f66070 */
[----:B------:R-:W-:Y:S02]  /*6550*/  IMAD R2, R90, 0x2a, RZ ;  /* 0x0000002a5a027824 */ /* 0x000fe400078e02ff */
[----:B0-----:R-:W3:Y:S04]  /*6560*/  LDL.LU.64 R60, [R1+0x1500] ;  /* 0x00150000013c7983 */ /* 0x001ee80000300a00 */
[----:B------:R4:W-:Y:S02]  /*6570*/  STL.64 [R1+0x268], R52 ;  /* 0x0002683401007387 */ /* 0x0009e40000100a00 */
[----:B----4-:R-:W-:-:S02]  /*6580*/  IMAD.WIDE R52, R2, 0x2, R88 ;  /* 0x0000000202347825 */ /* 0x010fc400078e0258 */
[----:B--2---:R-:W-:Y:S01]  /*6590*/  STL [R1+0x4e0], R50 ;  /* 0x0004e03201007387 */ /* 0x004fe20000100800 */
[----:B---3--:R-:W-:-:S03]  /*65a0*/  PRMT R64, RZ, 0x7610, R64 ;  /* 0x00007610ff407816 */ /* 0x008fc60000000040 */
[----:B------:R0:W-:Y:S01]  /*65b0*/  STL [R1+0x2d4], R51 ;  /* 0x0002d43301007387 */ /* 0x0001e20000100800 */
[----:B------:R-:W-:-:S06]  /*65c0*/  PRMT R65, RZ, 0x7610, R65 ;  /* 0x00007610ff417816 */ /* 0x000fcc0000000041 */
[----:B------:R-:W2:Y:S01]  /*65d0*/  @!P4 LDG.E.U16 R65, desc[UR16][R52.64] ;  /* 0x000000103441c981 */ /* 0x000ea2000c1e1500 */
[----:B0-----:R-:W-:-:S05]  /*65e0*/  IMAD.WIDE R50, R2, 0x2, R86 ;  /* 0x0000000202327825 */ /* 0x001fca00078e0256 */
[----:B------:R-:W3:Y:S01]  /*65f0*/  @!P4 LDG.E.U16 R64, desc[UR16][R50.64] ;  /* 0x000000103240c981 */ /* 0x000ee2000c1e1500 */
[----:B------:R-:W-:Y:S01]  /*6600*/  PRMT R55, RZ, 0x7610, R55 ;  /* 0x00007610ff377816 */ /* 0x000fe20000000037 */
[C---:B------:R-:W-:Y:S01]  /*6610*/  IMAD.WIDE R58, R2.reuse, 0x2, R82 ;  /* 0x00000002023a7825 */ /* 0x040fe200078e0252 */
[----:B------:R-:W-:Y:S01]  /*6620*/  PRMT R54, RZ, 0x7610, R54 ;  /* 0x00007610ff367816 */ /* 0x000fe20000000036 */
[----:B------:R-:W-:Y:S04]  /*6630*/  STL [R1+0x2d8], R62 ;  /* 0x0002d83e01007387 */ /* 0x000fe80000100800 */
[----:B------:R0:W-:Y:S04]  /*6640*/  STL [R1+0x2dc], R63 ;  /* 0x0002dc3f01007387 */ /* 0x0001e80000100800 */
[----:B------:R1:W-:Y:S04]  /*6650*/  STL.64 [R1+0x180], R52 ;  /* 0x0001803401007387 */ /* 0x0003e80000100a00 */
[----:B------:R-:W4:Y:S01]  /*6660*/  @!P4 LDG.E.U16 R54, desc[UR16][R58.64] ;  /* 0x000000103a36c981 */ /* 0x000f22000c1e1500 */
[----:B0-----:R-:W-:-:S04]  /*6670*/  IMAD.WIDE R62, R2, 0x2, R84 ;  /* 0x00000002023e7825 */ /* 0x001fc800078e0254 */
[----:B------:R-:W-:Y:S01]  /*6680*/  VIADD R2, R81, 0xffffffc5 ;  /* 0xffffffc551027836 */ /* 0x000fe20000000000 */
[----:B------:R0:W-:Y:S04]  /*6690*/  STL.64 [R1+0x178], R50 ;  /* 0x0001783201007387 */ /* 0x0001e80000100a00 */
[----:B------:R0:W4:Y:S01]  /*66a0*/  @!P4 LDG.E.U16 R55, desc[UR16][R62.64] ;  /* 0x000000103e37c981 */ /* 0x000122000c1e1500 */
[----:B------:R-:W-:Y:S01]  /*66b0*/  ISETP.GE.U32.AND P4, PT, R2, 0x7fffff86, PT ;  /* 0x7fffff860200780c */ /* 0x000fe20003f86070 */
[----:B------:R-:W-:Y:S02]  /*66c0*/  IMAD R2, R90, 0x32, RZ ;  /* 0x000000325a027824 */ /* 0x000fe400078e02ff */
[----:B-1----:R-:W4:Y:S01]  /*66d0*/  LDL.LU.64 R52, [R1+0x14f8] ;  /* 0x0014f80001347983 */ /* 0x002f220000300a00 */
[----:B------:R-:W-:-:S03]  /*66e0*/  PRMT R60, RZ, 0x7610, R60 ;  /* 0x00007610ff3c7816 */ /* 0x000fc6000000003c */
[----:B------:R1:W-:Y:S01]  /*66f0*/  STL.64 [R1+0x170], R62 ;  /* 0x0001703e01007387 */ /* 0x0003e20000100a00 */
[----:B------:R-:W-:-:S03]  /*6700*/  PRMT R61, RZ, 0x7610, R61 ;  /* 0x00007610ff3d7816 */ /* 0x000fc6000000003d */
[----:B0-----:R-:W4:Y:S04]  /*6710*/  LDL.LU.64 R50, [R1+0x14f0] ;  /* 0x0014f00001327983 */ /* 0x001f280000300a00 */
[----:B------:R-:W-:Y:S01]  /*6720*/  STL.64 [R1+0x168], R58 ;  /* 0x0001683a01007387 */ /* 0x000fe20000100a00 */
[----:B-1----:R-:W-:-:S05]  /*6730*/  IMAD.WIDE R62, R2, 0x2, R86 ;  /* 0x00000002023e7825 */ /* 0x002fca00078e0256 */
[----:B------:R-:W4:Y:S04]  /*6740*/  @!P3 LDG.E.U16 R60, desc[UR16][R62.64] ;  /* 0x000000103e3cb981 */ /* 0x000f28000c1e1500 */
[----:B---3--:R-:W-:Y:S04]  /*6750*/  STL [R1+0x4d8], R64 ;  /* 0x0004d84001007387 */ /* 0x008fe80000100800 */
[----:B--2---:R0:W-:Y:S02]  /*6760*/  STL [R1+0x4dc], R65 ;  /* 0x0004dc4101007387 */ /* 0x0041e40000100800 */
[----:B0-----:R-:W-:-:S05]  /*6770*/  IMAD.WIDE R64, R2, 0x2, R88 ;  /* 0x0000000202407825 */ /* 0x001fca00078e0258 */
[----:B------:R-:W2:Y:S01]  /*6780*/  @!P3 LDG.E.U16 R61, desc[UR16][R64.64] ;  /* 0x00000010403db981 */ /* 0x000ea2000c1e1500 */
[----:B------:R-:W-:-:S03]  /*6790*/  IMAD.WIDE R58, R2, 0x2, R84 ;  /* 0x00000002023a7825 */ /* 0x000fc600078e0254 */
[----:B----4-:R-:W-:Y:S04]  /*67a0*/  STL [R1+0x4d0], R54 ;  /* 0x0004d03601007387 */ /* 0x010fe80000100800 */
[----:B------:R0:W-:Y:S01]  /*67b0*/  STL [R1+0x4d4], R55 ;  /* 0x0004d43701007387 */ /* 0x0001e20000100800 */
[----:B------:R-:W-:-:S03]  /*67c0*/  PRMT R53, RZ, 0x7610, R53 ;  /* 0x00007610ff357816 */ /* 0x000fc60000000035 */
[----:B------:R-:W-:Y:S01]  /*67d0*/  STL.64 [R1+0x80], R64 ;  /* 0x0000804001007387 */ /* 0x000fe20000100a00 */
[----:B0-----:R-:W-:-:S03]  /*67e0*/  IMAD.WIDE R54, R2, 0x2, R82 ;  /* 0x0000000202367825 */ /* 0x001fc600078e0252 */
[----:B------:R-:W-:Y:S04]  /*67f0*/  STL.64 [R1+0x78], R62 ;  /* 0x0000783e01007387 */ /* 0x000fe80000100a00 */
[----:B------:R0:W-:Y:S04]  /*6800*/  STL.64 [R1+0x70], R58 ;  /* 0x0000703a01007387 */ /* 0x0001e80000100a00 */
[----:B------:R0:W3:Y:S01]  /*6810*/  @!P3 LDG.E.U16 R53, desc[UR16][R58.64] ;  /* 0x000000103a35b981 */ /* 0x0000e2000c1e1500 */
[----:B------:R-:W-:-:S03]  /*6820*/  PRMT R16, RZ, 0x7610, R16 ;  /* 0x00007610ff107816 */ /* 0x000fc60000000010 */
[----:B------:R-:W-:Y:S01]  /*6830*/  STL.64 [R1+0x68], R54 ;  /* 0x0000683601007387 */ /* 0x000fe20000100a00 */
[----:B------:R-:W-:-:S03]  /*6840*/  PRMT R17, RZ, 0x7610, R17 ;  /* 0x00007610ff117816 */ /* 0x000fc60000000011 */
[----:B------:R-:W-:Y:S01]  /*6850*/  STL [R1+0x4c8], R60 ;  /* 0x0004c83c01007387 */ /* 0x000fe20000100800 */
[----:B0-----:R-:W-:Y:S01]  /*6860*/  IMAD R58, R90, 0x3a, RZ ;  /* 0x0000003a5a3a7824 */ /* 0x001fe200078e02ff */
[----:B------:R-:W-:-:S03]  /*6870*/  PRMT R52, RZ, 0x7610, R52 ;  /* 0x00007610ff347816 */ /* 0x000fc60000000034 */
[C---:B------:R-:W-:Y:S01]  /*6880*/  IMAD.WIDE R64, R58.reuse, 0x2, R88 ;  /* 0x000000023a407825 */ /* 0x040fe200078e0258 */
[----:B------:R-:W-:Y:S02]  /*6890*/  PRMT R50, RZ, 0x7610, R50 ;  /* 0x00007610ff327816 */ /* 0x000fe40000000032 */
[----:B------:R-:W-:Y:S01]  /*68a0*/  PRMT R51, RZ, 0x7610, R51 ;  /* 0x00007610ff337816 */ /* 0x000fe20000000033 */
[C---:B------:R-:W-:Y:S01]  /*68b0*/  IMAD.WIDE R62, R58.reuse, 0x2, R86 ;  /* 0x000000023a3e7825 */ /* 0x040fe200078e0256 */
[----:B------:R0:W4:Y:S04]  /*68c0*/  @!P3 LDG.E.U16 R52, desc[UR16][R54.64] ;  /* 0x000000103634b981 */ /* 0x000128000c1e1500 */
[----:B------:R-:W3:Y:S04]  /*68d0*/  @!P4 LDG.E.U16 R50, desc[UR16][R62.64] ;  /* 0x000000103e32c981 */ /* 0x000ee8000c1e1500 */
[----:B------:R-:W3:Y:S04]  /*68e0*/  @!P4 LDG.E.U16 R51, desc[UR16][R64.64] ;  /* 0x000000104033c981 */ /* 0x000ee8000c1e1500 */
[----:B--2---:R1:W-:Y:S02]  /*68f0*/  STL [R1+0x4cc], R61 ;  /* 0x0004cc3d01007387 */ /* 0x0043e40000100800 */
[----:B-1----:R-:W-:-:S04]  /*6900*/  IMAD.WIDE R60, R58, 0x2, R84 ;  /* 0x000000023a3c7825 */ /* 0x002fc800078e0254 */
[----:B------:R-:W-:Y:S01]  /*6910*/  IMAD.WIDE R58, R58, 0x2, R82 ;  /* 0x000000023a3a7825 */ /* 0x000fe200078e0252 */
[----:B------:R-:W2:Y:S04]  /*6920*/  @!P4 LDG.E.U16 R17, desc[UR16][R60.64] ;  /* 0x000000103c11c981 */ /* 0x000ea8000c1e1500 */
[----:B------:R-:W2:Y:S01]  /*6930*/  @!P4 LDG.E.U16 R16, desc[UR16][R58.64] ;  /* 0x000000103a10c981 */ /* 0x000ea2000c1e1500 */
[----:B------:R-:W-:-:S03]  /*6940*/  VIADD R2, R81, 0xfffffffc ;  /* 0xfffffffc51027836 */ /* 0x000fc60000000000 */
[----:B------:R-:W-:Y:S02]  /*6950*/  STL.64 [R1+0x1058], R64 ;  /* 0x0010584001007387 */ /* 0x000fe40000100a00 */
[----:B------:R-:W-:Y:S01]  /*6960*/  ISETP.GE.U32.AND P3, PT, R2, 0x7fffffbd, PT ;  /* 0x7fffffbd0200780c */ /* 0x000fe20003f66070 */
[----:B------:R-:W-:Y:S01]  /*6970*/  VIADD R2, R81, 0xfffffff4 ;  /* 0xfffffff451027836 */ /* 0x000fe20000000000 */
[----:B------:R-:W-:Y:S04]  /*6980*/  STL.64 [R1+0x1060], R62 ;  /* 0x0010603e01007387 */ /* 0x000fe80000100a00 */
[----:B------:R-:W-:Y:S01]  /*6990*/  STL.64 [R1+0x1068], R60 ;  /* 0x0010683c01007387 */ /* 0x000fe20000100a00 */
[----:B------:R-:W-:-:S03]  /*69a0*/  ISETP.GE.U32.AND P4, PT, R2, 0x7fffffb5, PT ;  /* 0x7fffffb50200780c */ /* 0x000fc60003f86070 */
[----:B------:R-:W-:Y:S01]  /*69b0*/  STL [R1+0x13a4], R60 ;  /* 0x0013a43c01007387 */ /* 0x000fe20000100800 */
[----:B------:R-:W-:-:S03]  /*69c0*/  IMAD R2, R90, 0x3, RZ ;  /* 0x000000035a027824 */ /* 0x000fc600078e02ff */
[----:B------:R-:W-:Y:S01]  /*69d0*/  STL.64 [R1+0x1078], R58 ;  /* 0x0010783a01007387 */ /* 0x000fe20000100a00 */
[----:B------:R-:W-:Y:S01]  /*69e0*/  PRMT R57, RZ, 0x7610, R57 ;  /* 0x00007610ff397816 */ /* 0x000fe20000000039 */
[----:B0-----:R-:W-:Y:S01]  /*69f0*/  IMAD.WIDE R54, R2, 0x2, R86 ;  /* 0x0000000202367825 */ /* 0x001fe200078e0256 */
[----:B------:R-:W-:Y:S02]  /*6a00*/  PRMT R18, RZ, 0x7610, R18 ;  /* 0x00007610ff127816 */ /* 0x000fe40000000012 */
[----:B------:R-:W-:Y:S02]  /*6a10*/  PRMT R19, RZ, 0x7610, R19 ;  /* 0x00007610ff137816 */ /* 0x000fe40000000013 */
[----:B------:R-:W-:-:S06]  /*6a20*/  PRMT R56, RZ, 0x7610, R56 ;  /* 0x00007610ff387816 */ /* 0x000fcc0000000038 */
[----:B------:R-:W4:Y:S04]  /*6a30*/  @!P3 LDG.E.U16 R56, desc[UR16][R54.64] ;  /* 0x000000103638b981 */ /* 0x000f28000c1e1500 */
[----:B--2---:R-:W-:Y:S04]  /*6a40*/  STL [R1+0x4e4], R16 ;  /* 0x0004e41001007387 */ /* 0x004fe80000100800 */
[----:B------:R0:W-:Y:S04]  /*6a50*/  STL [R1+0x4e8], R17 ;  /* 0x0004e81101007387 */ /* 0x0001e80000100800 */
[----:B---3--:R-:W-:Y:S04]  /*6a60*/  STL [R1+0x404], R53 ;  /* 0x0004043501007387 */ /* 0x008fe80000100800 */
[----:B----4-:R1:W-:Y:S01]  /*6a70*/  STL [R1+0x400], R52 ;  /* 0x0004003401007387 */ /* 0x0103e20000100800 */
[----:B0-----:R-:W-:-:S03]  /*6a80*/  IMAD.WIDE R16, R2, 0x2, R88 ;  /* 0x0000000202107825 */ /* 0x001fc600078e0258 */
[----:B------:R-:W-:Y:S04]  /*6a90*/  STL [R1+0x4ec], R50 ;  /* 0x0004ec3201007387 */ /* 0x000fe80000100800 */
[----:B------:R0:W-:Y:S01]  /*6aa0*/  STL [R1+0x778], R51 ;  /* 0x0007783301007387 */ /* 0x0001e20000100800 */
[----:B-1----:R-:W-:-:S03]  /*6ab0*/  IMAD.WIDE R52, R2, 0x2, R84 ;  /* 0x0000000202347825 */ /* 0x002fc600078e0254 */
[----:B------:R1:W-:Y:S04]  /*6ac0*/  STL.64 [R1+0x660], R16 ;  /* 0x0006601001007387 */ /* 0x0003e80000100a00 */
[----:B------:R-:W2:Y:S01]  /*6ad0*/  @!P3 LDG.E.U16 R57, desc[UR16][R16.64] ;  /* 0x000000101039b981 */ /* 0x000ea2000c1e1500 */
[----:B0-----:R-:W-:-:S03]  /*6ae0*/  IMAD.WIDE R50, R2, 0x2, R82 ;  /* 0x0000000202327825 */ /* 0x001fc600078e0252 */
[----:B------:R0:W-:Y:S04]  /*6af0*/  STL.64 [R1+0x658], R54 ;  /* 0x0006583601007387 */ /* 0x0001e80000100a00 */
[----:B------:R-:W3:Y:S04]  /*6b00*/  @!P3 LDG.E.U16 R18, desc[UR16][R50.64] ;  /* 0x000000103212b981 */ /* 0x000ee8000c1e1500 */
[----:B-1----:R-:W4:Y:S04]  /*6b10*/  LDL.LU.64 R16, [R1+0x14e8] ;  /* 0x0014e80001107983 */ /* 0x002f280000300a00 */
[----:B------:R1:W2:Y:S04]  /*6b20*/  @!P3 LDG.E.U16 R19, desc[UR16][R52.64] ;  /* 0x000000103413b981 */ /* 0x0002a8000c1e1500 */
[----:B------:R1:W-:Y:S04]  /*6b30*/  STL.64 [R1+0x650], R52 ;  /* 0x0006503401007387 */ /* 0x0003e80000100a00 */
[----:B0-----:R-:W2:Y:S01]  /*6b40*/  LDL.LU.64 R54, [R1+0x14e0] ;  /* 0x0014e00001367983 */ /* 0x001ea20000300a00 */
[----:B------:R-:W-:-:S03]  /*6b50*/  VIADD R2, R81, 0xffffffec ;  /* 0xffffffec51027836 */ /* 0x000fc60000000000 */
[----:B------:R0:W-:Y:S02]  /*6b60*/  STL.64 [R1+0x648], R50 ;  /* 0x0006483201007387 */ /* 0x0001e40000100a00 */
[----:B------:R-:W-:Y:S01]  /*6b70*/  ISETP.GE.U32.AND P3, PT, R2, 0x7fffffad, PT ;  /* 0x7fffffad0200780c */ /* 0x000fe20003f66070 */
[----:B------:R-:W-:-:S04]  /*6b80*/  IMAD R2, R90, 0xb, RZ ;  /* 0x0000000b5a027824 */ /* 0x000fc800078e02ff */
[----:B-1----:R-:W-:-:S04]  /*6b90*/  IMAD.WIDE R52, R2, 0x2, R84 ;  /* 0x0000000202347825 */ /* 0x002fc800078e0254 */
[----:B0-----:R-:W-:Y:S01]  /*6ba0*/  IMAD.WIDE R50, R2, 0x2, R82 ;  /* 0x0000000202327825 */ /* 0x001fe200078e0252 */
[----:B---3--:R-:W-:Y:S01]  /*6bb0*/  STL [R1+0x7dc], R18 ;  /* 0x0007dc1201007387 */ /* 0x008fe20000100800 */
[----:B----4-:R-:W-:-:S03]  /*6bc0*/  PRMT R16, RZ, 0x7610, R16 ;  /* 0x00007610ff107816 */ /* 0x010fc60000000010 */
[----:B--2---:R0:W-:Y:S01]  /*6bd0*/  STL [R1+0x7e0], R19 ;  /* 0x0007e01301007387 */ /* 0x0041e20000100800 */
[----:B------:R-:W-:-:S03]  /*6be0*/  PRMT R17, RZ, 0x7610, R17 ;  /* 0x00007610ff117816 */ /* 0x000fc60000000011 */
[----:B------:R-:W-:Y:S01]  /*6bf0*/  STL [R1+0x7e4], R56 ;  /* 0x0007e43801007387 */ /* 0x000fe20000100800 */
[----:B------:R-:W-:-:S03]  /*6c00*/  PRMT R55, RZ, 0x7610, R55 ;  /* 0x00007610ff377816 */ /* 0x000fc60000000037 */
[----:B------:R1:W-:Y:S01]  /*6c10*/  STL [R1+0x7e8], R57 ;  /* 0x0007e83901007387 */ /* 0x0003e20000100800 */
[C---:B0-----:R-:W-:Y:S01]  /*6c20*/  IMAD.WIDE R18, R2.reuse, 0x2, R88 ;  /* 0x0000000202127825 */ /* 0x041fe200078e0258 */
[----:B------:R-:W-:Y:S02]  /*6c30*/  PRMT R54, RZ, 0x7610, R54 ;  /* 0x00007610ff367816 */ /* 0x000fe40000000036 */
[----:B------:R-:W2:Y:S04]  /*6c40*/  @!P4 LDG.E.U16 R16, desc[UR16][R50.64] ;  /* 0x000000103210c981 */ /* 0x000ea8000c1e1500 */
[----:B------:R0:W3:Y:S01]  /*6c50*/  @!P4 LDG.E.U16 R17, desc[UR16][R52.64] ;  /* 0x000000103411c981 */ /* 0x0000e2000c1e1500 */
[----:B-1----:R-:W-:-:S03]  /*6c60*/  IMAD.WIDE R56, R2, 0x2, R86 ;  /* 0x0000000202387825 */ /* 0x002fc600078e0256 */
[----:B------:R1:W-:Y:S04]  /*6c70*/  STL.64 [R1+0x560], R18 ;  /* 0x0005601201007387 */ /* 0x0003e80000100a00 */
[----:B------:R4:W-:Y:S04]  /*6c80*/  STL.64 [R1+0x558], R56 ;  /* 0x0005583801007387 */ /* 0x0009e80000100a00 */
[----:B------:R-:W3:Y:S04]  /*6c90*/  @!P4 LDG.E.U16 R55, desc[UR16][R18.64] ;  /* 0x000000101237c981 */ /* 0x000ee8000c1e1500 */
[----:B------:R-:W3:Y:S04]  /*6ca0*/  @!P4 LDG.E.U16 R54, desc[UR16][R56.64] ;  /* 0x000000103836c981 */ /* 0x000ee8000c1e1500 */
[----:B-1----:R-:W3:Y:S04]  /*6cb0*/  LDL.LU.64 R18, [R1+0x14d8] ;  /* 0x0014d80001127983 */ /* 0x002ee80000300a00 */
[----:B------:R0:W-:Y:S04]  /*6cc0*/  STL.64 [R1+0x550], R52 ;  /* 0x0005503401007387 */ /* 0x0001e80000100a00 */
[----:B----4-:R-:W4:Y:S01]  /*6cd0*/  LDL.LU.64 R56, [R1+0x14d0] ;  /* 0x0014d00001387983 */ /* 0x010f220000300a00 */
[----:B------:R-:W-:-:S03]  /*6ce0*/  VIADD R2, R81, 0xffffffe4 ;  /* 0xffffffe451027836 */ /* 0x000fc60000000000 */
[----:B------:R1:W-:Y:S02]  /*6cf0*/  STL.64 [R1+0x548], R50 ;  /* 0x0005483201007387 */ /* 0x0003e40000100a00 */
[----:B------:R-:W-:Y:S01]  /*6d00*/  ISETP.GE.U32.AND P4, PT, R2, 0x7fffffa5, PT ;  /* 0x7fffffa50200780c */ /* 0x000fe20003f86070 */
[----:B------:R-:W-:-:S04]  /*6d10*/  IMAD R2, R90, 0x13, RZ ;  /* 0x000000135a027824 */ /* 0x000fc800078e02ff */
[----:B0-----:R-:W-:-:S04]  /*6d20*/  IMAD.WIDE R52, R2, 0x2, R84 ;  /* 0x0000000202347825 */ /* 0x001fc800078e0254 */
[C---:B-1----:R-:W-:Y:S01]  /*6d30*/  IMAD.WIDE R50, R2.reuse, 0x2, R82 ;  /* 0x0000000202327825 */ /* 0x042fe200078e0252 */
[----:B--2---:R-:W-:Y:S04]  /*6d40*/  STL [R1+0x7cc], R16 ;  /* 0x0007cc1001007387 */ /* 0x004fe80000100800 */
[----:B---3--:R0:W-:Y:S02]  /*6d50*/  STL [R1+0x7d0], R17 ;  /* 0x0007d01101007387 */ /* 0x0081e40000100800 */
[----:B0-----:R-:W-:Y:S02]  /*6d60*/  IMAD.WIDE R16, R2, 0x2, R88 ;  /* 0x0000000202107825 */ /* 0x001fe400078e0258 */
[----:B------:R-:W-:Y:S04]  /*6d70*/  STL [R1+0x7d4], R54 ;  /* 0x0007d43601007387 */ /* 0x000fe80000100800 */
[----:B------:R0:W-:Y:S01]  /*6d80*/  STL [R1+0x7d8], R55 ;  /* 0x0007d83701007387 */ /* 0x0001e20000100800 */
[----:B------:R-:W-:-:S02]  /*6d90*/  PRMT R18, RZ, 0x7610, R18 ;  /* 0x00007610ff127816 */ /* 0x000fc40000000012 */
[----:B------:R-:W-:Y:S01]  /*6da0*/  PRMT R19, RZ, 0x7610, R19 ;  /* 0x00007610ff137816 */ /* 0x000fe20000000013 */
[----:B------:R1:W-:Y:S04]  /*6db0*/  STL.64 [R1+0x460], R16 ;  /* 0x0004601001007387 */ /* 0x0003e80000100a00 */
[----:B------:R-:W2:Y:S01]  /*6dc0*/  @!P3 LDG.E.U16 R18, desc[UR16][R50.64] ;  /* 0x000000103212b981 */ /* 0x000ea2000c1e1500 */
[----:B----4-:R-:W-:Y:S01]  /*6dd0*/  PRMT R57, RZ, 0x7610, R57 ;  /* 0x00007610ff397816 */ /* 0x010fe20000000039 */
[----:B0-----:R-:W-:Y:S01]  /*6de0*/  IMAD.WIDE R54, R2, 0x2, R86 ;  /* 0x0000000202367825 */ /* 0x001fe200078e0256 */
[----:B------:R-:W-:Y:S01]  /*6df0*/  PRMT R56, RZ, 0x7610, R56 ;  /* 0x00007610ff387816 */ /* 0x000fe20000000038 */
[----:B------:R-:W3:Y:S04]  /*6e00*/  @!P3 LDG.E.U16 R19, desc[UR16][R52.64] ;  /* 0x000000103413b981 */ /* 0x000ee8000c1e1500 */
[----:B------:R0:W-:Y:S04]  /*6e10*/  STL.64 [R1+0x458], R54 ;  /* 0x0004583601007387 */ /* 0x0001e80000100a00 */
[----:B------:R-:W4:Y:S04]  /*6e20*/  @!P3 LDG.E.U16 R57, desc[UR16][R16.64] ;  /* 0x000000101039b981 */ /* 0x000f28000c1e1500 */
[----:B------:R-:W4:Y:S04]  /*6e30*/  @!P3 LDG.E.U16 R56, desc[UR16][R54.64] ;  /* 0x000000103638b981 */ /* 0x000f28000c1e1500 */
[----:B-1----:R-:W4:Y:S04]  /*6e40*/  LDL.LU.64 R16, [R1+0x14c8] ;  /* 0x0014c80001107983 */ /* 0x002f280000300a00 */
[----:B------:R-:W-:Y:S04]  /*6e50*/  STL.64 [R1+0x450], R52 ;  /* 0x0004503401007387 */ /* 0x000fe80000100a00 */
[----:B0-----:R-:W4:Y:S01]  /*6e60*/  LDL.LU.64 R54, [R1+0x14c0] ;  /* 0x0014c00001367983 */ /* 0x001f220000300a00 */
[----:B------:R-:W-:-:S03]  /*6e70*/  VIADD R2, R81, 0xffffffdc ;  /* 0xffffffdc51027836 */ /* 0x000fc60000000000 */
[----:B------:R-:W-:Y:S02]  /*6e80*/  STL.64 [R1+0x448], R50 ;  /* 0x0004483201007387 */ /* 0x000fe40000100a00 */
[----:B------:R-:W-:Y:S01]  /*6e90*/  ISETP.GE.U32.AND P3, PT, R2, 0x7fffff9d, PT ;  /* 0x7fffff9d0200780c */ /* 0x000fe20003f66070 */
[----:B------:R-:W-:Y:S01]  /*6ea0*/  IMAD R2, R90, 0x1b, RZ ;  /* 0x0000001b5a027824 */ /* 0x000fe200078e02ff */
[----:B--2---:R-:W-:Y:S04]  /*6eb0*/  STL [R1+0x7bc], R18 ;  /* 0x0007bc1201007387 */ /* 0x004fe80000100800 */
[----:B---3--:R0:W-:Y:S02]  /*6ec0*/  STL [R1+0x7c0], R19 ;  /* 0x0007c01301007387 */ /* 0x0081e40000100800 */
[----:B0-----:R-:W-:-:S02]  /*6ed0*/  IMAD.WIDE R18, R2, 0x2, R88 ;  /* 0x0000000202127825 */ /* 0x001fc400078e0258 */
[----:B----4-:R-:W-:Y:S04]  /*6ee0*/  STL [R1+0x7c4], R56 ;  /* 0x0007c43801007387 */ /* 0x010fe80000100800 */
[----:B------:R0:W-:Y:S04]  /*6ef0*/  STL [R1+0x7c8], R57 ;  /* 0x0007c83901007387 */ /* 0x0001e80000100800 */
[----:B------:R1:W-:Y:S01]  /*6f00*/  STL.64 [R1+0x360], R18 ;  /* 0x0003601201007387 */ /* 0x0003e20000100a00 */
[----:B------:R-:W-:Y:S01]  /*6f10*/  PRMT R55, RZ, 0x7610, R55 ;  /* 0x00007610ff377816 */ /* 0x000fe20000000037 */
[----:B0-----:R-:W-:-:S05]  /*6f20*/  IMAD.WIDE R56, R2, 0x2, R86 ;  /* 0x0000000202387825 */ /* 0x001fca00078e0256 */
[----:B------:R0:W-:Y:S04]  /*6f30*/  STL.64 [R1+0x358], R56 ;  /* 0x0003583801007387 */ /* 0x0001e80000100a00 */
[----:B------:R-:W2:Y:S04]  /*6f40*/  @!P4 LDG.E.U16 R55, desc[UR16][R18.64] ;  /* 0x000000101237c981 */ /* 0x000ea8000c1e1500 */
[----:B-1----:R-:W3:Y:S01]  /*6f50*/  LDL.LU.64 R18, [R1+0x14b8] ;  /* 0x0014b80001127983 */ /* 0x002ee20000300a00 */
[----:B------:R-:W-:Y:S01]  /*6f60*/  PRMT R16, RZ, 0x7610, R16 ;  /* 0x00007610ff107816 */ /* 0x000fe20000000010 */
[----:B------:R-:W-:Y:S01]  /*6f70*/  IMAD.WIDE R50, R2, 0x2, R82 ;  /* 0x0000000202327825 */ /* 0x000fe200078e0252 */
[----:B------:R-:W-:-:S02]  /*6f80*/  PRMT R17, RZ, 0x7610, R17 ;  /* 0x00007610ff117816 */ /* 0x000fc40000000011 */
[----:B------:R-:W-:Y:S01]  /*6f90*/  PRMT R54, RZ, 0x7610, R54 ;  /* 0x00007610ff367816 */ /* 0x000fe20000000036 */
[----:B------:R-:W-:Y:S01]  /*6fa0*/  IMAD.WIDE R52, R2, 0x2, R84 ;  /* 0x0000000202347825 */ /* 0x000fe200078e0254 */
[----:B------:R-:W4:Y:S03]  /*6fb0*/  @!P4 LDG.E.U16 R16, desc[UR16][R50.64] ;  /* 0x000000103210c981 */ /* 0x000f26000c1e1500 */
[----:B------:R-:W-:Y:S01]  /*6fc0*/  VIADD R2, R81, 0xffffffd4 ;  /* 0xffffffd451027836 */ /* 0x000fe20000000000 */
[----:B------:R1:W2:Y:S04]  /*6fd0*/  @!P4 LDG.E.U16 R17, desc[UR16][R52.64] ;  /* 0x000000103411c981 */ /* 0x0002a8000c1e1500 */
[----:B------:R1:W-:Y:S04]  /*6fe0*/  STL.64 [R1+0x350], R52 ;  /* 0x0003503401007387 */ /* 0x0003e80000100a00 */
[----:B------:R-:W2:Y:S01]  /*6ff0*/  @!P4 LDG.E.U16 R54, desc[UR16][R56.64] ;  /* 0x000000103836c981 */ /* 0x000ea2000c1e1500 */
[----:B------:R-:W-:Y:S01]  /*7000*/  ISETP.GE.U32.AND P4, PT, R2, 0x7fffff95, PT ;  /* 0x7fffff950200780c */ /* 0x000fe20003f86070 */
[----:B------:R-:W-:-:S02]  /*7010*/  IMAD R2, R90, 0x23, RZ ;  /* 0x000000235a027824 */ /* 0x000fc400078e02ff */
[----:B0-----:R-:W2:Y:S02]  /*7020*/  LDL.LU.64 R56, [R1+0x14b0] ;  /* 0x0014b00001387983 */ /* 0x001ea40000300a00 */
[C---:B-1----:R-:W-:Y:S02]  /*7030*/  IMAD.WIDE R52, R2.reuse, 0x2, R84 ;  /* 0x0000000202347825 */ /* 0x042fe400078e0254 */
[----:B------:R0:W-:Y:S02]  /*7040*/  STL.64 [R1+0x348], R50 ;  /* 0x0003483201007387 */ /* 0x0001e40000100a00 */
[----:B0-----:R-:W-:Y:S01]  /*7050*/  IMAD.WIDE R50, R2, 0x2, R82 ;  /* 0x0000000202327825 */ /* 0x001fe200078e0252 */
[----:B---3--:R-:W-:Y:S02]  /*7060*/  PRMT R18, RZ, 0x7610, R18 ;  /* 0x00007610ff127816 */ /* 0x008fe40000000012 */
[----:B------:R-:W-:-:S04]  /*7070*/  PRMT R19, RZ, 0x7610, R19 ;  /* 0x00007610ff137816 */ /* 0x000fc80000000013 */
[----:B------:R-:W3:Y:S04]  /*7080*/  @!P3 LDG.E.U16 R18, desc[UR16][R50.64] ;  /* 0x000000103212b981 */ /* 0x000ee8000c1e1500 */
[----:B------:R0:W3:Y:S04]  /*7090*/  @!P3 LDG.E.U16 R19, desc[UR16][R52.64] ;  /* 0x000000103413b981 */ /* 0x0000e8000c1e1500 */
[----:B----4-:R-:W-:Y:S04]  /*70a0*/  STL [R1+0x7ac], R16 ;  /* 0x0007ac1001007387 */ /* 0x010fe80000100800 */
[----:B--2---:R1:W-:Y:S04]  /*70b0*/  STL [R1+0x7b0], R17 ;  /* 0x0007b01101007387 */ /* 0x0043e80000100800 */
[----:B------:R-:W-:Y:S04]  /*70c0*/  STL [R1+0x7b4], R54 ;  /* 0x0007b43601007387 */ /* 0x000fe80000100800 */
[----:B------:R2:W-:Y:S01]  /*70d0*/  STL [R1+0x7b8], R55 ;  /* 0x0007b83701007387 */ /* 0x0005e20000100800 */
[----:B-1----:R-:W-:Y:S01]  /*70e0*/  IMAD.WIDE R16, R2, 0x2, R88 ;  /* 0x0000000202107825 */ /* 0x002fe200078e0258 */
[----:B------:R-:W-:-:S02]  /*70f0*/  PRMT R57, RZ, 0x7610, R57 ;  /* 0x00007610ff397816 */ /* 0x000fc40000000039 */
[----:B------:R-:W-:Y:S01]  /*7100*/  PRMT R56, RZ, 0x7610, R56 ;  /* 0x00007610ff387816 */ /* 0x000fe20000000038 */
[----:B--2---:R-:W-:Y:S01]  /*7110*/  IMAD.WIDE R54, R2, 0x2, R86 ;  /* 0x0000000202367825 */ /* 0x004fe200078e0256 */
[----:B------:R1:W-:Y:S03]  /*7120*/  STL.64 [R1+0x260], R16 ;  /* 0x0002601001007387 */ /* 0x0003e60000100a00 */
[----:B------:R-:W-:Y:S01]  /*7130*/  VIADD R2, R81, 0xffffffcc ;  /* 0xffffffcc51027836 */ /* 0x000fe20000000000 */
[----:B------:R2:W-:Y:S04]  /*7140*/  STL.64 [R1+0x258], R54 ;  /* 0x0002583601007387 */ /* 0x0005e80000100a00 */
[----:B------:R-:W4:Y:S04]  /*7150*/  @!P3 LDG.E.U16 R57, desc[UR16][R16.64] ;  /* 0x000000101039b981 */ /* 0x000f28000c1e1500 */
[----:B------:R-:W4:Y:S01]  /*7160*/  @!P3 LDG.E.U16 R56, desc[UR16][R54.64] ;  /* 0x000000103638b981 */ /* 0x000f22000c1e1500 */
[----:B------:R-:W-:Y:S01]  /*7170*/  ISETP.GE.U32.AND P3, PT, R2, 0x7fffff8d, PT ;  /* 0x7fffff8d0200780c */ /* 0x000fe20003f66070 */
[----:B------:R-:W-:-:S02]  /*7180*/  IMAD R2, R90, 0x2b, RZ ;  /* 0x0000002b5a027824 */ /* 0x000fc400078e02ff */
[----:B-1----:R-:W4:Y:S04]  /*7190*/  LDL.LU.64 R16, [R1+0x14a8] ;  /* 0x0014a80001107983 */ /* 0x002f280000300a00 */
[----:B------:R0:W-:Y:S01]  /*71a0*/  STL.64 [R1+0x250], R52 ;  /* 0x0002503401007387 */ /* 0x0001e20000100a00 */
[----:B------:R-:W-:-:S03]  /*71b0*/  PRMT R0, RZ, 0x7610, R0 ;  /* 0x00007610ff007816 */ /* 0x000fc60000000000 */
[----:B--2---:R-:W2:Y:S04]  /*71c0*/  LDL.LU.64 R54, [R1+0x14a0] ;  /* 0x0014a00001367983 */ /* 0x004ea80000300a00 */
[----:B------:R1:W-:Y:S01]  /*71d0*/  STL.64 [R1+0x248], R50 ;  /* 0x0002483201007387 */ /* 0x0003e20000100a00 */
[----:B------:R-:W-:Y:S02]  /*71e0*/  PRMT R14, RZ, 0x7610, R14 ;  /* 0x00007610ff0e7816 */ /* 0x000fe4000000000e */
[----:B------:R-:W-:Y:S01]  /*71f0*/  PRMT R15, RZ, 0x7610, R15 ;  /* 0x00007610ff0f7816 */ /* 0x000fe2000000000f */
[----:B0-----:R-:W-:-:S05]  /*7200*/  IMAD.WIDE R52, R2, 0x2, R84 ;  /* 0x0000000202347825 */ /* 0x001fca00078e0254 */
[----:B------:R-:W2:Y:S01]  /*7210*/  @!P4 LDG.E.U16 R15, desc[UR16][R52.64] ;  /* 0x00000010340fc981 */ /* 0x000ea2000c1e1500 */
[----:B-1----:R-:W-:-:S05]  /*7220*/  IMAD.WIDE R50, R2, 0x2, R82 ;  /* 0x0000000202327825 */ /* 0x002fca00078e0252 */
[----:B------:R-:W2:Y:S04]  /*7230*/  @!P4 LDG.E.U16 R14, desc[UR16][R50.64] ;  /* 0x00000010320ec981 */ /* 0x000ea8000c1e1500 */
[----:B---3--:R-:W-:Y:S04]  /*7240*/  STL [R1+0x79c], R18 ;  /* 0x00079c1201007387 */ /* 0x008fe80000100800 */
[----:B------:R0:W-:Y:S02]  /*7250*/  STL [R1+0x7a0], R19 ;  /* 0x0007a01301007387 */ /* 0x0001e40000100800 */
[----:B0-----:R-:W-:-:S05]  /*7260*/  IMAD.WIDE R18, R2, 0x2, R88 ;  /* 0x0000000202127825 */ /* 0x001fca00078e0258 */
[----:B------:R-:W3:Y:S01]  /*7270*/  @!P4 LDG.E.U16 R0, desc[UR16][R18.64] ;  /* 0x000000101200c981 */ /* 0x000ee2000c1e1500 */
[----:B------:R-:W-:-:S03]  /*7280*/  PRMT R3, RZ, 0x7610, R3 ;  /* 0x00007610ff037816 */ /* 0x000fc60000000003 */
[----:B----4-:R-:W-:Y:S04]  /*7290*/  STL [R1+0x7a4], R56 ;  /* 0x0007a43801007387 */ /* 0x010fe80000100800 */
[----:B------:R0:W-:Y:S04]  /*72a0*/  STL [R1+0x7a8], R57 ;  /* 0x0007a83901007387 */ /* 0x0001e80000100800 */
[----:B------:R1:W-:Y:S01]  /*72b0*/  STL.64 [R1+0x160], R18 ;  /* 0x0001601201007387 */ /* 0x0003e20000100a00 */
[----:B0-----:R-:W-:Y:S01]  /*72c0*/  IMAD.WIDE R56, R2, 0x2, R86 ;  /* 0x0000000202387825 */ /* 0x001fe200078e0256 */
[----:B--2---:R-:W-:-:S03]  /*72d0*/  PRMT R55, RZ, 0x7610, R55 ;  /* 0x00007610ff377816 */ /* 0x004fc60000000037 */
[----:B------:R-:W-:Y:S01]  /*72e0*/  VIADD R2, R81, 0xffffffc4 ;  /* 0xffffffc451027836 */ /* 0x000fe20000000000 */
[----:B------:R0:W-:Y:S04]  /*72f0*/  STL.64 [R1+0x158], R56 ;  /* 0x0001583801007387 */ /* 0x0001e80000100a00 */
[----:B-1----:R-:W2:Y:S04]  /*7300*/  LDL.LU.64 R18, [R1+0x1498] ;  /* 0x0014980001127983 */ /* 0x002ea80000300a00 */
[----:B------:R0:W4:Y:S01]  /*7310*/  @!P4 LDG.E.U16 R55, desc[UR16][R56.64] ;  /* 0x000000103837c981 */ /* 0x000122000c1e1500 */
[----:B------:R-:W-:Y:S01]  /*7320*/  ISETP.GE.U32.AND P4, PT, R2, 0x7fffff85, PT ;  /* 0x7fffff850200780c */ /* 0x000fe20003f86070 */
[----:B------:R-:W-:Y:S01]  /*7330*/  IMAD R2, R90, 0x33, RZ ;  /* 0x000000335a027824 */ /* 0x000fe200078e02ff */
[----:B------:R-:W-:-:S03]  /*7340*/  PRMT R54, RZ, 0x7610, R54 ;  /* 0x00007610ff367816 */ /* 0x000fc60000000036 */
[----:B0-----:R-:W-:-:S05]  /*7350*/  IMAD.WIDE R56, R2, 0x2, R88 ;  /* 0x0000000202387825 */ /* 0x001fca00078e0258 */
[----:B------:R-:W4:Y:S04]  /*7360*/  @!P3 LDG.E.U16 R54, desc[UR16][R56.64] ;  /* 0x000000103836b981 */ /* 0x000f28000c1e1500 */
[----:B---3--:R0:W-:Y:S04]  /*7370*/  STL [R1+0x798], R0 ;  /* 0x0007980001007387 */ /* 0x0081e80000100800 */
[----:B0-----:R-:W3:Y:S04]  /*7380*/  LDL.LU R0, [R1+0x1490] ;  /* 0x0014900001007983 */ /* 0x001ee80000300800 */
[----:B------:R-:W-:Y:S04]  /*7390*/  STL.64 [R1+0x150], R52 ;  /* 0x0001503401007387 */ /* 0x000fe80000100a00 */
[----:B------:R-:W-:Y:S04]  /*73a0*/  STL.64 [R1+0x148], R50 ;  /* 0x0001483201007387 */ /* 0x000fe80000100a00 */
[----:B------:R-:W-:Y:S04]  /*73b0*/  STL [R1+0x78c], R14 ;  /* 0x00078c0e01007387 */ /* 0x000fe80000100800 */
[----:B------:R0:W-:Y:S02]  /*73c0*/  STL [R1+0x790], R15 ;  /* 0x0007900f01007387 */ /* 0x0001e40000100800 */
[----:B0-----:R-:W-:-:S05]  /*73d0*/  IMAD.WIDE R14, R2, 0x2, R82 ;  /* 0x00000002020e7825 */ /* 0x001fca00078e0252 */
[----:B------:R-:W3:Y:S01]  /*73e0*/  @!P3 LDG.E.U16 R3, desc[UR16][R14.64] ;  /* 0x000000100e03b981 */ /* 0x000ee2000c1e1500 */
[----:B------:R-:W-:-:S04]  /*73f0*/  IMAD.WIDE R52, R2, 0x2, R86 ;  /* 0x0000000202347825 */ /* 0x000fc800078e0256 */
[----:B------:R-:W-:Y:S01]  /*7400*/  IMAD.WIDE R50, R2, 0x2, R84 ;  /* 0x0000000202327825 */ /* 0x000fe200078e0254 */
[----:B--2---:R-:W-:Y:S01]  /*7410*/  PRMT R18, RZ, 0x7610, R18 ;  /* 0x00007610ff127816 */ /* 0x004fe20000000012 */
[----:B------:R-:W-:Y:S01]  /*7420*/  STL.64 [R1+0x60], R56 ;  /* 0x0000603801007387 */ /* 0x000fe20000100a00 */
[----:B------:R-:W-:-:S03]  /*7430*/  PRMT R19, RZ, 0x7610, R19 ;  /* 0x00007610ff137816 */ /* 0x000fc60000000013 */
[----:B------:R-:W-:Y:S04]  /*7440*/  STL.64 [R1+0x58], R52 ;  /* 0x0000583401007387 */ /* 0x000fe80000100a00 */
[----:B------:R0:W-:Y:S04]  /*7450*/  STL.64 [R1+0x50], R50 ;  /* 0x0000503201007387 */ /* 0x0001e80000100a00 */
[----:B------:R0:W2:Y:S01]  /*7460*/  @!P3 LDG.E.U16 R18, desc[UR16][R50.64] ;  /* 0x000000103212b981 */ /* 0x0000a2000c1e1500 */
[----:B------:R-:W-:-:S03]  /*7470*/  PRMT R10, RZ, 0x7610, R10 ;  /* 0x00007610ff0a7816 */ /* 0x000fc6000000000a */
[----:B------:R-:W-:Y:S01]  /*7480*/  STL.64 [R1+0x48], R14 ;  /* 0x0000480e01007387 */ /* 0x000fe20000100a00 */
[----:B------:R-:W-:-:S03]  /*7490*/  PRMT R11, RZ, 0x7610, R11 ;  /* 0x00007610ff0b7816 */ /* 0x000fc6000000000b */
[----:B------:R1:W2:Y:S01]  /*74a0*/  @!P3 LDG.E.U16 R19, desc[UR16][R52.64] ;  /* 0x000000103413b981 */ /* 0x0002a2000c1e1500 */
[----:B0-----:R-:W-:Y:S01]  /*74b0*/  IMAD R50, R90, 0x3b, RZ ;  /* 0x0000003b5a327824 */ /* 0x001fe200078e02ff */
[----:B------:R-:W-:Y:S02]  /*74c0*/  PRMT R8, RZ, 0x7610, R8 ;  /* 0x00007610ff087816 */ /* 0x000fe40000000008 */
[----:B------:R-:W-:Y:S01]  /*74d0*/  PRMT R9, RZ, 0x7610, R9 ;  /* 0x00007610ff097816 */ /* 0x000fe20000000009 */
[----:B------:R-:W-:-:S04]  /*74e0*/  IMAD.WIDE R56, R50, 0x2, R88 ;  /* 0x0000000232387825 */ /* 0x000fc800078e0258 */
[C---:B-1----:R-:W-:Y:S01]  /*74f0*/  IMAD.WIDE R52, R50.reuse, 0x2, R84 ;  /* 0x0000000232347825 */ /* 0x042fe200078e0254 */
[----:B------:R-:W2:Y:S04]  /*7500*/  @!P4 LDG.E.U16 R11, desc[UR16][R56.64] ;  /* 0x00000010380bc981 */ /* 0x000ea8000c1e1500 */
[----:B------:R-:W2:Y:S04]  /*7510*/  @!P4 LDG.E.U16 R9, desc[UR16][R52.64] ;  /* 0x000000103409c981 */ /* 0x000ea8000c1e1500 */
[----:B---3--:R-:W-:Y:S04]  /*7520*/  STL [R1+0x13f4], R3 ;  /* 0x0013f40301007387 */ /* 0x008fe80000100800 */
[----:B----4-:R-:W-:Y:S04]  /*7530*/  STL [R1+0x794], R55 ;  /* 0x0007943701007387 */ /* 0x010fe80000100800 */
[----:B------:R0:W-:Y:S02]  /*7540*/  STL [R1+0x788], R54 ;  /* 0x0007883601007387 */ /* 0x0001e40000100800 */
[----:B0-----:R-:W-:-:S04]  /*7550*/  IMAD.WIDE R54, R50, 0x2, R86 ;  /* 0x0000000232367825 */ /* 0x001fc800078e0256 */
[----:B------:R-:W-:Y:S01]  /*7560*/  IMAD.WIDE R50, R50, 0x2, R82 ;  /* 0x0000000232327825 */ /* 0x000fe200078e0252 */
[----:B------:R-:W3:Y:S04]  /*7570*/  @!P4 LDG.E.U16 R10, desc[UR16][R54.64] ;  /* 0x00000010360ac981 */ /* 0x000ee8000c1e1500 */
[----:B------:R-:W4:Y:S04]  /*7580*/  @!P4 LDG.E.U16 R8, desc[UR16][R50.64] ;  /* 0x000000103208c981 */ /* 0x000f28000c1e1500 */
[----:B------:R-:W-:Y:S04]  /*7590*/  STL.64 [R1+0x1088], R56 ;  /* 0x0010883801007387 */ /* 0x000fe80000100a00 */
        /* <DEDUP_REMOVED lines=9> */
[----:B------:R-:W-:Y:S04]  /*7630*/  STL [R1+0x12b8], R54 ;  /* 0x0012b83601007387 */ /* 0x000fe80000100800 */
[----:B------:R-:W-:Y:S01]  /*7640*/  STL [R1+0x12f0], R54 ;  /* 0x0012f03601007387 */ /* 0x000fe20000100800 */
[----:B------:R-:W-:-:S03]  /*7650*/  ISETP.GE.U32.AND P3, PT, R2, 0x7fffffbc, PT ;  /* 0x7fffffbc0200780c */ /* 0x000fc60003f66070 */
[----:B------:R-:W-:Y:S01]  /*7660*/  STL [R1+0x13b0], R54 ;  /* 0x0013b03601007387 */ /* 0x000fe20000100800 */
[----:B------:R-:W-:-:S03]  /*7670*/  VIADD R2, R81, 0xfffffff3 ;  /* 0xfffffff351027836 */ /* 0x000fc60000000000 */
[----:B------:R-:W-:Y:S04]  /*7680*/  STL [R1+0x1090], R55 ;  /* 0x0010903701007387 */ /* 0x000fe80000100800 */
[----:B------:R-:W-:Y:S04]  /*7690*/  STL [R1+0x1340], R55 ;  /* 0x0013403701007387 */ /* 0x000fe80000100800 */
[----:B--2---:R-:W-:Y:S04]  /*76a0*/  STL [R1+0x784], R19 ;  /* 0x0007841301007387 */ /* 0x004fe80000100800 */
[----:B------:R-:W-:Y:S04]  /*76b0*/  STL [R1+0x13b4], R55 ;  /* 0x0013b43701007387 */ /* 0x000fe80000100800 */
[----:B------:R0:W-:Y:S01]  /*76c0*/  STL [R1+0x780], R18 ;  /* 0x0007801201007387 */ /* 0x0001e20000100800 */
[----:B------:R-:W-:-:S03]  /*76d0*/  ISETP.GE.U32.AND P4, PT, R2, 0x7fffffb4, PT ;  /* 0x7fffffb40200780c */ /* 0x000fc60003f86070 */
[----:B------:R-:W-:Y:S01]  /*76e0*/  STL.64 [R1+0x1098], R52 ;  /* 0x0010983401007387 */ /* 0x000fe20000100a00 */
[----:B------:R-:W-:-:S03]  /*76f0*/  IMAD.SHL.U32 R2, R90, 0x4, RZ ;  /* 0x000000045a027824 */ /* 0x000fc600078e00ff */
[----:B------:R-:W-:Y:S04]  /*7700*/  STL.64 [R1+0x10a0], R50 ;  /* 0x0010a03201007387 */ /* 0x000fe80000100a00 */
[----:B------:R-:W-:Y:S04]  /*7710*/  STL [R1+0x13bc], R50 ;  /* 0x0013bc3201007387 */ /* 0x000fe80000100800 */
[----:B------:R-:W-:Y:S01]  /*7720*/  STL [R1+0x13b8], R51 ;  /* 0x0013b83301007387 */ /* 0x000fe20000100800 */
[----:B------:R-:W-:Y:S01]  /*7730*/  PRMT R6, RZ, 0x7610, R6 ;  /* 0x00007610ff067816 */ /* 0x000fe20000000006 */
[----:B0-----:R-:W-:Y:S01]  /*7740*/  IMAD.WIDE R18, R2, 0x2, R86 ;  /* 0x0000000202127825 */ /* 0x001fe200078e0256 */
[----:B------:R-:W-:-:S02]  /*7750*/  PRMT R17, RZ, 0x7610, R17 ;  /* 0x00007610ff117816 */ /* 0x000fc40000000011 */
[----:B------:R-:W-:Y:S01]  /*7760*/  PRMT R7, RZ, 0x7610, R7 ;  /* 0x00007610ff077816 */ /* 0x000fe20000000007 */
[----:B------:R-:W-:Y:S01]  /*7770*/  IMAD.WIDE R14, R2, 0x2, R84 ;  /* 0x00000002020e7825 */ /* 0x000fe200078e0254 */
[----:B------:R-:W-:-:S04]  /*7780*/  PRMT R16, RZ, 0x7610, R16 ;  /* 0x00007610ff107816 */ /* 0x000fc80000000010 */
[----:B------:R0:W2:Y:S04]  /*7790*/  @!P3 LDG.E.U16 R7, desc[UR16][R14.64] ;  /* 0x000000100e07b981 */ /* 0x0000a8000c1e1500 */
[----:B------:R-:W2:Y:S04]  /*77a0*/  @!P3 LDG.E.U16 R16, desc[UR16][R18.64] ;  /* 0x000000101210b981 */ /* 0x000ea8000c1e1500 */
[----:B---3--:R-:W-:Y:S04]  /*77b0*/  STL [R1+0x7f4], R10 ;  /* 0x0007f40a01007387 */ /* 0x008fe80000100800 */
[----:B------:R1:W-:Y:S04]  /*77c0*/  STL [R1+0x7f8], R11 ;  /* 0x0007f80b01007387 */ /* 0x0003e80000100800 */
[----:B----4-:R-:W-:Y:S04]  /*77d0*/  STL [R1+0x7ec], R8 ;  /* 0x0007ec0801007387 */ /* 0x010fe80000100800 */
[----:B------:R3:W-:Y:S01]  /*77e0*/  STL [R1+0x7f0], R9 ;  /* 0x0007f00901007387 */ /* 0x0007e20000100800 */
[----:B-1----:R-:W-:-:S04]  /*77f0*/  IMAD.WIDE R10, R2, 0x2, R88 ;  /* 0x00000002020a7825 */ /* 0x002fc800078e0258 */
[----:B---3--:R-:W-:Y:S01]  /*7800*/  IMAD.WIDE R8, R2, 0x2, R82 ;  /* 0x0000000202087825 */ /* 0x008fe200078e0252 */
[----:B------:R1:W-:Y:S04]  /*7810*/  STL.64 [R1+0x640], R10 ;  /* 0x0006400a01007387 */ /* 0x0003e80000100a00 */
[----:B------:R3:W4:Y:S04]  /*7820*/  @!P3 LDG.E.U16 R6, desc[UR16][R8.64] ;  /* 0x000000100806b981 */ /* 0x000728000c1e1500 */
[----:B------:R0:W-:Y:S04]  /*7830*/  STL.64 [R1+0x638], R18 ;  /* 0x0006381201007387 */ /* 0x0001e80000100a00 */
[----:B------:R-:W2:Y:S04]  /*7840*/  @!P3 LDG.E.U16 R17, desc[UR16][R10.64] ;  /* 0x000000100a11b981 */ /* 0x000ea8000c1e1500 */
[----:B-1----:R-:W2:Y:S04]  /*7850*/  LDL.LU.64 R10, [R1+0x1488] ;  /* 0x00148800010a7983 */ /* 0x002ea80000300a00 */
[----:B------:R1:W-:Y:S04]  /*7860*/  STL.64 [R1+0x630], R14 ;  /* 0x0006300e01007387 */ /* 0x0003e80000100a00 */
[----:B0-----:R-:W2:Y:S01]  /*7870*/  LDL.LU.64 R18, [R1+0x1480] ;  /* 0x0014800001127983 */ /* 0x001ea20000300a00 */
[----:B------:R-:W-:-:S03]  /*7880*/  VIADD R2, R81, 0xffffffeb ;  /* 0xffffffeb51027836 */ /* 0x000fc60000000000 */
[----:B------:R3:W-:Y:S02]  /*7890*/  STL.64 [R1+0x628], R8 ;  /* 0x0006280801007387 */ /* 0x0007e40000100a00 */
[----:B------:R-:W-:Y:S01]  /*78a0*/  ISETP.GE.U32.AND P3, PT, R2, 0x7fffffac, PT ;  /* 0x7fffffac0200780c */ /* 0x000fe20003f66070 */
[----:B------:R-:W-:-:S04]  /*78b0*/  IMAD R2, R90, 0xc, RZ ;  /* 0x0000000c5a027824 */ /* 0x000fc800078e02ff */
[----:B-1----:R-:W-:-:S04]  /*78c0*/  IMAD.WIDE R14, R2, 0x2, R82 ;  /* 0x00000002020e7825 */ /* 0x002fc800078e0252 */
[C---:B---3--:R-:W-:Y:S01]  /*78d0*/  IMAD.WIDE R8, R2.reuse, 0x2, R86 ;  /* 0x0000000202087825 */ /* 0x048fe200078e0256 */
[----:B----4-:R-:W-:Y:S04]  /*78e0*/  STL [R1+0x86c], R6 ;  /* 0x00086c0601007387 */ /* 0x010fe80000100800 */
[----:B--2---:R0:W-:Y:S04]  /*78f0*/  STL [R1+0x870], R7 ;  /* 0x0008700701007387 */ /* 0x0041e80000100800 */
[----:B------:R-:W-:Y:S04]  /*7900*/  STL [R1+0x874], R16 ;  /* 0x0008741001007387 */ /* 0x000fe80000100800 */
[----:B------:R1:W-:Y:S01]  /*7910*/  STL [R1+0x878], R17 ;  /* 0x0008781101007387 */ /* 0x0003e20000100800 */
[----:B0-----:R-:W-:Y:S01]  /*7920*/  IMAD.WIDE R6, R2, 0x2, R88 ;  /* 0x0000000202067825 */ /* 0x001fe200078e0258 */
[----:B------:R-:W-:-:S02]  /*7930*/  PRMT R10, RZ, 0x7610, R10 ;  /* 0x00007610ff0a7816 */ /* 0x000fc4000000000a */
[----:B------:R-:W-:Y:S01]  /*7940*/  PRMT R11, RZ, 0x7610, R11 ;  /* 0x00007610ff0b7816 */ /* 0x000fe2000000000b */
[----:B-1----:R-:W-:-:S03]  /*7950*/  IMAD.WIDE R16, R2, 0x2, R84 ;  /* 0x0000000202107825 */ /* 0x002fc600078e0254 */
[----:B------:R-:W2:Y:S01]  /*7960*/  @!P4 LDG.E.U16 R10, desc[UR16][R14.64] ;  /* 0x000000100e0ac981 */ /* 0x000ea2000c1e1500 */
[----:B------:R-:W-:Y:S02]  /*7970*/  PRMT R18, RZ, 0x7610, R18 ;  /* 0x00007610ff127816 */ /* 0x000fe40000000012 */
[----:B------:R-:W-:Y:S01]  /*7980*/  PRMT R19, RZ, 0x7610, R19 ;  /* 0x00007610ff137816 */ /* 0x000fe20000000013 */
[----:B------:R0:W3:Y:S04]  /*7990*/  @!P4 LDG.E.U16 R11, desc[UR16][R16.64] ;  /* 0x00000010100bc981 */ /* 0x0000e8000c1e1500 */
[----:B------:R-:W4:Y:S04]  /*79a0*/  @!P4 LDG.E.U16 R18, desc[UR16][R8.64] ;  /* 0x000000100812c981 */ /* 0x000f28000c1e1500 */
[----:B------:R-:W4:Y:S01]  /*79b0*/  @!P4 LDG.E.U16 R19, desc[UR16][R6.64] ;  /* 0x000000100613c981 */ /* 0x000f22000c1e1500 */
[----:B------:R-:W-:-:S03]  /*79c0*/  VIADD R2, R81, 0xffffffe3 ;  /* 0xffffffe351027836 */ /* 0x000fc60000000000 */
[----:B------:R1:W-:Y:S04]  /*79d0*/  STL.64 [R1+0x540], R6 ;  /* 0x0005400601007387 */ /* 0x0003e80000100a00 */
[----:B------:R0:W-:Y:S01]  /*79e0*/  STL.64 [R1+0x538], R8 ;  /* 0x0005380801007387 */ /* 0x0001e20000100a00 */
[----:B------:R-:W-:Y:S01]  /*79f0*/  ISETP.GE.U32.AND P4, PT, R2, 0x7fffffa4, PT ;  /* 0x7fffffa40200780c */ /* 0x000fe20003f86070 */
[----:B------:R-:W-:Y:S02]  /*7a00*/  IMAD R2, R90, 0x14, RZ ;  /* 0x000000145a027824 */ /* 0x000fe400078e02ff */
[----:B-1----:R-:W4:Y:S04]  /*7a10*/  LDL.LU.64 R6, [R1+0x1478] ;  /* 0x0014780001067983 */ /* 0x002f280000300a00 */
[----:B------:R1:W-:Y:S04]  /*7a20*/  STL.64 [R1+0x530], R16 ;  /* 0x0005301001007387 */ /* 0x0003e80000100a00 */
[----:B0-----:R-:W4:Y:S04]  /*7a30*/  LDL.LU.64 R8, [R1+0x1470] ;  /* 0x0014700001087983 */ /* 0x001f280000300a00 */
[----:B------:R0:W-:Y:S01]  /*7a40*/  STL.64 [R1+0x528], R14 ;  /* 0x0005280e01007387 */ /* 0x0001e20000100a00 */
[----:B------:R-:W-:-:S02]  /*7a50*/  PRMT R52, RZ, 0x7610, R52 ;  /* 0x00007610ff347816 */ /* 0x000fc40000000034 */
[----:B------:R-:W-:Y:S01]  /*7a60*/  PRMT R50, RZ, 0x7610, R50 ;  /* 0x00007610ff327816 */ /* 0x000fe20000000032 */
[----:B-1----:R-:W-:Y:S01]  /*7a70*/  IMAD.WIDE R16, R2, 0x2, R84 ;  /* 0x0000000202107825 */ /* 0x002fe200078e0254 */
[----:B------:R-:W-:Y:S02]  /*7a80*/  PRMT R51, RZ, 0x7610, R51 ;  /* 0x00007610ff337816 */ /* 0x000fe40000000033 */
[----:B------:R-:W-:-:S04]  /*7a90*/  PRMT R55, RZ, 0x7610, R55 ;  /* 0x00007610ff377816 */ /* 0x000fc80000000037 */
[----:B------:R-:W4:Y:S01]  /*7aa0*/  @!P3 LDG.E.U16 R51, desc[UR16][R16.64] ;  /* 0x000000101033b981 */ /* 0x000f22000c1e1500 */
[----:B0-----:R-:W-:-:S05]  /*7ab0*/  IMAD.WIDE R14, R2, 0x2, R82 ;  /* 0x00000002020e7825 */ /* 0x001fca00078e0252 */
[----:B------:R0:W4:Y:S01]  /*7ac0*/  @!P3 LDG.E.U16 R55, desc[UR16][R14.64] ;  /* 0x000000100e37b981 */ /* 0x000122000c1e1500 */
[----:B------:R-:W-:-:S03]  /*7ad0*/  PRMT R54, RZ, 0x7610, R54 ;  /* 0x00007610ff367816 */ /* 0x000fc60000000036 */
[----:B--2---:R-:W-:Y:S04]  /*7ae0*/  STL [R1+0x85c], R10 ;  /* 0x00085c0a01007387 */ /* 0x004fe80000100800 */
[----:B---3--:R1:W-:Y:S04]  /*7af0*/  STL [R1+0x860], R11 ;  /* 0x0008600b01007387 */ /* 0x0083e80000100800 */
[----:B----4-:R-:W-:Y:S04]  /*7b00*/  STL [R1+0x864], R18 ;  /* 0x0008641201007387 */ /* 0x010fe80000100800 */
[----:B------:R2:W-:Y:S01]  /*7b10*/  STL [R1+0x868], R19 ;  /* 0x0008681301007387 */ /* 0x0005e20000100800 */
[----:B-1----:R-:W-:-:S05]  /*7b20*/  IMAD.WIDE R10, R2, 0x2, R88 ;  /* 0x00000002020a7825 */ /* 0x002fca00078e0258 */
[----:B------:R-:W3:Y:S01]  /*7b30*/  @!P3 LDG.E.U16 R52, desc[UR16][R10.64] ;  /* 0x000000100a34b981 */ /* 0x000ee2000c1e1500 */
[----:B--2---:R-:W-:-:S04]  /*7b40*/  IMAD.WIDE R18, R2, 0x2, R86 ;  /* 0x0000000202127825 */ /* 0x004fc800078e0256 */
[----:B------:R-:W-:Y:S01]  /*7b50*/  VIADD R2, R81, 0xffffffdb ;  /* 0xffffffdb51027836 */ /* 0x000fe20000000000 */
[----:B------:R1:W2:Y:S04]  /*7b60*/  @!P3 LDG.E.U16 R50, desc[UR16][R18.64] ;  /* 0x000000101232b981 */ /* 0x0002a8000c1e1500 */
[----:B------:R4:W-:Y:S01]  /*7b70*/  STL.64 [R1+0x440], R10 ;  /* 0x0004400a01007387 */ /* 0x0009e20000100a00 */
[----:B------:R-:W-:Y:S01]  /*7b80*/  ISETP.GE.U32.AND P3, PT, R2, 0x7fffff9c, PT ;  /* 0x7fffff9c0200780c */ /* 0x000fe20003f66070 */
[----:B------:R-:W-:Y:S02]  /*7b90*/  IMAD R2, R90, 0x1c, RZ ;  /* 0x0000001c5a027824 */ /* 0x000fe400078e02ff */
[----:B------:R-:W-:Y:S04]  /*7ba0*/  STL.64 [R1+0x438], R18 ;  /* 0x0004381201007387 */ /* 0x000fe80000100a00 */
[----:B----4-:R-:W4:Y:S04]  /*7bb0*/  LDL.LU.64 R10, [R1+0x1468] ;  /* 0x00146800010a7983 */ /* 0x010f280000300a00 */
[----:B------:R-:W-:Y:S04]  /*7bc0*/  STL.64 [R1+0x430], R16 ;  /* 0x0004301001007387 */ /* 0x000fe80000100a00 */
[----:B------:R0:W-:Y:S02]  /*7bd0*/  STL.64 [R1+0x428], R14 ;  /* 0x0004280e01007387 */ /* 0x0001e40000100a00 */
[----:B0-----:R-:W-:-:S05]  /*7be0*/  IMAD.WIDE R14, R2, 0x2, R88 ;  /* 0x00000002020e7825 */ /* 0x001fca00078e0258 */
[----:B------:R-:W3:Y:S01]  /*7bf0*/  @!P4 LDG.E.U16 R54, desc[UR16][R14.64] ;  /* 0x000000100e36c981 */ /* 0x000ee2000c1e1500 */
[----:B------:R-:W-:Y:S01]  /*7c00*/  PRMT R56, RZ, 0x7610, R56 ;  /* 0x00007610ff387816 */ /* 0x000fe20000000038 */
[C---:B-1----:R-:W-:Y:S01]  /*7c10*/  IMAD.WIDE R18, R2.reuse, 0x2, R86 ;  /* 0x0000000202127825 */ /* 0x042fe200078e0256 */
[----:B------:R-:W-:Y:S02]  /*7c20*/  PRMT R57, RZ, 0x7610, R57 ;  /* 0x00007610ff397816 */ /* 0x000fe40000000039 */
[----:B------:R-:W-:Y:S01]  /*7c30*/  PRMT R60, RZ, 0x7610, R60 ;  /* 0x00007610ff3c7816 */ /* 0x000fe2000000003c */
[C---:B------:R-:W-:Y:S01]  /*7c40*/  IMAD.WIDE R16, R2.reuse, 0x2, R82 ;  /* 0x0000000202107825 */ /* 0x040fe200078e0252 */
[----:B------:R-:W4:Y:S04]  /*7c50*/  @!P4 LDG.E.U16 R56, desc[UR16][R18.64] ;  /* 0x000000101238c981 */ /* 0x000f28000c1e1500 */
[----:B------:R0:W4:Y:S04]  /*7c60*/  @!P4 LDG.E.U16 R60, desc[UR16][R16.64] ;  /* 0x00000010103cc981 */ /* 0x000128000c1e1500 */
[----:B--2---:R-:W-:Y:S04]  /*7c70*/  STL [R1+0x13c0], R50 ;  /* 0x0013c03201007387 */ /* 0x004fe80000100800 */
[----:B------:R1:W-:Y:S04]  /*7c80*/  STL [R1+0x13c4], R51 ;  /* 0x0013c43301007387 */ /* 0x0003e80000100800 */
[----:B------:R-:W-:Y:S01]  /*7c90*/  STL [R1+0x13c8], R55 ;  /* 0x0013c83701007387 */ /* 0x000fe20000100800 */
[----:B-1----:R-:W-:-:S03]  /*7ca0*/  IMAD.WIDE R50, R2, 0x2, R84 ;  /* 0x0000000202327825 */ /* 0x002fc600078e0254 */
[----:B------:R1:W-:Y:S04]  /*7cb0*/  STL.64 [R1+0x340], R14 ;  /* 0x0003400e01007387 */ /* 0x0003e80000100a00 */
[----:B------:R2:W-:Y:S04]  /*7cc0*/  STL.64 [R1+0x338], R18 ;  /* 0x0003381201007387 */ /* 0x0005e80000100a00 */
[----:B------:R0:W4:Y:S04]  /*7cd0*/  @!P4 LDG.E.U16 R57, desc[UR16][R50.64] ;  /* 0x000000103239c981 */ /* 0x000128000c1e1500 */
[----:B-1----:R-:W4:Y:S04]  /*7ce0*/  LDL.LU.64 R14, [R1+0x1460] ;  /* 0x00146000010e7983 */ /* 0x002f280000300a00 */
[----:B------:R-:W-:Y:S04]  /*7cf0*/  STL.64 [R1+0x330], R50 ;  /* 0x0003303201007387 */ /* 0x000fe80000100a00 */
[----:B---3--:R-:W-:Y:S04]  /*7d00*/  STL [R1+0x13cc], R54 ;  /* 0x0013cc3601007387 */ /* 0x008fe80000100800 */
[----:B------:R0:W-:Y:S04]  /*7d10*/  STL.64 [R1+0x328], R16 ;  /* 0x0003281001007387 */ /* 0x0001e80000100a00 */
[----:B--2---:R-:W2:Y:S01]  /*7d20*/  LDL.LU.64 R18, [R1+0x1458] ;  /* 0x0014580001127983 */ /* 0x004ea20000300a00 */
[----:B------:R-:W-:Y:S01]  /*7d30*/  VIADD R2, R81, 0xffffffd3 ;  /* 0xffffffd351027836 */ /* 0x000fe20000000000 */
[----:B------:R-:W-:-:S04]  /*7d40*/  PRMT R91, RZ, 0x7610, R91 ;  /* 0x00007610ff5b7816 */ /* 0x000fc8000000005b */
[----:B------:R-:W-:Y:S01]  /*7d50*/  ISETP.GE.U32.AND P4, PT, R2, 0x7fffff94, PT ;  /* 0x7fffff940200780c */ /* 0x000fe20003f86070 */
[----:B------:R-:W-:Y:S01]  /*7d60*/  IMAD R2, R90, 0x24, RZ ;  /* 0x000000245a027824 */ /* 0x000fe200078e02ff */
[----:B----4-:R-:W-:Y:S01]  /*7d70*/  STL [R1+0x13d0], R56 ;  /* 0x0013d03801007387 */ /* 0x010fe20000100800 */
[----:B------:R-:W-:Y:S02]  /*7d80*/  PRMT R93, RZ, 0x7610, R93 ;  /* 0x00007610ff5d7816 */ /* 0x000fe4000000005d */
[----:B0-----:R-:W-:Y:S01]  /*7d90*/  IMAD.WIDE R16, R2, 0x2, R88 ;  /* 0x0000000202107825 */ /* 0x001fe200078e0258 */
[----:B------:R-:W-:-:S03]  /*7da0*/  PRMT R92, RZ, 0x7610, R92 ;  /* 0x00007610ff5c7816 */ /* 0x000fc6000000005c */
[C---:B------:R-:W-:Y:S01]  /*7db0*/  IMAD.WIDE R54, R2.reuse, 0x2, R84 ;  /* 0x0000000202367825 */ /* 0x040fe200078e0254 */
[----:B------:R-:W3:Y:S03]  /*7dc0*/  @!P3 LDG.E.U16 R91, desc[UR16][R16.64] ;  /* 0x00000010105bb981 */ /* 0x000ee6000c1e1500 */
[C---:B------:R-:W-:Y:S01]  /*7dd0*/  IMAD.WIDE R50, R2.reuse, 0x2, R82 ;  /* 0x0000000202327825 */ /* 0x040fe200078e0252 */
[----:B------:R-:W4:Y:S04]  /*7de0*/  @!P3 LDG.E.U16 R92, desc[UR16][R54.64] ;  /* 0x00000010365cb981 */ /* 0x000f28000c1e1500 */
[----:B------:R0:W-:Y:S04]  /*7df0*/  STL [R1+0x13d4], R57 ;  /* 0x0013d43901007387 */ /* 0x0001e80000100800 */
[----:B------:R-:W-:Y:S01]  /*7e00*/  STL [R1+0x858], R52 ;  /* 0x0008583401007387 */ /* 0x000fe20000100800 */
[----:B0-----:R-:W-:-:S03]  /*7e10*/  IMAD.WIDE R56, R2, 0x2, R86 ;  /* 0x0000000202387825 */ /* 0x001fc600078e0256 */
[----:B------:R-:W-:Y:S04]  /*7e20*/  STL [R1+0x13d8], R60 ;  /* 0x0013d83c01007387 */ /* 0x000fe80000100800 */
[----:B------:R0:W-:Y:S04]  /*7e30*/  STL.64 [R1+0x240], R16 ;  /* 0x0002401001007387 */ /* 0x0001e80000100a00 */
[----:B------:R1:W4:Y:S04]  /*7e40*/  @!P3 LDG.E.U16 R93, desc[UR16][R56.64] ;  /* 0x00000010385db981 */ /* 0x000328000c1e1500 */
[----:B------:R1:W-:Y:S01]  /*7e50*/  STL.64 [R1+0x238], R56 ;  /* 0x0002383801007387 */ /* 0x0003e20000100a00 */
[----:B--2---:R-:W-:-:S03]  /*7e60*/  PRMT R19, RZ, 0x7610, R19 ;  /* 0x00007610ff137816 */ /* 0x004fc60000000013 */
[----:B0-----:R-:W2:Y:S04]  /*7e70*/  LDL.LU.64 R16, [R1+0x1450] ;  /* 0x0014500001107983 */ /* 0x001ea80000300a00 */
[----:B------:R0:W2:Y:S01]  /*7e80*/  @!P3 LDG.E.U16 R19, desc[UR16][R50.64] ;  /* 0x000000103213b981 */ /* 0x0000a2000c1e1500 */
[----:B------:R-:W-:-:S03]  /*7e90*/  VIADD R2, R81, 0xffffffcb ;  /* 0xffffffcb51027836 */ /* 0x000fc60000000000 */
[----:B------:R0:W-:Y:S02]  /*7ea0*/  STL.64 [R1+0x230], R54 ;  /* 0x0002303601007387 */ /* 0x0001e40000100a00 */
[----:B------:R-:W-:Y:S01]  /*7eb0*/  ISETP.GE.U32.AND P3, PT, R2, 0x7fffff8c, PT ;  /* 0x7fffff8c0200780c */ /* 0x000fe20003f66070 */
[----:B------:R-:W-:Y:S01]  /*7ec0*/  IMAD R2, R90, 0x2c, RZ ;  /* 0x0000002c5a027824 */ /* 0x000fe200078e02ff */
[----:B------:R-:W-:Y:S01]  /*7ed0*/  PRMT R18, RZ, 0x7610, R18 ;  /* 0x00007610ff127816 */ /* 0x000fe20000000012 */
[----:B---3--:R-:W-:Y:S01]  /*7ee0*/  STL [R1+0x13dc], R91 ;  /* 0x0013dc5b01007387 */ /* 0x008fe20000100800 */
[----:B------:R-:W-:-:S03]  /*7ef0*/  IMAD.MOV.U32 R52, RZ, RZ, R13 ;  /* 0x000000ffff347224 */ /* 0x000fc600078e000d */
[----:B------:R3:W-:Y:S01]  /*7f00*/  STL.64 [R1+0x228], R50 ;  /* 0x0002283201007387 */ /* 0x0007e20000100a00 */
[----:B------:R-:W-:Y:S01]  /*7f10*/  PRMT R15, RZ, 0x7610, R15 ;  /* 0x00007610ff0f7816 */ /* 0x000fe2000000000f */
[----:B-1----:R-:W-:-:S04]  /*7f20*/  IMAD.WIDE R56, R2, 0x2, R84 ;  /* 0x0000000202387825 */ /* 0x002fc800078e0254 */
[----:B0-----:R-:W-:-:S05]  /*7f30*/  IMAD.WIDE R54, R2, 0x2, R82 ;  /* 0x0000000202367825 */ /* 0x001fca00078e0252 */
[----:B------:R-:W2:Y:S01]  /*7f40*/  @!P4 LDG.E.U16 R15, desc[UR16][R54.64] ;  /* 0x00000010360fc981 */ /* 0x000ea2000c1e1500 */
[----:B---3--:R-:W-:Y:S02]  /*7f50*/  IMAD.MOV.U32 R50, RZ, RZ, R12 ;  /* 0x000000ffff327224 */ /* 0x008fe400078e000c */
[----:B------:R-:W-:-:S05]  /*7f60*/  IMAD.WIDE R12, R2, 0x2, R88 ;  /* 0x00000002020c7825 */ /* 0x000fca00078e0258 */
[----:B------:R-:W3:Y:S04]  /*7f70*/  @!P4 LDG.E.U16 R18, desc[UR16][R12.64] ;  /* 0x000000100c12c981 */ /* 0x000ee8000c1e1500 */
[----:B----4-:R-:W-:Y:S04]  /*7f80*/  STL [R1+0x13e0], R93 ;  /* 0x0013e05d01007387 */ /* 0x010fe80000100800 */
[----:B------:R0:W-:Y:S01]  /*7f90*/  STL [R1+0x13e4], R92 ;  /* 0x0013e45c01007387 */ /* 0x0001e20000100800 */
[----:B--2---:R-:W-:Y:S02]  /*7fa0*/  PRMT R17, RZ, 0x7610, R17 ;  /* 0x00007610ff117816 */ /* 0x004fe40000000011 */
[----:B------:R-:W-:Y:S01]  /*7fb0*/  PRMT R16, RZ, 0x7610, R16 ;  /* 0x00007610ff107816 */ /* 0x000fe20000000010 */
[----:B0-----:R-:W-:Y:S01]  /*7fc0*/  IMAD.WIDE R92, R2, 0x2, R86 ;  /* 0x00000002025c7825 */ /* 0x001fe200078e0256 */
[----:B------:R-:W-:Y:S04]  /*7fd0*/  STL [R1+0x13e8], R19 ;  /* 0x0013e81301007387 */ /* 0x000fe80000100800 */
[----:B------:R0:W-:Y:S04]  /*7fe0*/  STL.64 [R1+0x140], R12 ;  /* 0x0001400c01007387 */ /* 0x0001e80000100a00 */
[----:B------:R-:W-:Y:S04]  /*7ff0*/  STL.64 [R1+0x138], R92 ;  /* 0x0001385c01007387 */ /* 0x000fe80000100a00 */
[----:B------:R-:W2:Y:S04]  /*8000*/  @!P4 LDG.E.U16 R17, desc[UR16][R92.64] ;  /* 0x000000105c11c981 */ /* 0x000ea8000c1e1500 */
[----:B0-----:R-:W4:Y:S04]  /*8010*/  LDL.LU.64 R12, [R1+0x1448] ;  /* 0x00144800010c7983 */ /* 0x001f280000300a00 */
[----:B------:R0:W4:Y:S01]  /*8020*/  @!P4 LDG.E.U16 R16, desc[UR16][R56.64] ;  /* 0x000000103810c981 */ /* 0x000122000c1e1500 */
[----:B------:R-:W-:Y:S01]  /*8030*/  VIADD R2, R81, 0xffffffc3 ;  /* 0xffffffc351027836 */ /* 0x000fe20000000000 */
[----:B------:R-:W-:-:S04]  /*8040*/  PRMT R14, RZ, 0x7610, R14 ;  /* 0x00007610ff0e7816 */ /* 0x000fc8000000000e */
[----:B------:R-:W-:Y:S01]  /*8050*/  ISETP.GE.U32.AND P4, PT, R2, 0x7fffff84, PT ;  /* 0x7fffff840200780c */ /* 0x000fe20003f86070 */
[----:B------:R-:W-:Y:S01]  /*8060*/  IMAD R2, R90, 0x34, RZ ;  /* 0x000000345a027824 */ /* 0x000fe200078e02ff */
[----:B------:R0:W-:Y:S01]  /*8070*/  STL.64 [R1+0x130], R56 ;  /* 0x0001303801007387 */ /* 0x0001e20000100a00 */
[----:B------:R-:W-:-:S03]  /*8080*/  IMAD.MOV.U32 R60, RZ, RZ, R52 ;  /* 0x000000ffff3c7224 */ /* 0x000fc600078e0034 */
[----:B---3--:R1:W-:Y:S01]  /*8090*/  STL [R1+0x13ec], R18 ;  /* 0x0013ec1201007387 */ /* 0x0083e20000100800 */
[----:B------:R-:W-:-:S03]  /*80a0*/  IMAD.MOV.U32 R52, RZ, RZ, R42 ;  /* 0x000000ffff347224 */ /* 0x000fc600078e002a */
[----:B------:R3:W-:Y:S01]  /*80b0*/  STL.64 [R1+0x128], R54 ;  /* 0x0001283601007387 */ /* 0x0007e20000100a00 */
[----:B------:R-:W-:Y:S02]  /*80c0*/  IMAD R42, R90, 0x3c, RZ ;  /* 0x0000003c5a2a7824 */ /* 0x000fe400078e02ff */
[C---:B0-----:R-:W-:Y:S01]  /*80d0*/  IMAD.WIDE R56, R2.reuse, 0x2, R88 ;  /* 0x0000000202387825 */ /* 0x041fe200078e0258 */
[----:B------:R-:W-:Y:S02]  /*80e0*/  PRMT R11, RZ, 0x7610, R11 ;  /* 0x00007610ff0b7816 */ /* 0x000fe4000000000b */
[----:B------:R-:W-:Y:S01]  /*80f0*/  PRMT R10, RZ, 0x7610, R10 ;  /* 0x00007610ff0a7816 */ /* 0x000fe2000000000a */
[C---:B-1----:R-:W-:Y:S01]  /*8100*/  IMAD.WIDE R18, R2.reuse, 0x2, R84 ;  /* 0x0000000202127825 */ /* 0x042fe200078e0254 */
[----:B------:R0:W4:Y:S03]  /*8110*/  @!P3 LDG.E.U16 R14, desc[UR16][R56.64] ;  /* 0x00000010380eb981 */ /* 0x000126000c1e1500 */
[----:B---3--:R-:W-:Y:S01]  /*8120*/  IMAD.WIDE R54, R2, 0x2, R86 ;  /* 0x0000000202367825 */ /* 0x008fe200078e0256 */
[----:B------:R-:W-:-:S03]  /*8130*/  PRMT R9, RZ, 0x7610, R9 ;  /* 0x00007610ff097816 */ /* 0x000fc60000000009 */
[----:B------:R-:W-:Y:S01]  /*8140*/  IMAD.MOV.U32 R91, RZ, RZ, R47 ;  /* 0x000000ffff5b7224 */ /* 0x000fe200078e002f */
[----:B------:R-:W-:Y:S01]  /*8150*/  PRMT R8, RZ, 0x7610, R8 ;  /* 0x00007610ff087816 */ /* 0x000fe20000000008 */
[----:B------:R-:W-:Y:S01]  /*8160*/  IMAD.MOV.U32 R51, RZ, RZ, R45 ;  /* 0x000000ffff337224 */ /* 0x000fe200078e002d */
[----:B--2---:R-:W-:Y:S01]  /*8170*/  STL [R1+0x13f0], R17 ;  /* 0x0013f01101007387 */ /* 0x004fe20000100800 */
[----:B----4-:R-:W-:Y:S02]  /*8180*/  PRMT R13, RZ, 0x7610, R13 ;  /* 0x00007610ff0d7816 */ /* 0x010fe4000000000d */
[----:B------:R-:W-:Y:S01]  /*8190*/  PRMT R12, RZ, 0x7610, R12 ;  /* 0x00007610ff0c7816 */ /* 0x000fe2000000000c */
[----:B------:R1:W-:Y:S04]  /*81a0*/  STL [R1+0x13f8], R16 ;  /* 0x0013f81001007387 */ /* 0x0003e80000100800 */
[----:B------:R-:W-:Y:S04]  /*81b0*/  STL [R1+0x13fc], R15 ;  /* 0x0013fc0f01007387 */ /* 0x000fe80000100800 */
[----:B------:R0:W-:Y:S01]  /*81c0*/  STL.64 [R1+0x40], R56 ;  /* 0x0000403801007387 */ /* 0x0001e20000100a00 */
[----:B-1----:R-:W-:-:S03]  /*81d0*/  IMAD.WIDE R16, R2, 0x2, R82 ;  /* 0x0000000202107825 */ /* 0x002fc600078e0252 */
[----:B------:R1:W-:Y:S04]  /*81e0*/  STL.64 [R1+0x38], R54 ;  /* 0x0000383601007387 */ /* 0x0003e80000100a00 */
[----:B------:R1:W2:Y:S01]  /*81f0*/  @!P3 LDG.E.U16 R13, desc[UR16][R54.64] ;  /* 0x00000010360db981 */ /* 0x0002a2000c1e1500 */
[----:B0-----:R-:W-:-:S03]  /*8200*/  IMAD.MOV.U32 R57, RZ, RZ, R49 ;  /* 0x000000ffff397224 */ /* 0x001fc600078e0031 */
[----:B------:R0:W3:Y:S01]  /*8210*/  @!P3 LDG.E.U16 R12, desc[UR16][R18.64] ;  /* 0x00000010120cb981 */ /* 0x0000e2000c1e1500 */
[----:B------:R-:W-:Y:S02]  /*8220*/  IMAD.MOV.U32 R56, RZ, RZ, R48 ;  /* 0x000000ffff387224 */ /* 0x000fe400078e0030 */
[C---:B------:R-:W-:Y:S01]  /*8230*/  IMAD.WIDE R48, R42.reuse, 0x2, R88 ;  /* 0x000000022a307825 */ /* 0x040fe200078e0258 */
[----:B------:R4:W3:Y:S03]  /*8240*/  @!P3 LDG.E.U16 R11, desc[UR16][R16.64] ;  /* 0x00000010100bb981 */ /* 0x0008e6000c1e1500 */
[----:B-1----:R-:W-:Y:S01]  /*8250*/  IMAD.MOV.U32 R54, RZ, RZ, R46 ;  /* 0x000000ffff367224 */ /* 0x002fe200078e002e */
[----:B------:R-:W3:Y:S01]  /*8260*/  @!P4 LDG.E.U16 R10, desc[UR16][R48.64] ;  /* 0x00000010300ac981 */ /* 0x000ee2000c1e1500 */
[----:B------:R-:W-:-:S04]  /*8270*/  IMAD.WIDE R46, R42, 0x2, R86 ;  /* 0x000000022a2e7825 */ /* 0x000fc800078e0256 */
[----:B------:R-:W-:Y:S01]  /*8280*/  IMAD.MOV.U32 R55, RZ, RZ, R44 ;  /* 0x000000ffff377224 */ /* 0x000fe200078e002c */
[----:B------:R-:W3:Y:S01]  /*8290*/  @!P4 LDG.E.U16 R9, desc[UR16][R46.64] ;  /* 0x000000102e09c981 */ /* 0x000ee2000c1e1500 */
[----:B------:R-:W-:-:S05]  /*82a0*/  IMAD.WIDE R44, R42, 0x2, R84 ;  /* 0x000000022a2c7825 */ /* 0x000fca00078e0254 */
[----:B------:R-:W3:Y:S01]  /*82b0*/  @!P4 LDG.E.U16 R8, desc[UR16][R44.64] ;  /* 0x000000102c08c981 */ /* 0x000ee2000c1e1500 */
[C---:B------:R-:W-:Y:S01]  /*82c0*/  VIADD R2, R81.reuse, 0xfffffffa ;  /* 0xfffffffa51027836 */ /* 0x040fe20000000000 */
[----:B------:R-:W-:Y:S01]  /*82d0*/  PRMT R7, RZ, 0x7610, R7 ;  /* 0x00007610ff077816 */ /* 0x000fe20000000007 */
[----:B------:R-:W-:Y:S01]  /*82e0*/  IMAD.MOV.U32 R93, RZ, RZ, R43 ;  /* 0x000000ffff5d7224 */ /* 0x000fe200078e002b */
[----:B------:R0:W-:Y:S01]  /*82f0*/  STL.64 [R1+0x30], R18 ;  /* 0x0000301201007387 */ /* 0x0001e20000100a00 */
[----:B------:R-:W-:Y:S01]  /*8300*/  IMAD.WIDE R42, R42, 0x2, R82 ;  /* 0x000000022a2a7825 */ /* 0x000fe200078e0252 */
[----:B------:R-:W-:Y:S02]  /*8310*/  ISETP.GE.U32.AND P3, PT, R2, 0x7fffffbb, PT ;  /* 0x7fffffbb0200780c */ /* 0x000fe40003f66070 */
[----:B------:R-:W-:Y:S01]  /*8320*/  STL [R1+0x1400], R14 ;  /* 0x0014000e01007387 */ /* 0x000fe20000100800 */
[----:B------:R-:W-:-:S03]  /*8330*/  VIADD R2, R81, 0xfffffff2 ;  /* 0xfffffff251027836 */ /* 0x000fc60000000000 */
[----:B------:R4:W-:Y:S04]  /*8340*/  STL.64 [R1+0x28], R16 ;  /* 0x0000281001007387 */ /* 0x0009e80000100a00 */
[----:B------:R-:W3:Y:S01]  /*8350*/  @!P4 LDG.E.U16 R7, desc[UR16][R42.64] ;  /* 0x000000102a07c981 */ /* 0x000ee2000c1e1500 */
[----:B------:R-:W-:Y:S01]  /*8360*/  ISETP.GE.U32.AND P4, PT, R2, 0x7fffffb3, PT ;  /* 0x7fffffb30200780c */ /* 0x000fe20003f86070 */
[----:B------:R-:W-:Y:S01]  /*8370*/  IMAD R2, R90, 0x5, RZ ;  /* 0x000000055a027824 */ /* 0x000fe200078e02ff */
[----:B------:R-:W-:Y:S02]  /*8380*/  PRMT R6, RZ, 0x7610, R6 ;  /* 0x00007610ff067816 */ /* 0x000fe40000000006 */
[----:B------:R-:W-:Y:S01]  /*8390*/  PRMT R5, RZ, 0x7610, R5 ;  /* 0x00007610ff057816 */ /* 0x000fe20000000005 */
[----:B0-----:R-:W-:Y:S01]  /*83a0*/  IMAD.WIDE R18, R2, 0x2, R88 ;  /* 0x0000000202127825 */ /* 0x001fe200078e0258 */
[----:B------:R-:W-:-:S02]  /*83b0*/  PRMT R80, RZ, 0x7610, R80 ;  /* 0x00007610ff507816 */ /* 0x000fc40000000050 */
[----:B------:R-:W-:Y:S01]  /*83c0*/  PRMT R79, RZ, 0x7610, R79 ;  /* 0x00007610ff4f7816 */ /* 0x000fe2000000004f */
[C---:B----4-:R-:W-:Y:S01]  /*83d0*/  IMAD.WIDE R16, R2.reuse, 0x2, R86 ;  /* 0x0000000202107825 */ /* 0x050fe200078e0256 */
[----:B------:R-:W4:Y:S03]  /*83e0*/  @!P3 LDG.E.U16 R6, desc[UR16][R18.64] ;  /* 0x000000101206b981 */ /* 0x000f26000c1e1500 */
[----:B------:R-:W-:Y:S01]  /*83f0*/  IMAD.WIDE R14, R2, 0x2, R84 ;  /* 0x00000002020e7825 */ /* 0x000fe200078e0254 */
[----:B------:R-:W4:Y:S04]  /*8400*/  @!P3 LDG.E.U16 R5, desc[UR16][R16.64] ;  /* 0x000000101005b981 */ /* 0x000f28000c1e1500 */
[----:B------:R0:W4:Y:S01]  /*8410*/  @!P3 LDG.E.U16 R80, desc[UR16][R14.64] ;  /* 0x000000100e50b981 */ /* 0x000122000c1e1500 */
[----:B------:R-:W-:-:S03]  /*8420*/  PRMT R78, RZ, 0x7610, R78 ;  /* 0x00007610ff4e7816 */ /* 0x000fc6000000004e */
[----:B--2---:R-:W-:Y:S04]  /*8430*/  STL [R1+0x1404], R13 ;  /* 0x0014040d01007387 */ /* 0x004fe80000100800 */
[----:B---3--:R1:W-:Y:S04]  /*8440*/  STL [R1+0x1408], R12 ;  /* 0x0014080c01007387 */ /* 0x0083e80000100800 */
[----:B------:R-:W-:Y:S04]  /*8450*/  STL [R1+0x140c], R11 ;  /* 0x00140c0b01007387 */ /* 0x000fe80000100800 */
[----:B------:R-:W-:Y:S04]  /*8460*/  STL [R1+0x1410], R10 ;  /* 0x0014100a01007387 */ /* 0x000fe80000100800 */
[----:B------:R-:W-:Y:S01]  /*8470*/  STL.64 [R1+0x10b0], R48 ;  /* 0x0010b03001007387 */ /* 0x000fe20000100a00 */
[----:B-1----:R-:W-:-:S03]  /*8480*/  IMAD.WIDE R12, R2, 0x2, R82 ;  /* 0x00000002020c7825 */ /* 0x002fc600078e0252 */
[----:B------:R-:W-:Y:S01]  /*8490*/  STL [R1+0x1414], R48 ;  /* 0x0014143001007387 */ /* 0x000fe20000100800 */
[----:B------:R-:W-:-:S03]  /*84a0*/  VIADD R2, R81, 0xffffffea ;  /* 0xffffffea51027836 */ /* 0x000fc60000000000 */
[----:B------:R-:W-:Y:S04]  /*84b0*/  STL [R1+0x1418], R9 ;  /* 0x0014180901007387 */ /* 0x000fe80000100800 */
[----:B------:R-:W-:Y:S04]  /*84c0*/  STL.64 [R1+0x10c0], R46 ;  /* 0x0010c02e01007387 */ /* 0x000fe80000100a00 */
[----:B------:R-:W-:Y:S04]  /*84d0*/  STL [R1+0x1420], R46 ;  /* 0x0014202e01007387 */ /* 0x000fe80000100800 */
[----:B------:R-:W-:Y:S04]  /*84e0*/  STL [R1+0x141c], R47 ;  /* 0x00141c2f01007387 */ /* 0x000fe80000100800 */
[----:B------:R-:W-:Y:S04]  /*84f0*/  STL [R1+0x1424], R8 ;  /* 0x0014240801007387 */ /* 0x000fe80000100800 */
[----:B------:R-:W-:Y:S04]  /*8500*/  STL.64 [R1+0x10d0], R44 ;  /* 0x0010d02c01007387 */ /* 0x000fe80000100a00 */
[----:B------:R-:W-:Y:S04]  /*8510*/  STL [R1+0x142c], R44 ;  /* 0x00142c2c01007387 */ /* 0x000fe80000100800 */
[----:B------:R1:W2:Y:S01]  /*8520*/  @!P3 LDG.E.U16 R79, desc[UR16][R12.64] ;  /* 0x000000100c4fb981 */ /* 0x0002a2000c1e1500 */
[----:B------:R-:W-:Y:S01]  /*8530*/  ISETP.GE.U32.AND P3, PT, R2, 0x7fffffab, PT ;  /* 0x7fffffab0200780c */ /* 0x000fe20003f66070 */
[----:B------:R-:W-:-:S02]  /*8540*/  IMAD R2, R90, 0xd, RZ ;  /* 0x0000000d5a027824 */ /* 0x000fc400078e02ff */
[----:B------:R-:W-:Y:S04]  /*8550*/  STL [R1+0x1428], R45 ;  /* 0x0014282d01007387 */ /* 0x000fe80000100800 */
[----:B------:R-:W-:Y:S04]  /*8560*/  STL.64 [R1+0x10d8], R42 ;  /* 0x0010d82a01007387 */ /* 0x000fe80000100a00 */
[----:B------:R-:W-:Y:S04]  /*8570*/  STL.64 [R1+0x620], R18 ;  /* 0x0006201201007387 */ /* 0x000fe80000100a00 */
[----:B------:R-:W-:Y:S04]  /*8580*/  STL.64 [R1+0x618], R16 ;  /* 0x0006181001007387 */ /* 0x000fe80000100a00 */
[----:B------:R0:W-:Y:S02]  /*8590*/  STL.64 [R1+0x610], R14 ;  /* 0x0006100e01007387 */ /* 0x0001e40000100a00 */
[----:B0-----:R-:W-:-:S05]  /*85a0*/  IMAD.WIDE R14, R2, 0x2, R88 ;  /* 0x00000002020e7825 */ /* 0x001fca00078e0258 */
[----:B------:R-:W2:Y:S01]  /*85b0*/  @!P4 LDG.E.U16 R78, desc[UR16][R14.64] ;  /* 0x000000100e4ec981 */ /* 0x000ea2000c1e1500 */
[----:B------:R-:W-:Y:S02]  /*85c0*/  IMAD.MOV.U32 R92, RZ, RZ, R50 ;  /* 0x000000ffff5c7224 */ /* 0x000fe400078e0032 */
[----:B------:R-:W0:Y:S01]  /*85d0*/  S2R R50, SR_TID.X ;  /* 0x0000000000327919 */ /* 0x000e220000002100 */
[----:B------:R-:W-:Y:S01]  /*85e0*/  IMAD.WIDE R10, R2, 0x2, R84 ;  /* 0x00000002020a7825 */ /* 0x000fe200078e0254 */
[----:B------:R1:W-:Y:S01]  /*85f0*/  STL.64 [R1+0x608], R12 ;  /* 0x0006080c01007387 */ /* 0x0003e20000100a00 */
[----:B------:R-:W-:-:S03]  /*8600*/  PRMT R75, RZ, 0x7610, R75 ;  /* 0x00007610ff4b7816 */ /* 0x000fc6000000004b */
[----:B----4-:R3:W-:Y:S01]  /*8610*/  STL.64 [R1+0x1430], R6 ;  /* 0x0014300601007387 */ /* 0x0107e20000100a00 */
[----:B------:R-:W-:Y:S02]  /*8620*/  PRMT R77, RZ, 0x7610, R77 ;  /* 0x00007610ff4d7816 */ /* 0x000fe4000000004d */
[----:B------:R-:W-:Y:S01]  /*8630*/  PRMT R76, RZ, 0x7610, R76 ;  /* 0x00007610ff4c7816 */ /* 0x000fe2000000004c */
[----:B------:R-:W-:Y:S01]  /*8640*/  STL.64 [R1+0x520], R14 ;  /* 0x0005200e01007387 */ /* 0x000fe20000100a00 */
[----:B-1----:R-:W-:Y:S01]  /*8650*/  IMAD.WIDE R12, R2, 0x2, R86 ;  /* 0x00000002020c7825 */ /* 0x002fe200078e0256 */
[----:B------:R-:W-:-:S04]  /*8660*/  @!UP1 UIADD3 UR10, UPT, UPT, -UR10, 0x100000, URZ ;  /* 0x001000000a0a9890 */ /* 0x000fc8000fffe1ff */
[----:B------:R-:W-:Y:S02]  /*8670*/  @!UP1 USHF.L.U32 UR11, UR10, 0xb, URZ ;  /* 0x0000000b0a0b9899 */ /* 0x000fe400080006ff */
[----:B------:R-:W-:Y:S01]  /*8680*/  @!UP1 USHF.L.U32 UR10, UR10, 0x1, URZ ;  /* 0x000000010a0a9899 */ /* 0x000fe200080006ff */
[----:B------:R-:W4:Y:S01]  /*8690*/  @!P4 LDG.E.U16 R76, desc[UR16][R10.64] ;  /* 0x000000100a4cc981 */ /* 0x000f22000c1e1500 */
[----:B---3--:R-:W-:-:S03]  /*86a0*/  IMAD.WIDE R6, R2, 0x2, R82 ;  /* 0x0000000202067825 */ /* 0x008fc600078e0252 */
[----:B------:R-:W-:Y:S01]  /*86b0*/  STL.64 [R1+0x518], R12 ;  /* 0x0005180c01007387 */ /* 0x000fe20000100a00 */
[----:B------:R-:W-:-:S03]  /*86c0*/  VIADD R2, R81, 0xffffffe2 ;  /* 0xffffffe251027836 */ /* 0x000fc60000000000 */
[----:B------:R-:W-:Y:S04]  /*86d0*/  STL.64 [R1+0x510], R10 ;  /* 0x0005100a01007387 */ /* 0x000fe80000100a00 */
[----:B------:R1:W3:Y:S01]  /*86e0*/  @!P4 LDG.E.U16 R75, desc[UR16][R6.64] ;  /* 0x00000010064bc981 */ /* 0x0002e2000c1e1500 */
[----:B------:R-:W-:-:S03]  /*86f0*/  IMAD.MOV.U32 R19, RZ, RZ, R92 ;  /* 0x000000ffff137224 */ /* 0x000fc600078e005c */
[----:B------:R1:W3:Y:S01]  /*8700*/  @!P4 LDG.E.U16 R77, desc[UR16][R12.64] ;  /* 0x000000100c4dc981 */ /* 0x0002e2000c1e1500 */
[----:B------:R-:W-:Y:S01]  /*8710*/  ISETP.GE.U32.AND P4, PT, R2, 0x7fffffa3, PT ;  /* 0x7fffffa30200780c */ /* 0x000fe20003f86070 */
[----:B------:R-:W-:Y:S01]  /*8720*/  IMAD.MOV.U32 R92, RZ, RZ, R20 ;  /* 0x000000ffff5c7224 */ /* 0x000fe200078e0014 */
[----:B0-----:R-:W-:Y:S01]  /*8730*/  LOP3.LUT R2, R50, 0x40, RZ, 0xc0, !PT ;  /* 0x0000004032027812 */ /* 0x001fe200078ec0ff */
[----:B------:R-:W-:Y:S01]  /*8740*/  VOTEU.ALL UP1, P1 ;  /* 0x0000000000ff7886 */ /* 0x000fe20000820000 */
[----:B------:R-:W-:Y:S02]  /*8750*/  PRMT R74, RZ, 0x7610, R74 ;  /* 0x00007610ff4a7816 */ /* 0x000fe4000000004a */
[----:B------:R-:W-:Y:S02]  /*8760*/  PRMT R73, RZ, 0x7610, R73 ;  /* 0x00007610ff497816 */ /* 0x000fe40000000049 */
[----:B------:R-:W-:Y:S01]  /*8770*/  PRMT R72, RZ, 0x7610, R72 ;  /* 0x00007610ff487816 */ /* 0x000fe20000000048 */
[----:B------:R0:W1:Y:S01]  /*8780*/  @!UP1 SYNCS.EXCH.64 URZ, [UR5+0x28008], UR10 ;  /* 0x0280080a05ff95b2 */ /* 0x0000620008000100 */
[----:B------:R-:W-:-:S02]  /*8790*/  PRMT R71, RZ, 0x7610, R71 ;  /* 0x00007610ff477816 */ /* 0x000fc40000000047 */
[----:B------:R-:W-:Y:S02]  /*87a0*/  PRMT R70, RZ, 0x7610, R70 ;  /* 0x00007610ff467816 */ /* 0x000fe40000000046 */
[----:B------:R-:W-:Y:S02]  /*87b0*/  PRMT R69, RZ, 0x7610, R69 ;  /* 0x00007610ff457816 */ /* 0x000fe40000000045 */
[----:B------:R-:W-:Y:S02]  /*87c0*/  PRMT R68, RZ, 0x7610, R68 ;  /* 0x00007610ff447816 */ /* 0x000fe40000000044 */
[----:B------:R-:W-:Y:S02]  /*87d0*/  PRMT R67, RZ, 0x7610, R67 ;  /* 0x00007610ff437816 */ /* 0x000fe40000000043 */
[----:B------:R-:W-:Y:S01]  /*87e0*/  PRMT R66, RZ, 0x7610, R66 ;  /* 0x00007610ff427816 */ /* 0x000fe20000000042 */
[----:B0-----:R-:W0:Y:S01]  /*87f0*/  LDCU UR10, c[0x0][0x3b0] ;  /* 0x00007600ff0a77ac */ /* 0x001e220008000800 */
[----:B------:R-:W-:-:S02]  /*8800*/  PRMT R65, RZ, 0x7610, R65 ;  /* 0x00007610ff417816 */ /* 0x000fc40000000041 */
[----:B------:R-:W-:Y:S01]  /*8810*/  PRMT R64, RZ, 0x7610, R64 ;  /* 0x00007610ff407816 */ /* 0x000fe20000000040 */
[----:B------:R-:W0:Y:S01]  /*8820*/  LDCU UR11, c[0x0][0x3b0] ;  /* 0x00007600ff0b77ac */ /* 0x000e220008000800 */
[----:B------:R-:W-:Y:S02]  /*8830*/  PRMT R63, RZ, 0x7610, R63 ;  /* 0x00007610ff3f7816 */ /* 0x000fe4000000003f */
[----:B------:R-:W-:Y:S02]  /*8840*/  PRMT R53, RZ, 0x7610, R53 ;  /* 0x00007610ff357816 */ /* 0x000fe40000000035 */
[----:B------:R-:W-:Y:S02]  /*8850*/  PRMT R49, RZ, 0x7610, R49 ;  /* 0x00007610ff317816 */ /* 0x000fe40000000031 */
[----:B------:R-:W-:Y:S02]  /*8860*/  PRMT R62, RZ, 0x7610, R62 ;  /* 0x00007610ff3e7816 */ /* 0x000fe4000000003e */
[----:B------:R-:W-:Y:S01]  /*8870*/  PRMT R61, RZ, 0x7610, R61 ;  /* 0x00007610ff3d7816 */ /* 0x000fe2000000003d */
[----:B--2---:R-:W-:Y:S04]  /*8880*/  STL.64 [R1+0x1438], R78 ;  /* 0x0014384e01007387 */ /* 0x004fe80000100a00 */
[----:B------:R1:W-:Y:S02]  /*8890*/  STL.64 [R1+0x508], R6 ;  /* 0x0005080601007387 */ /* 0x0003e40000100a00 */
[----:B-1----:R-:W-:Y:S01]  /*88a0*/  LOP3.LUT R6, R50, 0x3f, RZ, 0xc0, !PT ;  /* 0x0000003f32067812 */ /* 0x002fe200078ec0ff */
[----:B------:R-:W-:-:S04]  /*88b0*/  IMAD R7, R90, 0x15, RZ ;  /* 0x000000155a077824 */ /* 0x000fc800078e02ff */
[----:B------:R-:W-:Y:S02]  /*88c0*/  IMAD.SHL.U32 R20, R6, 0x2, RZ ;  /* 0x0000000206147824 */ /* 0x000fe400078e00ff */
[----:B------:R-:W-:-:S04]  /*88d0*/  IMAD.WIDE R16, R7, 0x2, R88 ;  /* 0x0000000207107825 */ /* 0x000fc800078e0258 */
[----:B------:R-:W-:Y:S02]  /*88e0*/  IMAD R2, R2, 0x80, R20 ;  /* 0x0000008002027824 */ /* 0x000fe400078e0214 */
[C---:B------:R-:W-:Y:S01]  /*88f0*/  IMAD.WIDE R14, R7.reuse, 0x2, R86 ;  /* 0x00000002070e7825 */ /* 0x040fe200078e0256 */
[----:B------:R-:W-:Y:S03]  /*8900*/  STL.64 [R1+0x420], R16 ;  /* 0x0004201001007387 */ /* 0x000fe60000100a00 */
[C---:B------:R-:W-:Y:S01]  /*8910*/  IMAD.WIDE R12, R7.reuse, 0x2, R84 ;  /* 0x00000002070c7825 */ /* 0x040fe200078e0254 */
[----:B------:R1:W-:Y:S03]  /*8920*/  STS.U16 [R2+UR5], R21 ;  /* 0x0000001502007988 */ /* 0x0003e60008000405 */
[----:B------:R-:W-:Y:S01]  /*8930*/  IMAD.WIDE R10, R7, 0x2, R82 ;  /* 0x00000002070a7825 */ /* 0x000fe200078e0252 */
[----:B------:R2:W-:Y:S03]  /*8940*/  STL.64 [R1+0x418], R14 ;  /* 0x0004180e01007387 */ /* 0x0005e60000100a00 */
[----:B------:R-:W-:Y:S01]  /*8950*/  VIADD R6, R81, 0xffffffda ;  /* 0xffffffda51067836 */ /* 0x000fe20000000000 */
[----:B------:R-:W3:Y:S01]  /*8960*/  @!P3 LDG.E.U16 R74, desc[UR16][R16.64] ;  /* 0x00000010104ab981 */ /* 0x000ee2000c1e1500 */
[----:B-1----:R-:W-:-:S03]  /*8970*/  IMAD R21, R90, 0x1d, RZ ;  /* 0x0000001d5a157824 */ /* 0x002fc600078e02ff */
[----:B------:R1:W-:Y:S04]  /*8980*/  STL.64 [R1+0x410], R12 ;  /* 0x0004100c01007387 */ /* 0x0003e80000100a00 */
[----:B------:R2:W3:Y:S04]  /*8990*/  @!P3 LDG.E.U16 R73, desc[UR16][R14.64] ;  /* 0x000000100e49b981 */ /* 0x0004e8000c1e1500 */
[----:B------:R1:W3:Y:S04]  /*89a0*/  @!P3 LDG.E.U16 R72, desc[UR16][R12.64] ;  /* 0x000000100c48b981 */ /* 0x0002e8000c1e1500 */
[----:B------:R0:W3:Y:S01]  /*89b0*/  @!P3 LDG.E.U16 R71, desc[UR16][R10.64] ;  /* 0x000000100a47b981 */ /* 0x0000e2000c1e1500 */
[----:B------:R-:W-:Y:S01]  /*89c0*/  ISETP.GE.U32.AND P3, PT, R6, 0x7fffff9b, PT ;  /* 0x7fffff9b0600780c */ /* 0x000fe20003f66070 */
[----:B--2---:R-:W-:-:S02]  /*89d0*/  IMAD.WIDE R14, R21, 0x2, R88 ;  /* 0x00000002150e7825 */ /* 0x004fc400078e0258 */
[----:B------:R0:W-:Y:S02]  /*89e0*/  STL.64 [R1+0x408], R10 ;  /* 0x0004080a01007387 */ /* 0x0001e40000100a00 */
[C---:B-1----:R-:W-:Y:S02]  /*89f0*/  IMAD.WIDE R12, R21.reuse, 0x2, R86 ;  /* 0x00000002150c7825 */ /* 0x042fe400078e0256 */
[----:B------:R1:W2:Y:S02]  /*8a00*/  @!P4 LDG.E.U16 R70, desc[UR16][R14.64] ;  /* 0x000000100e46c981 */ /* 0x0002a4000c1e1500 */
[C---:B------:R-:W-:Y:S02]  /*8a10*/  IMAD.WIDE R6, R21.reuse, 0x2, R82 ;  /* 0x0000000215067825 */ /* 0x040fe400078e0252 */
[----:B------:R1:W2:Y:S02]  /*8a20*/  @!P4 LDG.E.U16 R69, desc[UR16][R12.64] ;  /* 0x000000100c45c981 */ /* 0x0002a4000c1e1500 */
[----:B0-----:R-:W-:-:S02]  /*8a30*/  IMAD.WIDE R10, R21, 0x2, R84 ;  /* 0x00000002150a7825 */ /* 0x001fc400078e0254 */
[----:B------:R-:W2:Y:S02]  /*8a40*/  @!P4 LDG.E.U16 R67, desc[UR16][R6.64] ;  /* 0x000000100643c981 */ /* 0x000ea4000c1e1500 */
[----:B------:R-:W-:Y:S02]  /*8a50*/  VIADD R21, R81, 0xffffffd2 ;  /* 0xffffffd251157836 */ /* 0x000fe40000000000 */
[----:B------:R0:W2:Y:S03]  /*8a60*/  @!P4 LDG.E.U16 R68, desc[UR16][R10.64] ;  /* 0x000000100a44c981 */ /* 0x0000a6000c1e1500 */
[----:B------:R-:W-:Y:S01]  /*8a70*/  ISETP.GE.U32.AND P4, PT, R21, 0x7fffff93, PT ;  /* 0x7fffff931500780c */ /* 0x000fe20003f86070 */
[----:B------:R1:W-:Y:S01]  /*8a80*/  STL.64 [R1+0x320], R14 ;  /* 0x0003200e01007387 */ /* 0x0003e20000100a00 */
[----:B------:R-:W-:-:S03]  /*8a90*/  IMAD R21, R90, 0x25, RZ ;  /* 0x000000255a157824 */ /* 0x000fc600078e02ff */
[----:B------:R0:W-:Y:S04]  /*8aa0*/  STL.64 [R1+0x318], R12 ;  /* 0x0003180c01007387 */ /* 0x0001e80000100a00 */
[----:B------:R4:W-:Y:S04]  /*8ab0*/  STL.64 [R1+0x310], R10 ;  /* 0x0003100a01007387 */ /* 0x0009e80000100a00 */
[----:B------:R4:W-:Y:S01]  /*8ac0*/  STL.64 [R1+0x308], R6 ;  /* 0x0003080601007387 */ /* 0x0009e20000100a00 */
[----:B-1----:R-:W-:-:S04]  /*8ad0*/  IMAD.WIDE R14, R21, 0x2, R88 ;  /* 0x00000002150e7825 */ /* 0x002fc800078e0258 */
[C---:B0-----:R-:W-:Y:S01]  /*8ae0*/  IMAD.WIDE R12, R21.reuse, 0x2, R86 ;  /* 0x00000002150c7825 */ /* 0x041fe200078e0256 */
        /* <DEDUP_REMOVED lines=13> */
[----:B------:R0:W-:Y:S01]  /*8bc0*/  STL.64 [R1+0x208], R6 ;  /* 0x0002080601007387 */ /* 0x0001e20000100a00 */
[----:B-1----:R-:W-:-:S03]  /*8bd0*/  IMAD.WIDE R12, R21, 0x2, R86 ;  /* 0x00000002150c7825 */ /* 0x002fc600078e0256 */
[----:B------:R1:W-:Y:S01]  /*8be0*/  STS.U16 [R2+UR5+0x4800], R25 ;  /* 0x0048001902007988 */ /* 0x0003e20008000405 */
[----:B------:R-:W-:-:S03]  /*8bf0*/  IMAD.WIDE R10, R21, 0x2, R84 ;  /* 0x00000002150a7825 */ /* 0x000fc600078e0254 */
[----:B------:R-:W-:Y:S01]  /*8c00*/  STL.64 [R1+0x120], R14 ;  /* 0x0001200e01007387 */ /* 0x000fe20000100a00 */
[----:B0-----:R-:W-:-:S03]  /*8c10*/  IMAD.WIDE R6, R21, 0x2, R82 ;  /* 0x0000000215067825 */ /* 0x001fc600078e0252 */
[----:B------:R-:W-:Y:S01]  /*8c20*/  STL.64 [R1+0x118], R12 ;  /* 0x0001180c01007387 */ /* 0x000fe20000100a00 */
[----:B-1----:R-:W-:-:S03]  /*8c30*/  IMAD R25, R90, 0x35, RZ ;  /* 0x000000355a197824 */ /* 0x002fc600078e02ff */
[----:B------:R0:W-:Y:S01]  /*8c40*/  STS.U16 [R2+UR5+0x8800], R24 ;  /* 0x0088001802007988 */ /* 0x0001e20008000405 */
[----:B------:R-:W-:-:S03]  /*8c50*/  VIADD R21, R81, 0xffffffc2 ;  /* 0xffffffc251157836 */ /* 0x000fc60000000000 */
[----:B------:R1:W-:Y:S04]  /*8c60*/  STS.U16 [R2+UR5+0xc800], R23 ;  /* 0x00c8001702007988 */ /* 0x0003e80008000405 */
[----:B------:R1:W-:Y:S01]  /*8c70*/  STL.64 [R1+0x110], R10 ;  /* 0x0001100a01007387 */ /* 0x0003e20000100a00 */
[----:B0-----:R-:W-:-:S03]  /*8c80*/  PRMT R24, RZ, 0x7610, R24 ;  /* 0x00007610ff187816 */ /* 0x001fc60000000018 */
[----:B------:R0:W2:Y:S01]  /*8c90*/  @!P4 LDG.E.U16 R53, desc[UR16][R10.64] ;  /* 0x000000100a35c981 */ /* 0x0000a2000c1e1500 */
[----:B-1----:R-:W-:-:S03]  /*8ca0*/  PRMT R23, RZ, 0x7610, R23 ;  /* 0x00007610ff177816 */ /* 0x002fc60000000017 */
[----:B------:R1:W-:Y:S04]  /*8cb0*/  STL.64 [R1+0x108], R6 ;  /* 0x0001080601007387 */ /* 0x0003e80000100a00 */
[----:B------:R1:W2:Y:S01]  /*8cc0*/  @!P4 LDG.E.U16 R49, desc[UR16][R6.64] ;  /* 0x000000100631c981 */ /* 0x0002a2000c1e1500 */
[----:B0-----:R-:W-:-:S03]  /*8cd0*/  IMAD.WIDE R10, R25, 0x2, R88 ;  /* 0x00000002190a7825 */ /* 0x001fc600078e0258 */
[----:B------:R-:W2:Y:S04]  /*8ce0*/  @!P4 LDG.E.U16 R62, desc[UR16][R14.64] ;  /* 0x000000100e3ec981 */ /* 0x000ea8000c1e1500 */
[----:B------:R-:W2:Y:S01]  /*8cf0*/  @!P4 LDG.E.U16 R61, desc[UR16][R12.64] ;  /* 0x000000100c3dc981 */ /* 0x000ea2000c1e1500 */
[----:B-1----:R-:W-:Y:S01]  /*8d00*/  IMAD.WIDE R6, R25, 0x2, R86 ;  /* 0x0000000219067825 */ /* 0x002fe200078e0256 */
[----:B------:R-:W-:Y:S02]  /*8d10*/  ISETP.GE.U32.AND P4, PT, R21, 0x7fffff83, PT ;  /* 0x7fffff831500780c */ /* 0x000fe40003f86070 */
[----:B------:R0:W-:Y:S01]  /*8d20*/  STS.U16 [R2+UR5+0xc00], R22 ;  /* 0x000c001602007988 */ /* 0x0001e20008000405 */
[----:B------:R-:W-:-:S03]  /*8d30*/  PRMT R21, RZ, 0x7610, R21 ;  /* 0x00007610ff157816 */ /* 0x000fc60000000015 */
[----:B------:R1:W-:Y:S04]  /*8d40*/  STL.64 [R1+0x20], R10 ;  /* 0x0000200a01007387 */ /* 0x0003e80000100a00 */
[----:B------:R1:W2:Y:S01]  /*8d50*/  @!P3 LDG.E.U16 R24, desc[UR16][R10.64] ;  /* 0x000000100a18b981 */ /* 0x0002a2000c1e1500 */
[----:B0-----:R-:W-:-:S03]  /*8d60*/  PRMT R22, RZ, 0x7610, R22 ;  /* 0x00007610ff167816 */ /* 0x001fc60000000016 */
[----:B------:R0:W-:Y:S04]  /*8d70*/  STL.64 [R1+0x18], R6 ;  /* 0x0000180601007387 */ /* 0x0001e80000100a00 */
[----:B------:R0:W2:Y:S01]  /*8d80*/  @!P3 LDG.E.U16 R23, desc[UR16][R6.64] ;  /* 0x000000100617b981 */ /* 0x0000a2000c1e1500 */
[----:B-1----:R-:W-:-:S03]  /*8d90*/  IMAD.WIDE R10, R25, 0x2, R84 ;  /* 0x00000002190a7825 */ /* 0x002fc600078e0254 */
[----:B------:R1:W-:Y:S04]  /*8da0*/  STS.U16 [R2+UR5+0x1800], R34 ;  /* 0x0018002202007988 */ /* 0x0003e80008000405 */
[----:B------:R-:W2:Y:S01]  /*8db0*/  @!P3 LDG.E.U16 R22, desc[UR16][R10.64] ;  /* 0x000000100a16b981 */ /* 0x000ea2000c1e1500 */
[----:B0-----:R-:W-:-:S04]  /*8dc0*/  IMAD.WIDE R6, R25, 0x2, R82 ;  /* 0x0000000219067825 */ /* 0x001fc800078e0252 */
[----:B------:R-:W-:Y:S01]  /*8dd0*/  VIADD R25, R81, 0xfffffff9 ;  /* 0xfffffff951197836 */ /* 0x000fe20000000000 */
[----:B------:R0:W2:Y:S01]  /*8de0*/  @!P3 LDG.E.U16 R21, desc[UR16][R6.64] ;  /* 0x000000100615b981 */ /* 0x0000a2000c1e1500 */
[----:B-1----:R-:W-:-:S03]  /*8df0*/  IMAD R34, R90, 0x3d, RZ ;  /* 0x0000003d5a227824 */ /* 0x002fc600078e02ff */
[----:B------:R-:W-:Y:S01]  /*8e00*/  ISETP.GE.U32.AND P3, PT, R25, 0x7fffffba, PT ;  /* 0x7fffffba1900780c */ /* 0x000fe20003f66070 */
[----:B------:R1:W-:Y:S01]  /*8e10*/  STS.U16 [R2+UR5+0x4000], R33 ;  /* 0x0040002102007988 */ /* 0x0003e20008000405 */
[----:B------:R-:W-:-:S03]  /*8e20*/  PRMT R25, RZ, 0x7610, R25 ;  /* 0x00007610ff197816 */ /* 0x000fc60000000019 */
[----:B------:R-:W-:Y:S04]  /*8e30*/  STS.U16 [R2+UR5+0x5000], R41 ;  /* 0x0050002902007988 */ /* 0x000fe80008000405 */
[----:B------:R0:W-:Y:S01]  /*8e40*/  STS.U16 [R2+UR5+0x9000], R40 ;  /* 0x0090002802007988 */ /* 0x0001e20008000405 */
[----:B-1----:R-:W-:-:S03]  /*8e50*/  IMAD R33, R90, 0x6, RZ ;  /* 0x000000065a217824 */ /* 0x002fc600078e02ff */
[----:B------:R1:W-:Y:S04]  /*8e60*/  STS.U16 [R2+UR5+0x8400], R28 ;  /* 0x0084001c02007988 */ /* 0x0003e80008000405 */
[----:B------:R1:W-:Y:S01]  /*8e70*/  STS.U16 [R2+UR5+0xc400], R27 ;  /* 0x00c4001b02007988 */ /* 0x0003e20008000405 */
[----:B0-----:R-:W-:-:S03]  /*8e80*/  IMAD.WIDE R40, R34, 0x2, R88 ;  /* 0x0000000222287825 */ /* 0x001fc600078e0258 */
[----:B------:R0:W-:Y:S01]  /*8e90*/  STS.U16 [R2+UR5+0x800], R26 ;  /* 0x0008001a02007988 */ /* 0x0001e20008000405 */
[----:B-1----:R-:W-:-:S03]  /*8ea0*/  PRMT R28, RZ, 0x7610, R28 ;  /* 0x00007610ff1c7816 */ /* 0x002fc6000000001c */
[----:B------:R-:W-:Y:S01]  /*8eb0*/  STS.U16 [R2+UR5+0xd000], R39 ;  /* 0x00d0002702007988 */ /* 0x000fe20008000405 */
[----:B------:R-:W-:-:S03]  /*8ec0*/  PRMT R27, RZ, 0x7610, R27 ;  /* 0x00007610ff1b7816 */ /* 0x000fc6000000001b */
[----:B------:R1:W-:Y:S01]  /*8ed0*/  STS.U16 [R2+UR5+0x1400], R38 ;  /* 0x0014002602007988 */ /* 0x0003e20008000405 */
[----:B0-----:R-:W-:-:S03]  /*8ee0*/  PRMT R26, RZ, 0x7610, R26 ;  /* 0x00007610ff1a7816 */ /* 0x001fc6000000001a */
[----:B------:R-:W-:Y:S04]  /*8ef0*/  STS.U16 [R2+UR5+0x5400], R37 ;  /* 0x0054002502007988 */ /* 0x000fe80008000405 */
[----:B------:R0:W-:Y:S01]  /*8f00*/  STS.U16 [R2+UR5+0x9400], R36 ;  /* 0x0094002402007988 */ /* 0x0001e20008000405 */
[----:B-1----:R-:W-:-:S03]  /*8f10*/  IMAD.WIDE R38, R34, 0x2, R86 ;  /* 0x0000000222267825 */ /* 0x002fc600078e0256 */
[----:B------:R1:W-:Y:S04]  /*8f20*/  STS.U16 [R2+UR5+0xcc00], R93 ;  /* 0x00cc005d02007988 */ /* 0x0003e80008000405 */
[----:B------:R1:W-:Y:S01]  /*8f30*/  STS.U16 [R2+UR5+0xd400], R35 ;  /* 0x00d4002302007988 */ /* 0x0003e20008000405 */
[----:B0-----:R-:W-:-:S03]  /*8f40*/  IMAD.WIDE R36, R34, 0x2, R84 ;  /* 0x0000000222247825 */ /* 0x001fc600078e0254 */
[----:B------:R0:W-:Y:S01]  /*8f50*/  STS.U16 [R2+UR5+0x8000], R32 ;  /* 0x0080002002007988 */ /* 0x0001e20008000405 */
[----:B-1----:R-:W-:-:S03]  /*8f60*/  IMAD.MOV.U32 R93, RZ, RZ, R52 ;  /* 0x000000ffff5d7224 */ /* 0x002fc600078e0034 */
[----:B------:R1:W-:Y:S01]  /*8f70*/  STS.U16 [R2+UR5+0x4400], R29 ;  /* 0x0044001d02007988 */ /* 0x0003e20008000405 */
[----:B------:R-:W-:Y:S02]  /*8f80*/  IMAD R52, R90, 0xe, RZ ;  /* 0x0000000e5a347824 */ /* 0x000fe400078e02ff */
[----:B------:R-:W-:Y:S01]  /*8f90*/  IMAD.WIDE R34, R34, 0x2, R82 ;  /* 0x0000000222227825 */ /* 0x000fe200078e0252 */
[----:B------:R-:W-:Y:S01]  /*8fa0*/  STL.64 [R1+0x10], R10 ;  /* 0x0000100a01007387 */ /* 0x000fe20000100a00 */
[----:B0-----:R-:W-:-:S03]  /*8fb0*/  PRMT R32, RZ, 0x7610, R32 ;  /* 0x00007610ff207816 */ /* 0x001fc60000000020 */
[----:B------:R0:W-:Y:S01]  /*8fc0*/  STL.64 [R1+0x8], R6 ;  /* 0x0000080601007387 */ /* 0x0001e20000100a00 */
[----:B-1----:R-:W-:-:S03]  /*8fd0*/  VIADD R29, R81, 0xfffffff1 ;  /* 0xfffffff1511d7836 */ /* 0x002fc60000000000 */
[----:B------:R-:W-:Y:S01]  /*8fe0*/  STL.64 [R1+0x10e0], R40 ;  /* 0x0010e02801007387 */ /* 0x000fe20000100a00 */
[----:B------:R-:W-:-:S03]  /*8ff0*/  IMAD.WIDE R14, R52, 0x2, R88 ;  /* 0x00000002340e7825 */ /* 0x000fc600078e0258 */
[----:B------:R-:W-:Y:S01]  /*9000*/  STL.64 [R1+0x10f0], R38 ;  /* 0x0010f02601007387 */ /* 0x000fe20000100a00 */
[----:B0-----:R-:W-:-:S03]  /*9010*/  IMAD.WIDE R6, R33, 0x2, R88 ;  /* 0x0000000221067825 */ /* 0x001fc600078e0258 */
[----:B------:R0:W-:Y:S01]  /*9020*/  STS.U16 [R2+UR5+0x400], R30 ;  /* 0x0004001e02007988 */ /* 0x0001e20008000405 */
[----:B------:R-:W-:-:S03]  /*9030*/  IMAD.WIDE R12, R33, 0x2, R86 ;  /* 0x00000002210c7825 */ /* 0x000fc600078e0256 */
[----:B------:R-:W2:Y:S04]  /*9040*/  @!P4 LDG.E.U16 R28, desc[UR16][R40.64] ;  /* 0x00000010281cc981 */ /* 0x000ea8000c1e1500 */
[----:B------:R-:W2:Y:S01]  /*9050*/  @!P4 LDG.E.U16 R27, desc[UR16][R38.64] ;  /* 0x00000010261bc981 */ /* 0x000ea2000c1e1500 */
[----:B------:R-:W-:Y:S01]  /*9060*/  IMAD.WIDE R10, R33, 0x2, R84 ;  /* 0x00000002210a7825 */ /* 0x000fe200078e0254 */
[----:B0-----:R-:W-:Y:S02]  /*9070*/  PRMT R30, RZ, 0x7610, R30 ;  /* 0x00007610ff1e7816 */ /* 0x001fe4000000001e */
[----:B------:R-:W2:Y:S04]  /*9080*/  @!P4 LDG.E.U16 R26, desc[UR16][R36.64] ;  /* 0x00000010241ac981 */ /* 0x000ea8000c1e1500 */
[----:B------:R-:W-:Y:S04]  /*9090*/  STL.64 [R1+0x1100], R36 ;  /* 0x0011002401007387 */ /* 0x000fe80000100a00 */
[----:B------:R-:W2:Y:S01]  /*90a0*/  @!P4 LDG.E.U16 R25, desc[UR16][R34.64] ;  /* 0x000000102219c981 */ /* 0x000ea2000c1e1500 */
[----:B------:R-:W-:-:S02]  /*90b0*/  ISETP.GE.U32.AND P4, PT, R29, 0x7fffffb2, PT ;  /* 0x7fffffb21d00780c */ /* 0x000fc40003f86070 */
[----:B------:R-:W-:Y:S01]  /*90c0*/  PRMT R29, RZ, 0x7610, R29 ;  /* 0x00007610ff1d7816 */ /* 0x000fe2000000001d */
[----:B------:R-:W-:Y:S04]  /*90d0*/  STL.64 [R1+0x1110], R34 ;  /* 0x0011102201007387 */ /* 0x000fe80000100a00 */
[----:B------:R0:W-:Y:S04]  /*90e0*/  STL.64 [R1+0x600], R6 ;  /* 0x0006000601007387 */ /* 0x0001e80000100a00 */
[----:B------:R0:W2:Y:S04]  /*90f0*/  @!P3 LDG.E.U16 R32, desc[UR16][R6.64] ;  /* 0x000000100620b981 */ /* 0x0000a8000c1e1500 */
[----:B------:R-:W-:Y:S04]  /*9100*/  STL.64 [R1+0x500], R14 ;  /* 0x0005000e01007387 */ /* 0x000fe80000100a00 */
[----:B------:R1:W2:Y:S01]  /*9110*/  @!P3 LDG.E.U16 R30, desc[UR16][R10.64] ;  /* 0x000000100a1eb981 */ /* 0x0002a2000c1e1500 */
[----:B0-----:R-:W-:-:S03]  /*9120*/  IMAD.WIDE R6, R33, 0x2, R82 ;  /* 0x0000000221067825 */ /* 0x001fc600078e0252 */
[----:B------:R-:W-:Y:S01]  /*9130*/  STL.64 [R1+0x5f8], R12 ;  /* 0x0005f80c01007387 */ /* 0x000fe20000100a00 */
[----:B------:R-:W-:-:S03]  /*9140*/  PRMT R33, RZ, 0x7610, R33 ;  /* 0x00007610ff217816 */ /* 0x000fc60000000021 */
[----:B------:R1:W-:Y:S04]  /*9150*/  STL.64 [R1+0x5f0], R10 ;  /* 0x0005f00a01007387 */ /* 0x0003e80000100a00 */
[----:B------:R0:W-:Y:S04]  /*9160*/  STL.64 [R1+0x5e8], R6 ;  /* 0x0005e80601007387 */ /* 0x0001e80000100a00 */
[----:B------:R0:W2:Y:S01]  /*9170*/  @!P3 LDG.E.U16 R29, desc[UR16][R6.64] ;  /* 0x00000010061db981 */ /* 0x0000a2000c1e1500 */
[----:B-1----:R-:W-:-:S04]  /*9180*/  IMAD.WIDE R10, R52, 0x2, R86 ;  /* 0x00000002340a7825 */ /* 0x002fc800078e0256 */
[----:B0-----:R-:W-:Y:S01]  /*9190*/  IMAD.WIDE R6, R52, 0x2, R84 ;  /* 0x0000000234067825 */ /* 0x001fe200078e0254 */
[----:B------:R-:W-:Y:S04]  /*91a0*/  STL.64 [R1+0x4f8], R10 ;  /* 0x0004f80a01007387 */ /* 0x000fe80000100a00 */
[----:B------:R0:W-:Y:S04]  /*91b0*/  STL.64 [R1+0x4f0], R6 ;  /* 0x0004f00601007387 */ /* 0x0001e80000100a00 */
[----:B------:R0:W2:Y:S01]  /*91c0*/  @!P4 LDG.E.U16 R33, desc[UR16][R6.64] ;  /* 0x000000100621c981 */ /* 0x0000a2000c1e1500 */
[----:B------:R-:W-:-:S03]  /*91d0*/  IMAD.MOV.U32 R36, RZ, RZ, R0 ;  /* 0x000000ffff247224 */ /* 0x000fc600078e0000 */
[----:B------:R1:W-:Y:S04]  /*91e0*/  STS.U16 [R2+UR5+0x9800], R57 ;  /* 0x0098003902007988 */ /* 0x0003e80008000405 */
[----:B------:R-:W2:Y:S01]  /*91f0*/  LDL.LU R8, [R1+0x3fc] ;  /* 0x0003fc0001087983 */ /* 0x000ea20000300800 */
[----:B0-----:R-:W-:-:S04]  /*9200*/  SHF.R.S32.HI R6, RZ, 0x6, R50 ;  /* 0x00000006ff067819 */ /* 0x001fc80000011432 */
[----:B------:R-:W-:Y:S01]  /*9210*/  SGXT R0, R6, 0x1 ;  /* 0x000000010600781a */ /* 0x000fe20000000200 */
[----:B------:R0:W-:Y:S03]  /*9220*/  STS.U16 [R2+UR5+0xd800], R56 ;  /* 0x00d8003802007988 */ /* 0x0001e60008000405 */
[----:B------:R-:W-:Y:S01]  /*9230*/  LOP3.LUT R0, R20, 0x90, R0, 0x78, !PT ;  /* 0x0000009014007812 */ /* 0x000fe200078e7800 */
[----:B-1----:R-:W3:Y:S04]  /*9240*/  LDL.LU R57, [R1+0x3f8] ;  /* 0x0003f80001397983 */ /* 0x002ee80000300800 */
[----:B------:R1:W-:Y:S04]  /*9250*/  STS.U16 [R2+UR5+0x1000], R91 ;  /* 0x0010005b02007988 */ /* 0x0003e80008000405 */
[----:B------:R4:W-:Y:S04]  /*9260*/  STS.U16 [R2+UR5+0x1c00], R54 ;  /* 0x001c003602007988 */ /* 0x0009e80008000405 */
[----:B0-----:R-:W3:Y:S01]  /*9270*/  LDL.LU R56, [R1+0x3f4] ;  /* 0x0003f40001387983 */ /* 0x001ee20000300800 */
[----:B-1----:R-:W-:-:S03]  /*9280*/  IMAD.MOV.U32 R91, RZ, RZ, R55 ;  /* 0x000000ffff5b7224 */ /* 0x002fc600078e0037 */
[----:B------:R0:W-:Y:S04]  /*9290*/  STS.U16 [R2+UR5+0x5800], R60 ;  /* 0x0058003c02007988 */ /* 0x0001e80008000405 */
[----:B----4-:R-:W4:Y:S04]  /*92a0*/  LDL.LU R54, [R1+0x3f0] ;  /* 0x0003f00001367983 */ /* 0x010f280000300800 */
[----:B------:R1:W-:Y:S01]  /*92b0*/  STS.U16 [R2+UR5+0x8c00], R92 ;  /* 0x008c005c02007988 */ /* 0x0003e20008000405 */
[----:B0-----:R-:W-:-:S03]  /*92c0*/  IMAD.MOV.U32 R60, RZ, RZ, R51 ;  /* 0x000000ffff3c7224 */ /* 0x001fc600078e0033 */
[----:B------:R-:W4:Y:S04]  /*92d0*/  LDL.LU R55, [R1+0x3e0] ;  /* 0x0003e00001377983 */ /* 0x000f280000300800 */
[----:B------:R-:W4:Y:S01]  /*92e0*/  LDL.LU R51, [R1+0x3dc] ;  /* 0x0003dc0001337983 */ /* 0x000f220000300800 */
[----:B-1----:R-:W-:-:S03]  /*92f0*/  SHF.R.U32.HI R92, RZ, 0x5, R50 ;  /* 0x00000005ff5c7819 */ /* 0x002fc60000011632 */
[----:B------:R-:W4:Y:S04]  /*9300*/  LDL.LU R50, [R1+0x3d8] ;  /* 0x0003d80001327983 */ /* 0x000f280000300800 */
[----:B------:R-:W-:Y:S04]  /*9310*/  STL [R1+0x1300], R0 ;  /* 0x0013000001007387 */ /* 0x000fe80000100800 */
[----:B------:R-:W4:Y:S01]  /*9320*/  LDL.LU R48, [R1+0x3d4] ;  /* 0x0003d40001307983 */ /* 0x000f220000300800 */
[----:B------:R-:W-:-:S03]  /*9330*/  PRMT R58, RZ, 0x7610, R58 ;  /* 0x00007610ff3a7816 */ /* 0x000fc6000000003a */
[----:B------:R0:W-:Y:S01]  /*9340*/  STS.U16 [R2+UR5+0xc000], R31 ;  /* 0x00c0001f02007988 */ /* 0x0001e20008000405 */
[----:B------:R-:W-:-:S03]  /*9350*/  PRMT R59, RZ, 0x7610, R59 ;  /* 0x00007610ff3b7816 */ /* 0x000fc6000000003b */
[----:B------:R-:W4:Y:S04]  /*9360*/  @!P4 LDG.E.U16 R58, desc[UR16][R10.64] ;  /* 0x000000100a3ac981 */ /* 0x000f28000c1e1500 */
[----:B------:R-:W4:Y:S01]  /*9370*/  @!P4 LDG.E.U16 R59, desc[UR16][R14.64] ;  /* 0x000000100e3bc981 */ /* 0x000f22000c1e1500 */
[----:B0-----:R-:W-:-:S03]  /*9380*/  PRMT R31, RZ, 0x7610, R31 ;  /* 0x00007610ff1f7816 */ /* 0x001fc6000000001f */
[----:B------:R-:W4:Y:S04]  /*9390*/  LDL.LU R10, [R1+0x2fc] ;  /* 0x0002fc00010a7983 */ /* 0x000f280000300800 */
[----:B------:R-:W4:Y:S04]  /*93a0*/  @!P3 LDG.E.U16 R31, desc[UR16][R12.64] ;  /* 0x000000100c1fb981 */ /* 0x000f28000c1e1500 */
[----:B------:R-:W4:Y:S01]  /*93b0*/  LDL.LU R11, [R1+0x2f8] ;  /* 0x0002f800010b7983 */ /* 0x000f220000300800 */
[----:B------:R-:W-:-:S03]  /*93c0*/  LOP3.LUT R6, R2, 0x10, RZ, 0x3c, !PT ;  /* 0x0000001002067812 */ /* 0x000fc600078e3cff */
[----:B------:R-:W4:Y:S04]  /*93d0*/  LDL.LU R12, [R1+0x2f4] ;  /* 0x0002f400010c7983 */ /* 0x000f280000300800 */
[----:B------:R-:W4:Y:S04]  /*93e0*/  LDL.LU R13, [R1+0x2f0] ;  /* 0x0002f000010d7983 */ /* 0x000f280000300800 */
[----:B------:R-:W4:Y:S04]  /*93f0*/  LDL.LU R14, [R1+0x1f4] ;  /* 0x0001f400010e7983 */ /* 0x000f280000300800 */
[----:B------:R-:W4:Y:S01]  /*9400*/  LDL.LU R15, [R1+0x1f0] ;  /* 0x0001f000010f7983 */ /* 0x000f220000300800 */
[----:B------:R-:W-:-:S03]  /*9410*/  ISETP.NE.U32.AND P3, PT, R92, RZ, PT ;  /* 0x000000ff5c00720c */ /* 0x000fc60003f65070 */
[----:B------:R-:W4:Y:S04]  /*9420*/  LDL.LU R16, [R1+0x1ec] ;  /* 0x0001ec0001107983 */ /* 0x000f280000300800 */
[----:B------:R-:W4:Y:S04]  /*9430*/  LDL.LU R17, [R1+0x1e8] ;  /* 0x0001e80001117983 */ /* 0x000f280000300800 */
[----:B------:R0:W-:Y:S04]  /*9440*/  STS.U16 [R2+UR5+0x4c00], R19 ;  /* 0x004c001302007988 */ /* 0x0001e80008000405 */
[----:B------:R-:W4:Y:S04]  /*9450*/  LDL.LU R18, [R1+0x104] ;  /* 0x0001040001127983 */ /* 0x000f280000300800 */
[----:B------:R1:W-:Y:S04]  /*9460*/  STS.U16 [R2+UR5+0x5c00], R93 ;  /* 0x005c005d02007988 */ /* 0x0003e80008000405 */
[----:B0-----:R-:W4:Y:S04]  /*9470*/  LDL.LU R19, [R1+0x100] ;  /* 0x0001000001137983 */ /* 0x001f280000300800 */
[----:B------:R-:W4:Y:S04]  /*9480*/  LDL.LU R92, [R1+0xfc] ;  /* 0x0000fc00015c7983 */ /* 0x000f280000300800 */
[----:B------:R0:W-:Y:S04]  /*9490*/  STS.U16 [R2+UR5+0x9c00], R91 ;  /* 0x009c005b02007988 */ /* 0x0001e80008000405 */
[----:B------:R0:W-:Y:S04]  /*94a0*/  STS.U16 [R2+UR5+0xdc00], R60 ;  /* 0x00dc003c02007988 */ /* 0x0001e80008000405 */
[----:B-1----:R-:W4:Y:S04]  /*94b0*/  LDL.LU R93, [R1+0xf8] ;  /* 0x0000f800015d7983 */ /* 0x002f280000300800 */
[----:B0-----:R-:W4:Y:S04]  /*94c0*/  LDL.LU R91, [R1+0xf4] ;  /* 0x0000f400015b7983 */ /* 0x001f280000300800 */
[----:B------:R-:W4:Y:S04]  /*94d0*/  LDL.LU R60, [R1+0xf0] ;  /* 0x0000f000013c7983 */ /* 0x000f280000300800 */
[----:B--2---:R-:W-:Y:S04]  /*94e0*/  STS.U16 [R6+UR5+0x480], R8 ;  /* 0x0004800806007988 */ /* 0x004fe80008000405 */
[----:B---3--:R0:W-:Y:S04]  /*94f0*/  STS.U16 [R6+UR5+0x4480], R57 ;  /* 0x0044803906007988 */ /* 0x0081e80008000405 */
[----:B0-----:R-:W2:Y:S04]  /*9500*/  LDL.LU R57, [R1+0xec] ;  /* 0x0000ec0001397983 */ /* 0x001ea80000300800 */
[----:B------:R0:W-:Y:S04]  /*9510*/  STS.U16 [R6+UR5+0x8480], R56 ;  /* 0x0084803806007988 */ /* 0x0001e80008000405 */
[----:B----4-:R1:W-:Y:S04]  /*9520*/  STS.U16 [R6+UR5+0xc480], R54 ;  /* 0x00c4803606007988 */ /* 0x0103e80008000405 */
[----:B0-----:R-:W3:Y:S04]  /*9530*/  LDL.LU R56, [R1+0xe8] ;  /* 0x0000e80001387983 */ /* 0x001ee80000300800 */
[----:B------:R0:W-:Y:S04]  /*9540*/  STS.U16 [R6+UR5+0x880], R55 ;  /* 0x0008803706007988 */ /* 0x0001e80008000405 */
[----:B-1----:R-:W4:Y:S04]  /*9550*/  LDL.LU R54, [R1+0xe4] ;  /* 0x0000e40001367983 */ /* 0x002f280000300800 */
[----:B------:R1:W-:Y:S04]  /*9560*/  STS.U16 [R6+UR5+0x4880], R51 ;  /* 0x0048803306007988 */ /* 0x0003e80008000405 */
[----:B0-----:R-:W4:Y:S04]  /*9570*/  LDL.LU R55, [R1+0xe0] ;  /* 0x0000e00001377983 */ /* 0x001f280000300800 */
[----:B------:R0:W-:Y:S04]  /*9580*/  STS.U16 [R6+UR5+0x8880], R50 ;  /* 0x0088803206007988 */ /* 0x0001e80008000405 */
[----:B-1----:R-:W4:Y:S04]  /*9590*/  LDL.LU R51, [R1+0xdc] ;  /* 0x0000dc0001337983 */ /* 0x002f280000300800 */
[----:B------:R1:W-:Y:S04]  /*95a0*/  STS.U16 [R6+UR5+0xc880], R48 ;  /* 0x00c8803006007988 */ /* 0x0003e80008000405 */
[----:B0-----:R-:W4:Y:S04]  /*95b0*/  LDL.LU R50, [R1+0xd8] ;  /* 0x0000d80001327983 */ /* 0x001f280000300800 */
[----:B------:R-:W4:Y:S04]  /*95c0*/  LDL.LU R8, [R1+0x1e4] ;  /* 0x0001e40001087983 */ /* 0x000f280000300800 */
[----:B-1----:R-:W4:Y:S04]  /*95d0*/  LDL.LU R48, [R1+0x1e0] ;  /* 0x0001e00001307983 */ /* 0x002f280000300800 */
[----:B------:R0:W-:Y:S04]  /*95e0*/  STS.U16 [R6+UR5+0xc80], R10 ;  /* 0x000c800a06007988 */ /* 0x0001e80008000405 */
[----:B------:R1:W-:Y:S04]  /*95f0*/  STS.U16 [R6+UR5+0x4c80], R11 ;  /* 0x004c800b06007988 */ /* 0x0003e80008000405 */
[----:B------:R1:W-:Y:S04]  /*9600*/  STS.U16 [R6+UR5+0x8c80], R12 ;  /* 0x008c800c06007988 */ /* 0x0003e80008000405 */
[----:B------:R1:W-:Y:S04]  /*9610*/  STS.U16 [R6+UR5+0xcc80], R13 ;  /* 0x00cc800d06007988 */ /* 0x0003e80008000405 */
[----:B0-----:R-:W4:Y:S04]  /*9620*/  LDL.LU R10, [R1+0x1d8] ;  /* 0x0001d800010a7983 */ /* 0x001f280000300800 */
[----:B------:R0:W-:Y:S04]  /*9630*/  STS.U16 [R6+UR5+0x1080], R14 ;  /* 0x0010800e06007988 */ /* 0x0001e80008000405 */
[----:B-1----:R-:W4:Y:S04]  /*9640*/  LDL.LU R11, [R1+0x2d0] ;  /* 0x0002d000010b7983 */ /* 0x002f280000300800 */
[----:B------:R1:W-:Y:S04]  /*9650*/  STS.U16 [R6+UR5+0x5080], R15 ;  /* 0x0050800f06007988 */ /* 0x0003e80008000405 */
[----:B------:R-:W4:Y:S04]  /*9660*/  LDL.LU R12, [R1+0x2cc] ;  /* 0x0002cc00010c7983 */ /* 0x000f280000300800 */
[----:B------:R0:W-:Y:S04]  /*9670*/  STS.U16 [R6+UR5+0x9080], R16 ;  /* 0x0090801006007988 */ /* 0x0001e80008000405 */
[----:B------:R-:W4:Y:S04]  /*9680*/  LDL.LU R13, [R1+0x2c8] ;  /* 0x0002c800010d7983 */ /* 0x000f280000300800 */
        /* <DEDUP_REMOVED lines=14> */
[----:B------:R-:W4:Y:S04]  /*9770*/  LDL.LU R93, [R1+0x304] ;  /* 0x00030400015d7983 */ /* 0x000f280000300800 */
[----:B0-----:R-:W4:Y:S04]  /*9780*/  LDL.LU R91, [R1+0x300] ;  /* 0x00030000015b7983 */ /* 0x001f280000300800 */
[----:B-1----:R-:W4:Y:S04]  /*9790*/  LDL.LU R60, [R1+0x2ec] ;  /* 0x0002ec00013c7983 */ /* 0x002f280000300800 */
[----:B--2---:R0:W-:Y:S04]  /*97a0*/  STS.U16 [R6+UR5+0x9880], R57 ;  /* 0x0098803906007988 */ /* 0x0041e80008000405 */
[----:B0-----:R-:W2:Y:S04]  /*97b0*/  LDL.LU R57, [R1+0x2e8] ;  /* 0x0002e80001397983 */ /* 0x001ea80000300800 */
[----:B---3--:R0:W-:Y:S04]  /*97c0*/  STS.U16 [R6+UR5+0xd880], R56 ;  /* 0x00d8803806007988 */ /* 0x0081e80008000405 */
[----:B----4-:R1:W-:Y:S04]  /*97d0*/  STS.U16 [R6+UR5+0x1c80], R54 ;  /* 0x001c803606007988 */ /* 0x0103e80008000405 */
[----:B0-----:R-:W3:Y:S04]  /*97e0*/  LDL.LU R56, [R1+0x2e4] ;  /* 0x0002e40001387983 */ /* 0x001ee80000300800 */
[----:B------:R0:W-:Y:S04]  /*97f0*/  STS.U16 [R6+UR5+0x5c80], R55 ;  /* 0x005c803706007988 */ /* 0x0001e80008000405 */
[----:B-1----:R-:W4:Y:S04]  /*9800*/  LDL.LU R54, [R1+0x2e0] ;  /* 0x0002e00001367983 */ /* 0x002f280000300800 */
[----:B------:R1:W-:Y:S04]  /*9810*/  STS.U16 [R6+UR5+0x9c80], R51 ;  /* 0x009c803306007988 */ /* 0x0003e80008000405 */
[----:B0-----:R-:W2:Y:S04]  /*9820*/  LDL.LU R55, [R1+0x2dc] ;  /* 0x0002dc0001377983 */ /* 0x001ea80000300800 */
[----:B------:R0:W-:Y:S04]  /*9830*/  STS.U16 [R6+UR5+0xdc80], R50 ;  /* 0x00dc803206007988 */ /* 0x0001e80008000405 */
[----:B------:R-:W-:Y:S04]  /*9840*/  STS.U16 [R6+UR5+0x80], R8 ;  /* 0x0000800806007988 */ /* 0x000fe80008000405 */
[----:B-1----:R-:W2:Y:S04]  /*9850*/  LDL.LU R51, [R1+0x2d8] ;  /* 0x0002d80001337983 */ /* 0x002ea80000300800 */
[----:B------:R-:W-:Y:S04]  /*9860*/  STS.U16 [R6+UR5+0x4080], R48 ;  /* 0x0040803006007988 */ /* 0x000fe80008000405 */
[----:B0-----:R-:W2:Y:S04]  /*9870*/  LDL.LU R50, [R1+0x2d4] ;  /* 0x0002d40001327983 */ /* 0x001ea80000300800 */
[----:B------:R0:W-:Y:S04]  /*9880*/  STS.U16 [R6+UR5+0x8080], R4 ;  /* 0x0080800406007988 */ /* 0x0001e80008000405 */
[----:B0-----:R-:W2:Y:S01]  /*9890*/  LDL.LU R4, [R1+0x1440] ;  /* 0x0014400001047983 */ /* 0x001ea20000300800 */
[----:B------:R-:W-:Y:S01]  /*98a0*/  LOP3.LUT R8, R2, 0x20, RZ, 0x3c, !PT ;  /* 0x0000002002087812 */ /* 0x000fe200078e3cff */
[----:B------:R-:W-:-:S02]  /*98b0*/  VIADD R20, R81, 0xfffffff8 ;  /* 0xfffffff851147836 */ /* 0x000fc40000000000 */
[----:B------:R0:W-:Y:S01]  /*98c0*/  STS.U16 [R6+UR5+0xc080], R10 ;  /* 0x00c0800a06007988 */ /* 0x0001e20008000405 */
[----:B------:R-:W-:-:S03]  /*98d0*/  @!P5 IMAD.MOV R36, RZ, RZ, -R36 ;  /* 0x000000ffff24d224 */ /* 0x000fc600078e0a24 */
[----:B------:R1:W-:Y:S01]  /*98e0*/  STS.U16 [R8+UR5+0x100], R11 ;  /* 0x0001000b08007988 */ /* 0x0003e20008000405 */
[----:B------:R-:W-:-:S03]  /*98f0*/  PRMT R3, RZ, 0x7610, R3 ;  /* 0x00007610ff037816 */ /* 0x000fc60000000003 */
[----:B------:R-:W3:Y:S04]  /*9900*/  LDL.LU R48, [R1+0x4e0] ;  /* 0x0004e00001307983 */ /* 0x000ee80000300800 */
[----:B------:R1:W-:Y:S04]  /*9910*/  STS.U16 [R8+UR5+0x4100], R12 ;  /* 0x0041000c08007988 */ /* 0x0003e80008000405 */
[----:B0-----:R-:W3:Y:S04]  /*9920*/  LDL.LU R10, [R1+0x4dc] ;  /* 0x0004dc00010a7983 */ /* 0x001ee80000300800 */
[----:B------:R0:W-:Y:S04]  /*9930*/  STS.U16 [R8+UR5+0x8100], R13 ;  /* 0x0081000d08007988 */ /* 0x0001e80008000405 */
[----:B-1----:R-:W3:Y:S04]  /*9940*/  LDL.LU R11, [R1+0x4d8] ;  /* 0x0004d800010b7983 */ /* 0x002ee80000300800 */
[----:B------:R1:W-:Y:S04]  /*9950*/  STS.U16 [R8+UR5+0xc100], R14 ;  /* 0x00c1000e08007988 */ /* 0x0003e80008000405 */
[----:B------:R-:W3:Y:S04]  /*9960*/  LDL.LU R12, [R1+0x4d4] ;  /* 0x0004d400010c7983 */ /* 0x000ee80000300800 */
[----:B------:R1:W-:Y:S01]  /*9970*/  STS.U16 [R8+UR5+0x500], R15 ;  /* 0x0005000f08007988 */ /* 0x0003e20008000405 */
[----:B------:R-:W-:-:S03]  /*9980*/  PRMT R47, RZ, 0x7610, R47 ;  /* 0x00007610ff2f7816 */ /* 0x000fc6000000002f */
[----:B0-----:R-:W4:Y:S04]  /*9990*/  LDL.LU R13, [R1+0x4d0] ;  /* 0x0004d000010d7983 */ /* 0x001f280000300800 */
[----:B------:R-:W-:Y:S04]  /*99a0*/  STS.U16 [R8+UR5+0x4500], R16 ;  /* 0x0045001008007988 */ /* 0x000fe80008000405 */
[----:B-1----:R-:W4:Y:S04]  /*99b0*/  LDL.LU R14, [R1+0x4cc] ;  /* 0x0004cc00010e7983 */ /* 0x002f280000300800 */
[----:B------:R-:W-:Y:S04]  /*99c0*/  STS.U16 [R8+UR5+0x8500], R17 ;  /* 0x0085001108007988 */ /* 0x000fe80008000405 */
[----:B------:R-:W4:Y:S04]  /*99d0*/  LDL.LU R15, [R1+0x4c8] ;  /* 0x0004c800010f7983 */ /* 0x000f280000300800 */
[----:B------:R-:W-:Y:S04]  /*99e0*/  STS.U16 [R8+UR5+0xc500], R18 ;  /* 0x00c5001208007988 */ /* 0x000fe80008000405 */
[----:B------:R0:W-:Y:S01]  /*99f0*/  STS.U16 [R8+UR5+0x900], R19 ;  /* 0x0009001308007988 */ /* 0x0001e20008000405 */
[----:B--2---:R-:W-:-:S02]  /*9a00*/  IMAD.MOV.U32 R42, RZ, RZ, R4 ;  /* 0x000000ffff2a7224 */ /* 0x004fc400078e0004 */
[----:B------:R-:W-:Y:S02]  /*9a10*/  VIADD R4, R81, 0xfffffff0 ;  /* 0xfffffff051047836 */ /* 0x000fe40000000000 */
[----:B------:R-:W-:Y:S01]  /*9a20*/  @!P0 IMAD.MOV R42, RZ, RZ, -R42 ;  /* 0x000000ffff2a8224 */ /* 0x000fe200078e0a2a */
[----:B------:R-:W-:Y:S02]  /*9a30*/  ISETP.GE.U32.AND P0, PT, R20, 0x7fffffb9, PT ;  /* 0x7fffffb91400780c */ /* 0x000fe40003f06070 */
[----:B------:R-:W-:Y:S01]  /*9a40*/  ISETP.GE.U32.AND P5, PT, R4, 0x7fffffb1, PT ;  /* 0x7fffffb10400780c */ /* 0x000fe20003fa6070 */
[----:B------:R-:W-:-:S04]  /*9a50*/  IMAD R4, R90, 0x7, RZ ;  /* 0x000000075a047824 */ /* 0x000fc800078e02ff */
[----:B0-----:R-:W-:-:S06]  /*9a60*/  IMAD.WIDE R18, R4, 0x2, R88 ;  /* 0x0000000204127825 */ /* 0x001fcc00078e0258 */
[----:B------:R-:W2:Y:S04]  /*9a70*/  @!P0 LDG.E.U16 R3, desc[UR16][R18.64] ;  /* 0x0000001012038981 */ /* 0x000ea8000c1e1500 */
[----:B------:R0:W-:Y:S04]  /*9a80*/  STS.U16 [R8+UR5+0x4900], R92 ;  /* 0x0049005c08007988 */ /* 0x0001e80008000405 */
[----:B------:R-:W-:Y:S04]  /*9a90*/  STS.U16 [R8+UR5+0x8900], R93 ;  /* 0x0089005d08007988 */ /* 0x000fe80008000405 */
[----:B------:R-:W-:Y:S04]  /*9aa0*/  STS.U16 [R8+UR5+0xc900], R91 ;  /* 0x00c9005b08007988 */ /* 0x000fe80008000405 */
[----:B------:R-:W-:Y:S04]  /*9ab0*/  STS.U16 [R8+UR5+0xd00], R60 ;  /* 0x000d003c08007988 */ /* 0x000fe80008000405 */
[----:B------:R-:W-:Y:S01]  /*9ac0*/  STS.U16 [R8+UR5+0x4d00], R57 ;  /* 0x004d003908007988 */ /* 0x000fe20008000405 */
[----:B------:R-:W-:-:S03]  /*9ad0*/  IMAD.WIDE R78, R4, 0x2, R86 ;  /* 0x00000002044e7825 */ /* 0x000fc600078e0256 */
[----:B---3--:R-:W-:Y:S04]  /*9ae0*/  STS.U16 [R8+UR5+0x8d00], R56 ;  /* 0x008d003808007988 */ /* 0x008fe80008000405 */
[----:B----4-:R-:W-:Y:S01]  /*9af0*/  STS.U16 [R8+UR5+0xcd00], R54 ;  /* 0x00cd003608007988 */ /* 0x010fe20008000405 */
[----:B------:R-:W-:-:S03]  /*9b00*/  PRMT R46, RZ, 0x7610, R46 ;  /* 0x00007610ff2e7816 */ /* 0x000fc6000000002e */
[----:B------:R1:W-:Y:S04]  /*9b10*/  STS.U16 [R8+UR5+0x1100], R55 ;  /* 0x0011003708007988 */ /* 0x0003e80008000405 */
[----:B0-----:R-:W3:Y:S01]  /*9b20*/  LDL.LU R92, [R1+0x404] ;  /* 0x00040400015c7983 */ /* 0x001ee20000300800 */
[----:B------:R-:W-:-:S03]  /*9b30*/  IMAD.WIDE R6, R4, 0x2, R84 ;  /* 0x0000000204067825 */ /* 0x000fc600078e0254 */
[----:B------:R0:W-:Y:S04]  /*9b40*/  STS.U16 [R8+UR5+0x5100], R51 ;  /* 0x0051003308007988 */ /* 0x0001e80008000405 */
[----:B-1----:R-:W4:Y:S01]  /*9b50*/  LDL.LU R55, [R1+0x400] ;  /* 0x0004000001377983 */ /* 0x002f220000300800 */
[----:B------:R-:W-:-:S03]  /*9b60*/  PRMT R9, RZ, 0x7610, R9 ;  /* 0x00007610ff097816 */ /* 0x000fc60000000009 */
[----:B------:R1:W-:Y:S04]  /*9b70*/  STS.U16 [R8+UR5+0x9100], R50 ;  /* 0x0091003208007988 */ /* 0x0003e80008000405 */
[----:B0-----:R-:W4:Y:S01]  /*9b80*/  LDL.LU R51, [R1+0x778] ;  /* 0x0007780001337983 */ /* 0x001f220000300800 */
[----:B------:R-:W-:-:S03]  /*9b90*/  IMAD.WIDE R44, R4, 0x2, R82 ;  /* 0x00000002042c7825 */ /* 0x000fc600078e0252 */
[----:B------:R-:W4:Y:S04]  /*9ba0*/  LDL.LU R16, [R1+0x4ec] ;  /* 0x0004ec0001107983 */ /* 0x000f280000300800 */
[----:B-1----:R-:W4:Y:S04]  /*9bb0*/  LDL.LU R50, [R1+0x4e8] ;  /* 0x0004e80001327983 */ /* 0x002f280000300800 */
[----:B------:R-:W4:Y:S04]  /*9bc0*/  @!P0 LDG.E.U16 R47, desc[UR16][R78.64] ;  /* 0x000000104e2f8981 */ /* 0x000f28000c1e1500 */
[----:B------:R0:W-:Y:S04]  /*9bd0*/  STL.64 [R1+0x5e0], R18 ;  /* 0x0005e01201007387 */ /* 0x0001e80000100a00 */
[----:B------:R-:W-:Y:S04]  /*9be0*/  STL.64 [R1+0x5d8], R78 ;  /* 0x0005d84e01007387 */ /* 0x000fe80000100a00 */
[----:B------:R-:W4:Y:S04]  /*9bf0*/  LDL.LU R17, [R1+0x4e4] ;  /* 0x0004e40001117983 */ /* 0x000f280000300800 */
[----:B------:R-:W4:Y:S04]  /*9c00*/  @!P0 LDG.E.U16 R46, desc[UR16][R6.64] ;  /* 0x00000010062e8981 */ /* 0x000f28000c1e1500 */
[----:B------:R-:W-:Y:S04]  /*9c10*/  STL.64 [R1+0x5d0], R6 ;  /* 0x0005d00601007387 */ /* 0x000fe80000100a00 */
[----:B------:R-:W4:Y:S04]  /*9c20*/  @!P0 LDG.E.U16 R9, desc[UR16][R44.64] ;  /* 0x000000102c098981 */ /* 0x000f28000c1e1500 */
[----:B0-----:R-:W4:Y:S04]  /*9c30*/  LDL.LU R18, [R1+0x7e8] ;  /* 0x0007e80001127983 */ /* 0x001f280000300800 */
[----:B------:R-:W-:Y:S04]  /*9c40*/  STL.64 [R1+0x5c8], R44 ;  /* 0x0005c82c01007387 */ /* 0x000fe80000100a00 */
[----:B------:R-:W4:Y:S04]  /*9c50*/  LDL.LU R19, [R1+0x7e4] ;  /* 0x0007e40001137983 */ /* 0x000f280000300800 */
[----:B------:R-:W4:Y:S04]  /*9c60*/  LDL.LU R93, [R1+0x7e0] ;  /* 0x0007e000015d7983 */ /* 0x000f280000300800 */
[----:B------:R-:W4:Y:S04]  /*9c70*/  LDL.LU R91, [R1+0x7dc] ;  /* 0x0007dc00015b7983 */ /* 0x000f280000300800 */
[----:B------:R-:W4:Y:S04]  /*9c80*/  LDL.LU R60, [R1+0x7d8] ;  /* 0x0007d800013c7983 */ /* 0x000f280000300800 */
[----:B------:R-:W4:Y:S04]  /*9c90*/  LDL.LU R57, [R1+0x7d4] ;  /* 0x0007d40001397983 */ /* 0x000f280000300800 */
[----:B------:R-:W4:Y:S04]  /*9ca0*/  LDL.LU R56, [R1+0x7d0] ;  /* 0x0007d00001387983 */ /* 0x000f280000300800 */
[----:B------:R-:W4:Y:S04]  /*9cb0*/  LDL.LU R54, [R1+0x7cc] ;  /* 0x0007cc0001367983 */ /* 0x000f280000300800 */
[----:B--2---:R0:W-:Y:S04]  /*9cc0*/  STL [R1+0x8c0], R3 ;  /* 0x0008c00301007387 */ /* 0x0041e80000100800 */
[----:B0-----:R-:W2:Y:S04]  /*9cd0*/  LDL.LU R3, [R1+0x7c8] ;  /* 0x0007c80001037983 */ /* 0x001ea80000300800 */
[----:B------:R-:W-:Y:S04]  /*9ce0*/  STS.U16 [R8+UR5+0xd100], R48 ;  /* 0x00d1003008007988 */ /* 0x000fe80008000405 */
[----:B------:R-:W-:Y:S04]  /*9cf0*/  STS.U16 [R8+UR5+0x1500], R10 ;  /* 0x0015000a08007988 */ /* 0x000fe80008000405 */
[----:B------:R-:W-:Y:S04]  /*9d00*/  STS.U16 [R8+UR5+0x5500], R11 ;  /* 0x0055000b08007988 */ /* 0x000fe80008000405 */
[----:B------:R-:W-:Y:S04]  /*9d10*/  STS.U16 [R8+UR5+0x9500], R12 ;  /* 0x0095000c08007988 */ /* 0x000fe80008000405 */
[----:B------:R-:W-:Y:S04]  /*9d20*/  STS.U16 [R8+UR5+0xd500], R13 ;  /* 0x00d5000d08007988 */ /* 0x000fe80008000405 */
[----:B------:R-:W-:Y:S04]  /*9d30*/  STS.U16 [R8+UR5+0x1900], R14 ;  /* 0x0019000e08007988 */ /* 0x000fe80008000405 */
[----:B------:R-:W-:Y:S04]  /*9d40*/  STS.U16 [R8+UR5+0x5900], R15 ;  /* 0x0059000f08007988 */ /* 0x000fe80008000405 */
[----:B---3--:R-:W-:Y:S04]  /*9d50*/  STS.U16 [R8+UR5+0x9900], R92 ;  /* 0x0099005c08007988 */ /* 0x008fe80008000405 */
[----:B------:R-:W3:Y:S04]  /*9d60*/  LDL.LU.64 R78, [R1+0x1438] ;  /* 0x00143800014e7983 */ /* 0x000ee80000300a00 */
[----:B----4-:R0:W-:Y:S04]  /*9d70*/  STS.U16 [R8+UR5+0xd900], R55 ;  /* 0x00d9003708007988 */ /* 0x0101e80008000405 */
[----:B------:R-:W4:Y:S04]  /*9d80*/  LDL.LU.64 R6, [R1+0x1430] ;  /* 0x0014300001067983 */ /* 0x000f280000300a00 */
[----:B------:R1:W-:Y:S04]  /*9d90*/  STS.U16 [R8+UR5+0x1d00], R51 ;  /* 0x001d003308007988 */ /* 0x0003e80008000405 */
[----:B0-----:R-:W3:Y:S04]  /*9da0*/  LDL.LU R55, [R1+0x7c4] ;  /* 0x0007c40001377983 */ /* 0x001ee80000300800 */
[----:B------:R-:W-:Y:S04]  /*9db0*/  STS.U16 [R8+UR5+0x5d00], R16 ;  /* 0x005d001008007988 */ /* 0x000fe80008000405 */
[----:B-1----:R-:W4:Y:S04]  /*9dc0*/  LDL.LU R51, [R1+0x7c0] ;  /* 0x0007c00001337983 */ /* 0x002f280000300800 */
[----:B------:R0:W-:Y:S01]  /*9dd0*/  STS.U16 [R8+UR5+0x9d00], R50 ;  /* 0x009d003208007988 */ /* 0x0001e20008000405 */
[----:B------:R-:W-:-:S03]  /*9de0*/  LOP3.LUT R92, R2, 0x30, RZ, 0x3c, !PT ;  /* 0x00000030025c7812 */ /* 0x000fc600078e3cff */
[----:B------:R1:W-:Y:S04]  /*9df0*/  STS.U16 [R8+UR5+0xdd00], R17 ;  /* 0x00dd001108007988 */ /* 0x0003e80008000405 */
[----:B0-----:R-:W4:Y:S04]  /*9e00*/  LDL.LU R50, [R1+0x7bc] ;  /* 0x0007bc0001327983 */ /* 0x001f280000300800 */
[----:B------:R-:W-:Y:S04]  /*9e10*/  STL [R1+0x8bc], R47 ;  /* 0x0008bc2f01007387 */ /* 0x000fe80000100800 */
[----:B------:R-:W4:Y:S04]  /*9e20*/  LDL.LU R44, [R1+0x7b8] ;  /* 0x0007b800012c7983 */ /* 0x000f280000300800 */
[----:B------:R-:W4:Y:S04]  /*9e30*/  LDL.LU R45, [R1+0x7b4] ;  /* 0x0007b400012d7983 */ /* 0x000f280000300800 */
[----:B------:R0:W-:Y:S04]  /*9e40*/  STL [R1+0x8c4], R46 ;  /* 0x0008c42e01007387 */ /* 0x0001e80000100800 */
[----:B-1----:R-:W4:Y:S04]  /*9e50*/  LDL.LU R8, [R1+0x7b0] ;  /* 0x0007b00001087983 */ /* 0x002f280000300800 */
[----:B------:R1:W-:Y:S04]  /*9e60*/  STL [R1+0x8c8], R9 ;  /* 0x0008c80901007387 */ /* 0x0003e80000100800 */
[----:B0-----:R-:W4:Y:S04]  /*9e70*/  LDL.LU R46, [R1+0x7ac] ;  /* 0x0007ac00012e7983 */ /* 0x001f280000300800 */
[----:B------:R-:W4:Y:S04]  /*9e80*/  LDL.LU R47, [R1+0x7a8] ;  /* 0x0007a800012f7983 */ /* 0x000f280000300800 */
[----:B------:R-:W-:Y:S04]  /*9e90*/  STS.U16 [R92+UR5+0x180], R18 ;  /* 0x000180125c007988 */ /* 0x000fe80008000405 */
[----:B-1----:R-:W4:Y:S04]  /*9ea0*/  LDL.LU R9, [R1+0x7a4] ;  /* 0x0007a40001097983 */ /* 0x002f280000300800 */
[----:B------:R-:W-:Y:S04]  /*9eb0*/  STS.U16 [R92+UR5+0x4180], R19 ;  /* 0x004180135c007988 */ /* 0x000fe80008000405 */
[----:B------:R-:W4:Y:S04]  /*9ec0*/  LDL.LU R48, [R1+0x7a0] ;  /* 0x0007a00001307983 */ /* 0x000f280000300800 */
        /* <DEDUP_REMOVED lines=12> */
[----:B------:R-:W4:Y:S04]  /*9f90*/  LDL.LU R16, [R1+0x784] ;  /* 0x0007840001107983 */ /* 0x000f280000300800 */
[----:B--2---:R0:W-:Y:S04]  /*9fa0*/  STS.U16 [R92+UR5+0x980], R3 ;  /* 0x000980035c007988 */ /* 0x0041e80008000405 */
[----:B0-----:R-:W2:Y:S04]  /*9fb0*/  LDL.LU R3, [R1+0x780] ;  /* 0x0007800001037983 */ /* 0x001ea80000300800 */
[----:B------:R-:W2:Y:S04]  /*9fc0*/  LDL.LU R17, [R1+0x7f8] ;  /* 0x0007f80001117983 */ /* 0x000ea80000300800 */
[----:B------:R-:W2:Y:S04]  /*9fd0*/  LDL.LU R18, [R1+0x7f4] ;  /* 0x0007f40001127983 */ /* 0x000ea80000300800 */
[----:B------:R-:W2:Y:S01]  /*9fe0*/  LDL.LU R19, [R1+0x7f0] ;  /* 0x0007f00001137983 */ /* 0x000ea20000300800 */
[----:B------:R-:W-:-:S03]  /*9ff0*/  VIADD R4, R81, 0xffffffe9 ;  /* 0xffffffe951047836 */ /* 0x000fc60000000000 */
[----:B------:R-:W2:Y:S04]  /*a000*/  LDL.LU R93, [R1+0x7ec] ;  /* 0x0007ec00015d7983 */ /* 0x000ea80000300800 */
[----:B------:R-:W2:Y:S04]  /*a010*/  LDL.LU R91, [R1+0x878] ;  /* 0x00087800015b7983 */ /* 0x000ea80000300800 */
[----:B------:R-:W2:Y:S04]  /*a020*/  LDL.LU R60, [R1+0x874] ;  /* 0x00087400013c7983 */ /* 0x000ea80000300800 */
[----:B------:R-:W2:Y:S04]  /*a030*/  LDL.LU R57, [R1+0x870] ;  /* 0x0008700001397983 */ /* 0x000ea80000300800 */
[----:B------:R-:W2:Y:S01]  /*a040*/  LDL.LU R56, [R1+0x86c] ;  /* 0x00086c0001387983 */ /* 0x000ea20000300800 */
[----:B------:R-:W-:-:S03]  /*a050*/  ISETP.GE.U32.AND P0, PT, R4, 0x7fffffaa, PT ;  /* 0x7fffffaa0400780c */ /* 0x000fc60003f06070 */
[----:B------:R-:W2:Y:S04]  /*a060*/  LDL.LU R54, [R1+0x868] ;  /* 0x0008680001367983 */ /* 0x000ea80000300800 */
[----:B---3--:R0:W-:Y:S04]  /*a070*/  STS.U16 [R92+UR5+0x4980], R55 ;  /* 0x004980375c007988 */ /* 0x0081e80008000405 */
[----:B----4-:R1:W-:Y:S04]  /*a080*/  STS.U16 [R92+UR5+0x8980], R51 ;  /* 0x008980335c007988 */ /* 0x0103e80008000405 */
[----:B0-----:R-:W3:Y:S04]  /*a090*/  LDL.LU R55, [R1+0x864] ;  /* 0x0008640001377983 */ /* 0x001ee80000300800 */
[----:B-1----:R-:W4:Y:S04]  /*a0a0*/  LDL.LU R51, [R1+0x860] ;  /* 0x0008600001337983 */ /* 0x002f280000300800 */
[----:B------:R0:W-:Y:S04]  /*a0b0*/  STS.U16 [R92+UR5+0xc980], R50 ;  /* 0x00c980325c007988 */ /* 0x0001e80008000405 */
[----:B------:R1:W-:Y:S04]  /*a0c0*/  STS.U16 [R92+UR5+0xd80], R44 ;  /* 0x000d802c5c007988 */ /* 0x0003e80008000405 */
[----:B0-----:R-:W3:Y:S04]  /*a0d0*/  LDL.LU R50, [R1+0x85c] ;  /* 0x00085c0001327983 */ /* 0x001ee80000300800 */
[----:B------:R-:W3:Y:S04]  /*a0e0*/  LDL.LU R4, [R1+0x858] ;  /* 0x0008580001047983 */ /* 0x000ee80000300800 */
[----:B-1----:R-:W3:Y:S04]  /*a0f0*/  LDL.LU R44, [R1+0x142c] ;  /* 0x00142c00012c7983 */ /* 0x002ee80000300800 */
[----:B------:R0:W-:Y:S04]  /*a100*/  STS.U16 [R92+UR5+0x4d80], R45 ;  /* 0x004d802d5c007988 */ /* 0x0001e80008000405 */
[----:B------:R1:W-:Y:S04]  /*a110*/  STS.U16 [R92+UR5+0x8d80], R8 ;  /* 0x008d80085c007988 */ /* 0x0003e80008000405 */
[----:B------:R1:W-:Y:S04]  /*a120*/  STS.U16 [R92+UR5+0xcd80], R46 ;  /* 0x00cd802e5c007988 */ /* 0x0003e80008000405 */
[----:B0-----:R-:W3:Y:S04]  /*a130*/  LDL.LU R45, [R1+0x1428] ;  /* 0x00142800012d7983 */ /* 0x001ee80000300800 */
[----:B-1----:R-:W3:Y:S04]  /*a140*/  LDL.LU R8, [R1+0x1424] ;  /* 0x0014240001087983 */ /* 0x002ee80000300800 */
[----:B------:R-:W3:Y:S04]  /*a150*/  LDL.LU R46, [R1+0x1420] ;  /* 0x00142000012e7983 */ /* 0x000ee80000300800 */
        /* <DEDUP_REMOVED lines=19> */
[----:B0-----:R-:W3:Y:S04]  /*a290*/  LDL.LU R16, [R1+0x13f8] ;  /* 0x0013f80001107983 */ /* 0x001ee80000300800 */
[----:B--2---:R0:W-:Y:S04]  /*a2a0*/  STS.U16 [R92+UR5+0x9980], R3 ;  /* 0x009980035c007988 */ /* 0x0041e80008000405 */
[----:B0-----:R-:W2:Y:S04]  /*a2b0*/  LDL.LU R3, [R1+0x13f4] ;  /* 0x0013f40001037983 */ /* 0x001ea80000300800 */
[----:B--2---:R0:W-:Y:S04]  /*a2c0*/  STS.U16 [R92+UR5+0xd980], R3 ;  /* 0x00d980035c007988 */ /* 0x0041e80008000405 */
[----:B------:R1:W-:Y:S04]  /*a2d0*/  STS.U16 [R92+UR5+0x1d80], R17 ;  /* 0x001d80115c007988 */ /* 0x0003e80008000405 */
[----:B------:R2:W-:Y:S01]  /*a2e0*/  STS.U16 [R92+UR5+0x5d80], R18 ;  /* 0x005d80125c007988 */ /* 0x0005e20008000405 */
[----:B0-----:R-:W-:-:S03]  /*a2f0*/  LOP3.LUT R3, R2, 0x40, RZ, 0x3c, !PT ;  /* 0x0000004002037812 */ /* 0x001fc600078e3cff */
[----:B------:R0:W-:Y:S04]  /*a300*/  STS.U16 [R92+UR5+0x9d80], R19 ;  /* 0x009d80135c007988 */ /* 0x0001e80008000405 */
[----:B-1----:R-:W4:Y:S04]  /*a310*/  LDL.LU R17, [R1+0x13f0] ;  /* 0x0013f00001117983 */ /* 0x002f280000300800 */
[----:B--2---:R-:W2:Y:S04]  /*a320*/  LDL.LU R18, [R1+0x13ec] ;  /* 0x0013ec0001127983 */ /* 0x004ea80000300800 */
[----:B0-----:R-:W2:Y:S04]  /*a330*/  LDL.LU R19, [R1+0x13e8] ;  /* 0x0013e80001137983 */ /* 0x001ea80000300800 */
[----:B------:R0:W-:Y:S04]  /*a340*/  STS.U16 [R92+UR5+0xdd80], R93 ;  /* 0x00dd805d5c007988 */ /* 0x0001e80008000405 */
[----:B------:R1:W-:Y:S04]  /*a350*/  STS.U16 [R3+UR5+0x200], R91 ;  /* 0x0002005b03007988 */ /* 0x0003e80008000405 */
[----:B------:R1:W-:Y:S04]  /*a360*/  STS.U16 [R3+UR5+0x4200], R60 ;  /* 0x0042003c03007988 */ /* 0x0003e80008000405 */
[----:B0-----:R-:W2:Y:S04]  /*a370*/  LDL.LU R92, [R1+0x13e4] ;  /* 0x0013e400015c7983 */ /* 0x001ea80000300800 */
[----:B------:R-:W2:Y:S04]  /*a380*/  LDL.LU R93, [R1+0x13e0] ;  /* 0x0013e000015d7983 */ /* 0x000ea80000300800 */
[----:B-1----:R-:W2:Y:S04]  /*a390*/  LDL.LU R91, [R1+0x13dc] ;  /* 0x0013dc00015b7983 */ /* 0x002ea80000300800 */
[----:B------:R-:W2:Y:S04]  /*a3a0*/  LDL.LU R60, [R1+0x13d8] ;  /* 0x0013d800013c7983 */ /* 0x000ea80000300800 */
[----:B------:R0:W-:Y:S04]  /*a3b0*/  STS.U16 [R3+UR5+0x8200], R57 ;  /* 0x0082003903007988 */ /* 0x0001e80008000405 */
[----:B------:R1:W-:Y:S04]  /*a3c0*/  STS.U16 [R3+UR5+0xc200], R56 ;  /* 0x00c2003803007988 */ /* 0x0003e80008000405 */
[----:B------:R3:W-:Y:S04]  /*a3d0*/  STS.U16 [R3+UR5+0x600], R54 ;  /* 0x0006003603007988 */ /* 0x0007e80008000405 */
[----:B0-----:R-:W2:Y:S04]  /*a3e0*/  LDL.LU R57, [R1+0x13d4] ;  /* 0x0013d40001397983 */ /* 0x001ea80000300800 */
[----:B-1----:R-:W2:Y:S04]  /*a3f0*/  LDL.LU R56, [R1+0x13d0] ;  /* 0x0013d00001387983 */ /* 0x002ea80000300800 */
[----:B---3--:R-:W3:Y:S04]  /*a400*/  LDL.LU R54, [R1+0x13cc] ;  /* 0x0013cc0001367983 */ /* 0x008ee80000300800 */
[----:B------:R0:W-:Y:S04]  /*a410*/  STS.U16 [R3+UR5+0x4600], R55 ;  /* 0x0046003703007988 */ /* 0x0001e80008000405 */
[----:B----4-:R1:W-:Y:S04]  /*a420*/  STS.U16 [R3+UR5+0x8600], R51 ;  /* 0x0086003303007988 */ /* 0x0103e80008000405 */
[----:B------:R4:W-:Y:S04]  /*a430*/  STS.U16 [R3+UR5+0xc600], R50 ;  /* 0x00c6003203007988 */ /* 0x0009e80008000405 */
[----:B0-----:R-:W2:Y:S04]  /*a440*/  LDL.LU R55, [R1+0x13c8] ;  /* 0x0013c80001377983 */ /* 0x001ea80000300800 */
[----:B-1----:R-:W2:Y:S04]  /*a450*/  LDL.LU R51, [R1+0x13c4] ;  /* 0x0013c40001337983 */ /* 0x002ea80000300800 */
[----:B----4-:R-:W4:Y:S04]  /*a460*/  LDL.LU R50, [R1+0x13c0] ;  /* 0x0013c00001327983 */ /* 0x010f280000300800 */
[----:B------:R0:W-:Y:S02]  /*a470*/  STS.U16 [R3+UR5+0xa00], R4 ;  /* 0x000a000403007988 */ /* 0x0001e40008000405 */
[----:B0-----:R-:W-:-:S02]  /*a480*/  LOP3.LUT R4, R2, 0x50, RZ, 0x3c, !PT ;  /* 0x0000005002047812 */ /* 0x001fc400078e3cff */
[----:B------:R-:W-:Y:S01]  /*a490*/  PRMT R48, RZ, 0x7610, R48 ;  /* 0x00007610ff307816 */ /* 0x000fe20000000030 */
[----:B----4-:R0:W-:Y:S04]  /*a4a0*/  STS.U16 [R3+UR5+0x4a00], R50 ;  /* 0x004a003203007988 */ /* 0x0101e80008000405 */
[----:B--2---:R1:W-:Y:S04]  /*a4b0*/  STS.U16 [R3+UR5+0x8a00], R51 ;  /* 0x008a003303007988 */ /* 0x0043e80008000405 */
[----:B------:R-:W-:Y:S04]  /*a4c0*/  STS.U16 [R3+UR5+0xca00], R55 ;  /* 0x00ca003703007988 */ /* 0x000fe80008000405 */
[----:B---3--:R-:W-:Y:S04]  /*a4d0*/  STS.U16 [R3+UR5+0xe00], R54 ;  /* 0x000e003603007988 */ /* 0x008fe80008000405 */
[----:B------:R-:W-:Y:S04]  /*a4e0*/  STS.U16 [R3+UR5+0x4e00], R56 ;  /* 0x004e003803007988 */ /* 0x000fe80008000405 */
        /* <DEDUP_REMOVED lines=40> */
[----:B------:R2:W-:Y:S04]  /*a770*/  STS.U16 [R4+UR5+0x9680], R53 ;  /* 0x0096803504007988 */ /* 0x0005e80008000405 */
[----:B0-----:R-:W3:Y:S04]  /*a780*/  LDL.LU R50, [R1+0x13bc] ;  /* 0x0013bc0001327983 */ /* 0x001ee80000300800 */
[----:B-1----:R-:W4:Y:S01]  /*a790*/  LDL.LU R51, [R1+0x13b8] ;  /* 0x0013b80001337983 */ /* 0x002f220000300800 */
[----:B--2---:R-:W-:-:S03]  /*a7a0*/  IMAD.WIDE R52, R52, 0x2, R82 ;  /* 0x0000000234347825 */ /* 0x004fc600078e0252 */
[----:B------:R-:W2:Y:S04]  /*a7b0*/  LDL.LU R55, [R1+0x13b4] ;  /* 0x0013b40001377983 */ /* 0x000ea80000300800 */
[----:B------:R0:W2:Y:S04]  /*a7c0*/  @!P4 LDG.E.U16 R48, desc[UR16][R52.64] ;  /* 0x000000103430c981 */ /* 0x0000a8000c1e1500 */
[----:B------:R-:W3:Y:S04]  /*a7d0*/  LDL.LU R54, [R1+0x13b0] ;  /* 0x0013b00001367983 */ /* 0x000ee80000300800 */
[----:B------:R-:W3:Y:S04]  /*a7e0*/  LDL.LU R56, [R1+0x13ac] ;  /* 0x0013ac0001387983 */ /* 0x000ee80000300800 */
[----:B------:R-:W3:Y:S04]  /*a7f0*/  LDL.LU R57, [R1+0x13a8] ;  /* 0x0013a80001397983 */ /* 0x000ee80000300800 */
[----:B------:R-:W3:Y:S04]  /*a800*/  LDL.LU R60, [R1+0x13a4] ;  /* 0x0013a400013c7983 */ /* 0x000ee80000300800 */
[----:B------:R-:W4:Y:S04]  /*a810*/  LDL.LU R91, [R1+0x13a0] ;  /* 0x0013a000015b7983 */ /* 0x000f280000300800 */
[----:B------:R-:W4:Y:S04]  /*a820*/  LDL.LU R93, [R1+0x139c] ;  /* 0x00139c00015d7983 */ /* 0x000f280000300800 */
[----:B------:R-:W4:Y:S04]  /*a830*/  LDL.LU R92, [R1+0x1398] ;  /* 0x00139800015c7983 */ /* 0x000f280000300800 */
[----:B------:R1:W-:Y:S04]  /*a840*/  STS.U16 [R4+UR5+0xd680], R49 ;  /* 0x00d6803104007988 */ /* 0x0003e80008000405 */
[----:B------:R-:W4:Y:S04]  /*a850*/  LDL.LU R19, [R1+0x1394] ;  /* 0x0013940001137983 */ /* 0x000f280000300800 */
[----:B------:R-:W-:Y:S04]  /*a860*/  STS.U16 [R4+UR5+0x1a80], R24 ;  /* 0x001a801804007988 */ /* 0x000fe80008000405 */
[----:B------:R-:W4:Y:S04]  /*a870*/  LDL.LU R18, [R1+0x1390] ;  /* 0x0013900001127983 */ /* 0x000f280000300800 */
[----:B------:R-:W-:Y:S04]  /*a880*/  STS.U16 [R4+UR5+0x5a80], R23 ;  /* 0x005a801704007988 */ /* 0x000fe80008000405 */
[----:B------:R-:W4:Y:S04]  /*a890*/  LDL.LU R17, [R1+0x138c] ;  /* 0x00138c0001117983 */ /* 0x000f280000300800 */
[----:B------:R-:W-:Y:S01]  /*a8a0*/  STS.U16 [R4+UR5+0x9a80], R22 ;  /* 0x009a801604007988 */ /* 0x000fe20008000405 */
[----:B-1----:R-:W-:-:S03]  /*a8b0*/  LOP3.LUT R49, R2, 0x60, RZ, 0x3c, !PT ;  /* 0x0000006002317812 */ /* 0x002fc600078e3cff */
        /* <DEDUP_REMOVED lines=9> */
[----:B------:R1:W-:Y:S04]  /*a950*/  STS.U16 [R4+UR5+0xde80], R25 ;  /* 0x00de801904007988 */ /* 0x0003e80008000405 */
[----:B------:R-:W4:Y:S04]  /*a960*/  LDL.LU R11, [R1+0x1374] ;  /* 0x00137400010b7983 */ /* 0x000f280000300800 */
[----:B------:R-:W4:Y:S01]  /*a970*/  LDL.LU R10, [R1+0x1370] ;  /* 0x00137000010a7983 */ /* 0x000f220000300800 */
[----:B-1----:R-:W-:-:S03]  /*a980*/  VIADD R4, R81, 0xffffffe8 ;  /* 0xffffffe851047836 */ /* 0x002fc60000000000 */
[----:B------:R-:W4:Y:S04]  /*a990*/  LDL.LU R9, [R1+0x136c] ;  /* 0x00136c0001097983 */ /* 0x000f280000300800 */
[----:B------:R-:W4:Y:S01]  /*a9a0*/  LDL.LU R8, [R1+0x1368] ;  /* 0x0013680001087983 */ /* 0x000f220000300800 */
[----:B------:R-:W-:-:S03]  /*a9b0*/  ISETP.GE.U32.AND P4, PT, R4, 0x7fffffa9, PT ;  /* 0x7fffffa90400780c */ /* 0x000fc60003f86070 */
[----:B------:R-:W-:Y:S01]  /*a9c0*/  STS.U16 [R49+UR5+0x300], R32 ;  /* 0x0003002031007988 */ /* 0x000fe20008000405 */
[----:B------:R-:W-:-:S03]  /*a9d0*/  IMAD R4, R90, 0xf, RZ ;  /* 0x0000000f5a047824 */ /* 0x000fc600078e02ff */
[----:B------:R-:W4:Y:S04]  /*a9e0*/  LDL.LU R3, [R1+0x1364] ;  /* 0x0013640001037983 */ /* 0x000f280000300800 */
[----:B------:R-:W-:Y:S04]  /*a9f0*/  STS.U16 [R49+UR5+0x4300], R31 ;  /* 0x0043001f31007988 */ /* 0x000fe80008000405 */
[----:B------:R-:W4:Y:S04]  /*aa00*/  LDL.LU R7, [R1+0x1360] ;  /* 0x0013600001077983 */ /* 0x000f280000300800 */
[----:B------:R-:W-:Y:S01]  /*aa10*/  STS.U16 [R49+UR5+0x8300], R30 ;  /* 0x0083001e31007988 */ /* 0x000fe20008000405 */
[----:B------:R-:W-:-:S03]  /*aa20*/  PRMT R44, RZ, 0x7610, R44 ;  /* 0x00007610ff2c7816 */ /* 0x000fc6000000002c */
[----:B------:R-:W4:Y:S04]  /*aa30*/  LDL.LU R6, [R1+0x135c] ;  /* 0x00135c0001067983 */ /* 0x000f280000300800 */
[----:B------:R-:W-:Y:S01]  /*aa40*/  STS.U16 [R49+UR5+0xc300], R29 ;  /* 0x00c3001d31007988 */ /* 0x000fe20008000405 */
[----:B------:R-:W-:-:S03]  /*aa50*/  PRMT R45, RZ, 0x7610, R45 ;  /* 0x00007610ff2d7816 */ /* 0x000fc6000000002d */
[----:B------:R-:W4:Y:S04]  /*aa60*/  LDL.LU R5, [R1+0x1358] ;  /* 0x0013580001057983 */ /* 0x000f280000300800 */
[----:B------:R-:W-:Y:S04]  /*aa70*/  STS.U16 [R49+UR5+0x700], R59 ;  /* 0x0007003b31007988 */ /* 0x000fe80008000405 */
[----:B------:R-:W-:Y:S04]  /*aa80*/  STS.U16 [R49+UR5+0x4700], R58 ;  /* 0x0047003a31007988 */ /* 0x000fe80008000405 */
[----:B------:R0:W-:Y:S04]  /*aa90*/  STL.64 [R1+0x4e8], R52 ;  /* 0x0004e83401007387 */ /* 0x0001e80000100a00 */
[----:B------:R-:W-:Y:S01]  /*aaa0*/  STS.U16 [R49+UR5+0x8700], R33 ;  /* 0x0087002131007988 */ /* 0x000fe20008000405 */
[----:B0-----:R-:W-:-:S05]  /*aab0*/  IMAD.WIDE R52, R4, 0x2, R84 ;  /* 0x0000000204347825 */ /* 0x001fca00078e0254 */
[----:B------:R-:W4:Y:S04]  /*aac0*/  @!P5 LDG.E.U16 R45, desc[UR16][R52.64] ;  /* 0x00000010342dd981 */ /* 0x000f28000c1e1500 */
[----:B--2---:R0:W-:Y:S02]  /*aad0*/  STL [R1+0x828], R48 ;  /* 0x0008283001007387 */ /* 0x0041e40000100800 */
[----:B0-----:R-:W-:-:S05]  /*aae0*/  IMAD.WIDE R48, R4, 0x2, R82 ;  /* 0x0000000204307825 */ /* 0x001fca00078e0252 */
[----:B------:R0:W2:Y:S01]  /*aaf0*/  @!P5 LDG.E.U16 R44, desc[UR16][R48.64] ;  /* 0x00000010302cd981 */ /* 0x0000a2000c1e1500 */
[----:B---3--:R-:W-:Y:S01]  /*ab00*/  PRMT R60, RZ, 0x7610, R60 ;  /* 0x00007610ff3c7816 */ /* 0x008fe2000000003c */
[----:B------:R-:W-:Y:S01]  /*ab10*/  IMAD.WIDE R62, R4, 0x2, R88 ;  /* 0x00000002043e7825 */ /* 0x000fe200078e0258 */
[----:B------:R-:W-:-:S03]  /*ab20*/  PRMT R57, RZ, 0x7610, R57 ;  /* 0x00007610ff397816 */ /* 0x000fc60000000039 */
[----:B------:R-:W-:Y:S01]  /*ab30*/  IMAD.WIDE R58, R4, 0x2, R86 ;  /* 0x00000002043a7825 */ /* 0x000fe200078e0256 */
[----:B------:R-:W3:Y:S03]  /*ab40*/  @!P5 LDG.E.U16 R60, desc[UR16][R62.64] ;  /* 0x000000103e3cd981 */ /* 0x000ee6000c1e1500 */
[----:B------:R-:W-:Y:S01]  /*ab50*/  VIADD R4, R81, 0xffffffe1 ;  /* 0xffffffe151047836 */ /* 0x000fe20000000000 */
[----:B------:R-:W-:Y:S04]  /*ab60*/  STL.64 [R1+0x4e0], R62 ;  /* 0x0004e03e01007387 */ /* 0x000fe80000100a00 */
[----:B------:R1:W3:Y:S01]  /*ab70*/  @!P5 LDG.E.U16 R57, desc[UR16][R58.64] ;  /* 0x000000103a39d981 */ /* 0x0002e2000c1e1500 */
[----:B------:R-:W-:Y:S01]  /*ab80*/  ISETP.GE.U32.AND P5, PT, R4, 0x7fffffa2, PT ;  /* 0x7fffffa20400780c */ /* 0x000fe20003fa6070 */
[----:B------:R-:W-:-:S02]  /*ab90*/  IMAD R4, R90, 0x16, RZ ;  /* 0x000000165a047824 */ /* 0x000fc400078e02ff */
[----:B------:R-:W-:Y:S01]  /*aba0*/  STL.64 [R1+0x4d8], R58 ;  /* 0x0004d83a01007387 */ /* 0x000fe20000100a00 */
[----:B------:R-:W-:-:S03]  /*abb0*/  PRMT R40, RZ, 0x7610, R40 ;  /* 0x00007610ff287816 */ /* 0x000fc60000000028 */
[----:B------:R-:W-:Y:S01]  /*abc0*/  STL.64 [R1+0x4d0], R52 ;  /* 0x0004d03401007387 */ /* 0x000fe20000100a00 */
[----:B------:R-:W-:-:S03]  /*abd0*/  PRMT R41, RZ, 0x7610, R41 ;  /* 0x00007610ff297816 */ /* 0x000fc60000000029 */
[----:B------:R0:W-:Y:S02]  /*abe0*/  STL.64 [R1+0x4c8], R48 ;  /* 0x0004c83001007387 */ /* 0x0001e40000100a00 */
[----:B0-----:R-:W-:-:S05]  /*abf0*/  IMAD.WIDE R48, R4, 0x2, R84 ;  /* 0x0000000204307825 */ /* 0x001fca00078e0254 */
[----:B------:R-:W3:Y:S04]  /*ac00*/  @!P0 LDG.E.U16 R41, desc[UR16][R48.64] ;  /* 0x0000001030298981 */ /* 0x000ee8000c1e1500 */
[----:B--2---:R-:W-:Y:S04]  /*ac10*/  STL [R1+0x818], R44 ;  /* 0x0008182c01007387 */ /* 0x004fe80000100800 */
[----:B----4-:R0:W-:Y:S02]  /*ac20*/  STL [R1+0x81c], R45 ;  /* 0x00081c2d01007387 */ /* 0x0101e40000100800 */
[----:B0-----:R-:W-:-:S05]  /*ac30*/  IMAD.WIDE R44, R4, 0x2, R82 ;  /* 0x00000002042c7825 */ /* 0x001fca00078e0252 */
[----:B------:R0:W2:Y:S01]  /*ac40*/  @!P0 LDG.E.U16 R40, desc[UR16][R44.64] ;  /* 0x000000102c288981 */ /* 0x0000a2000c1e1500 */
[C---:B-1----:R-:W-:Y:S01]  /*ac50*/  IMAD.WIDE R58, R4.reuse, 0x2, R88 ;  /* 0x00000002043a7825 */ /* 0x042fe200078e0258 */
[----:B------:R-:W-:Y:S02]  /*ac60*/  PRMT R56, RZ, 0x7610, R56 ;  /* 0x00007610ff387816 */ /* 0x000fe40000000038 */
[----:B------:R-:W-:Y:S01]  /*ac70*/  PRMT R51, RZ, 0x7610, R51 ;  /* 0x00007610ff337816 */ /* 0x000fe20000000033 */
[----:B------:R-:W-:Y:S01]  /*ac80*/  IMAD.WIDE R52, R4, 0x2, R86 ;  /* 0x0000000204347825 */ /* 0x000fe200078e0256 */
[----:B------:R-:W-:Y:S03]  /*ac90*/  STL.64 [R1+0x400], R58 ;  /* 0x0004003a01007387 */ /* 0x000fe60000100a00 */
[----:B------:R-:W-:Y:S01]  /*aca0*/  VIADD R4, R81, 0xffffffe0 ;  /* 0xffffffe051047836 */ /* 0x000fe20000000000 */
[----:B------:R-:W-:Y:S04]  /*acb0*/  STL.64 [R1+0x3f8], R52 ;  /* 0x0003f83401007387 */ /* 0x000fe80000100a00 */
[----:B------:R-:W4:Y:S04]  /*acc0*/  @!P0 LDG.E.U16 R56, desc[UR16][R58.64] ;  /* 0x000000103a388981 */ /* 0x000f28000c1e1500 */
[----:B------:R-:W-:Y:S04]  /*acd0*/  STL.64 [R1+0x3f0], R48 ;  /* 0x0003f03001007387 */ /* 0x000fe80000100a00 */
[----:B------:R1:W4:Y:S01]  /*ace0*/  @!P0 LDG.E.U16 R51, desc[UR16][R52.64] ;  /* 0x0000001034338981 */ /* 0x000322000c1e1500 */
[----:B------:R-:W-:Y:S01]  /*acf0*/  ISETP.GE.U32.AND P0, PT, R4, 0x7fffffa1, PT ;  /* 0x7fffffa10400780c */ /* 0x000fe20003f06070 */
[----:B------:R-:W-:-:S02]  /*ad00*/  IMAD R4, R90, 0x17, RZ ;  /* 0x000000175a047824 */ /* 0x000fc400078e02ff */
[----:B------:R0:W-:Y:S01]  /*ad10*/  STL.64 [R1+0x3e8], R44 ;  /* 0x0003e82c01007387 */ /* 0x0001e20000100a00 */
[----:B------:R-:W-:-:S03]  /*ad20*/  PRMT R32, RZ, 0x7610, R32 ;  /* 0x00007610ff207816 */ /* 0x000fc60000000020 */
[----:B---3--:R-:W-:Y:S01]  /*ad30*/  STL [R1+0x824], R60 ;  /* 0x0008243c01007387 */ /* 0x008fe20000100800 */
[----:B------:R-:W-:-:S03]  /*ad40*/  PRMT R33, RZ, 0x7610, R33 ;  /* 0x00007610ff217816 */ /* 0x000fc60000000021 */
[----:B------:R-:W-:Y:S01]  /*ad50*/  STL [R1+0x820], R57 ;  /* 0x0008203901007387 */ /* 0x000fe20000100800 */
[----:B0-----:R-:W-:-:S05]  /*ad60*/  IMAD.WIDE R44, R4, 0x2, R84 ;  /* 0x00000002042c7825 */ /* 0x001fca00078e0254 */
[----:B------:R-:W3:Y:S04]  /*ad70*/  @!P4 LDG.E.U16 R33, desc[UR16][R44.64] ;  /* 0x000000102c21c981 */ /* 0x000ee8000c1e1500 */
[----:B--2---:R-:W-:Y:S04]  /*ad80*/  STL [R1+0x7c8], R40 ;  /* 0x0007c82801007387 */ /* 0x004fe80000100800 */
[----:B------:R0:W-:Y:S02]  /*ad90*/  STL [R1+0x7cc], R41 ;  /* 0x0007cc2901007387 */ /* 0x0001e40000100800 */
        /* <DEDUP_REMOVED lines=9> */
[----:B------:R-:W3:Y:S04]  /*ae30*/  @!P4 LDG.E.U16 R50, desc[UR16][R52.64] ;  /* 0x000000103432c981 */ /* 0x000ee8000c1e1500 */
[----:B------:R-:W-:Y:S04]  /*ae40*/  STL.64 [R1+0x3d0], R44 ;  /* 0x0003d02c01007387 */ /* 0x000fe80000100a00 */
[----:B------:R1:W3:Y:S01]  /*ae50*/  @!P4 LDG.E.U16 R47, desc[UR16][R48.64] ;  /* 0x00000010302fc981 */ /* 0x0002e2000c1e1500 */
[----:B------:R-:W-:Y:S01]  /*ae60*/  ISETP.GE.U32.AND P4, PT, R4, 0x7fffff9a, PT ;  /* 0x7fffff9a0400780c */ /* 0x000fe20003f86070 */
[----:B------:R-:W-:-:S02]  /*ae70*/  IMAD R4, R90, 0x1e, RZ ;  /* 0x0000001e5a047824 */ /* 0x000fc400078e02ff */
[----:B------:R0:W-:Y:S01]  /*ae80*/  STL.64 [R1+0x3c8], R40 ;  /* 0x0003c82801007387 */ /* 0x0001e20000100a00 */
[----:B------:R-:W-:-:S03]  /*ae90*/  PRMT R30, RZ, 0x7610, R30 ;  /* 0x00007610ff1e7816 */ /* 0x000fc6000000001e */
[----:B----4-:R-:W-:Y:S01]  /*aea0*/  STL [R1+0x7d4], R56 ;  /* 0x0007d43801007387 */ /* 0x010fe20000100800 */
[----:B------:R-:W-:-:S03]  /*aeb0*/  PRMT R31, RZ, 0x7610, R31 ;  /* 0x00007610ff1f7816 */ /* 0x000fc6000000001f */
[----:B------:R-:W-:Y:S01]  /*aec0*/  STL [R1+0x7d0], R51 ;  /* 0x0007d03301007387 */ /* 0x000fe20000100800 */
[----:B0-----:R-:W-:-:S05]  /*aed0*/  IMAD.WIDE R40, R4, 0x2, R84 ;  /* 0x0000000204287825 */ /* 0x001fca00078e0254 */
[----:B------:R0:W4:Y:S04]  /*aee0*/  @!P5 LDG.E.U16 R31, desc[UR16][R40.64] ;  /* 0x00000010281fd981 */ /* 0x000128000c1e1500 */
[----:B--2---:R-:W-:Y:S04]  /*aef0*/  STL [R1+0x808], R32 ;  /* 0x0008082001007387 */ /* 0x004fe80000100800 */
[----:B---3--:R2:W-:Y:S02]  /*af00*/  STL [R1+0x80c], R33 ;  /* 0x00080c2101007387 */ /* 0x0085e40000100800 */
[----:B--2---:R-:W-:-:S05]  /*af10*/  IMAD.WIDE R32, R4, 0x2, R82 ;  /* 0x0000000204207825 */ /* 0x004fca00078e0252 */
[----:B------:R-:W2:Y:S01]  /*af20*/  @!P5 LDG.E.U16 R30, desc[UR16][R32.64] ;  /* 0x00000010201ed981 */ /* 0x000ea2000c1e1500 */
[----:B------:R-:W-:Y:S01]  /*af30*/  PRMT R46, RZ, 0x7610, R46 ;  /* 0x00007610ff2e7816 */ /* 0x000fe2000000002e */
[----:B-1----:R-:W-:Y:S01]  /*af40*/  IMAD.WIDE R48, R4, 0x2, R88 ;  /* 0x0000000204307825 */ /* 0x002fe200078e0258 */
[----:B------:R-:W-:-:S03]  /*af50*/  PRMT R43, RZ, 0x7610, R43 ;  /* 0x00007610ff2b7816 */ /* 0x000fc6000000002b */
[----:B------:R-:W-:Y:S01]  /*af60*/  IMAD.WIDE R44, R4, 0x2, R86 ;  /* 0x00000002042c7825 */ /* 0x000fe200078e0256 */
[----:B------:R-:W-:Y:S03]  /*af70*/  STL.64 [R1+0x300], R48 ;  /* 0x0003003001007387 */ /* 0x000fe60000100a00 */
[----:B------:R-:W-:Y:S01]  /*af80*/  VIADD R4, R81, 0xffffffd1 ;  /* 0xffffffd151047836 */ /* 0x000fe20000000000 */
[----:B------:R-:W-:Y:S04]  /*af90*/  STL.64 [R1+0x2f8], R44 ;  /* 0x0002f82c01007387 */ /* 0x000fe80000100a00 */
[----:B------:R-:W3:Y:S04]  /*afa0*/  @!P5 LDG.E.U16 R46, desc[UR16][R48.64] ;  /* 0x00000010302ed981 */ /* 0x000ee8000c1e1500 */
[----:B------:R1:W3:Y:S01]  /*afb0*/  @!P5 LDG.E.U16 R43, desc[UR16][R44.64] ;  /* 0x000000102c2bd981 */ /* 0x0002e2000c1e1500 */
[----:B------:R-:W-:Y:S01]  /*afc0*/  ISETP.GE.U32.AND P5, PT, R4, 0x7fffff92, PT ;  /* 0x7fffff920400780c */ /* 0x000fe20003fa6070 */
[----:B------:R-:W-:-:S02]  /*afd0*/  IMAD R4, R90, 0x26, RZ ;  /* 0x000000265a047824 */ /* 0x000fc400078e02ff */
[----:B------:R0:W-:Y:S01]  /*afe0*/  STL.64 [R1+0x2f0], R40 ;  /* 0x0002f02801007387 */ /* 0x0001e20000100a00 */
[----:B------:R-:W-:-:S03]  /*aff0*/  PRMT R38, RZ, 0x7610, R38 ;  /* 0x00007610ff267816 */ /* 0x000fc60000000026 */
[----:B------:R1:W-:Y:S01]  /*b000*/  STL.64 [R1+0x2e8], R32 ;  /* 0x0002e82001007387 */ /* 0x0003e20000100a00 */
[----:B------:R-:W-:-:S03]  /*b010*/  PRMT R39, RZ, 0x7610, R39 ;  /* 0x00007610ff277816 */ /* 0x000fc60000000027 */
[----:B------:R-:W-:Y:S01]  /*b020*/  STL [R1+0x814], R50 ;  /* 0x0008143201007387 */ /* 0x000fe20000100800 */
[----:B------:R-:W-:-:S03]  /*b030*/  PRMT R27, RZ, 0x7610, R27 ;  /* 0x00007610ff1b7816 */ /* 0x000fc6000000001b */
[----:B------:R-:W-:Y:S01]  /*b040*/  STL [R1+0x810], R47 ;  /* 0x0008102f01007387 */ /* 0x000fe20000100800 */
[----:B------:R-:W-:Y:S01]  /*b050*/  PRMT R26, RZ, 0x7610, R26 ;  /* 0x00007610ff1a7816 */ /* 0x000fe2000000001a */
[----:B0-----:R-:W-:-:S04]  /*b060*/  IMAD.WIDE R40, R4, 0x2, R86 ;  /* 0x0000000204287825 */ /* 0x001fc800078e0256 */
[C---:B-1----:R-:W-:Y:S01]  /*b070*/  IMAD.WIDE R44, R4.reuse, 0x2, R88 ;  /* 0x00000002042c7825 */ /* 0x042fe200078e0258 */
[----:B------:R-:W3:Y:S03]  /*b080*/  @!P4 LDG.E.U16 R38, desc[UR16][R40.64] ;  /* 0x000000102826c981 */ /* 0x000ee6000c1e1500 */
[----:B------:R-:W-:Y:S01]  /*b090*/  IMAD.WIDE R32, R4, 0x2, R84 ;  /* 0x0000000204207825 */ /* 0x000fe200078e0254 */
[----:B------:R-:W3:Y:S04]  /*b0a0*/  @!P4 LDG.E.U16 R39, desc[UR16][R44.64] ;  /* 0x000000102c27c981 */ /* 0x000ee8000c1e1500 */
[----:B------:R-:W3:Y:S01]  /*b0b0*/  @!P4 LDG.E.U16 R27, desc[UR16][R32.64] ;  /* 0x00000010201bc981 */ /* 0x000ee2000c1e1500 */
[----:B------:R-:W-:-:S02]  /*b0c0*/  PRMT R28, RZ, 0x7610, R28 ;  /* 0x00007610ff1c7816 */ /* 0x000fc4000000001c */
[----:B------:R-:W-:Y:S01]  /*b0d0*/  PRMT R29, RZ, 0x7610, R29 ;  /* 0x00007610ff1d7816 */ /* 0x000fe2000000001d */
[----:B--2---:R-:W-:Y:S04]  /*b0e0*/  STL [R1+0x7b8], R30 ;  /* 0x0007b81e01007387 */ /* 0x004fe80000100800 */
[----:B----4-:R0:W-:Y:S02]  /*b0f0*/  STL [R1+0x7bc], R31 ;  /* 0x0007bc1f01007387 */ /* 0x0101e40000100800 */
[----:B0-----:R-:W-:-:S04]  /*b100*/  IMAD.WIDE R30, R4, 0x2, R82 ;  /* 0x00000002041e7825 */ /* 0x001fc800078e0252 */
[----:B------:R-:W-:Y:S01]  /*b110*/  VIADD R4, R81, 0xffffffc9 ;  /* 0xffffffc951047836 */ /* 0x000fe20000000000 */
[----:B------:R0:W2:Y:S04]  /*b120*/  @!P4 LDG.E.U16 R26, desc[UR16][R30.64] ;  /* 0x000000101e1ac981 */ /* 0x0000a8000c1e1500 */
[----:B------:R-:W-:Y:S01]  /*b130*/  ISETP.GE.U32.AND P4, PT, R4, 0x7fffff8a, PT ;  /* 0x7fffff8a0400780c */ /* 0x000fe20003f86070 */
[----:B------:R-:W-:Y:S01]  /*b140*/  STL.64 [R1+0x200], R44 ;  /* 0x0002002c01007387 */ /* 0x000fe20000100a00 */
[----:B------:R-:W-:-:S03]  /*b150*/  IMAD R4, R90, 0x2e, RZ ;  /* 0x0000002e5a047824 */ /* 0x000fc600078e02ff */
[----:B------:R-:W-:Y:S04]  /*b160*/  STL.64 [R1+0x1f8], R40 ;  /* 0x0001f82801007387 */ /* 0x000fe80000100a00 */
[----:B------:R-:W-:Y:S04]  /*b170*/  STL.64 [R1+0x1f0], R32 ;  /* 0x0001f02001007387 */ /* 0x000fe80000100a00 */
[----:B------:R0:W-:Y:S02]  /*b180*/  STL.64 [R1+0x1e8], R30 ;  /* 0x0001e81e01007387 */ /* 0x0001e40000100a00 */
[----:B0-----:R-:W-:-:S04]  /*b190*/  IMAD.WIDE R30, R4, 0x2, R84 ;  /* 0x00000002041e7825 */ /* 0x001fc800078e0254 */
[C---:B------:R-:W-:Y:S01]  /*b1a0*/  IMAD.WIDE R32, R4.reuse, 0x2, R86 ;  /* 0x0000000204207825 */ /* 0x040fe200078e0256 */
[----:B------:R-:W4:Y:S04]  /*b1b0*/  @!P5 LDG.E.U16 R28, desc[UR16][R30.64] ;  /* 0x000000101e1cd981 */ /* 0x000f28000c1e1500 */
[----:B------:R-:W4:Y:S04]  /*b1c0*/  @!P5 LDG.E.U16 R29, desc[UR16][R32.64] ;  /* 0x00000010201dd981 */ /* 0x000f28000c1e1500 */
[----:B---3--:R-:W-:Y:S04]  /*b1d0*/  STL [R1+0x7c4], R46 ;  /* 0x0007c42e01007387 */ /* 0x008fe80000100800 */
[----:B------:R-:W-:Y:S04]  /*b1e0*/  STL [R1+0x7b0], R38 ;  /* 0x0007b02601007387 */ /* 0x000fe80000100800 */
[----:B------:R-:W-:Y:S04]  /*b1f0*/  STL [R1+0x7c0], R43 ;  /* 0x0007c02b01007387 */ /* 0x000fe80000100800 */
[----:B------:R0:W-:Y:S01]  /*b200*/  STL [R1+0x7b4], R39 ;  /* 0x0007b42701007387 */ /* 0x0001e20000100800 */
[----:B------:R-:W-:Y:S01]  /*b210*/  PRMT R25, RZ, 0x7610, R25 ;  /* 0x00007610ff197816 */ /* 0x000fe20000000019 */
[C---:B0-----:R-:W-:Y:S01]  /*b220*/  IMAD.WIDE R38, R4.reuse, 0x2, R88 ;  /* 0x0000000204267825 */ /* 0x041fe200078e0258 */
[----:B------:R-:W-:Y:S01]  /*b230*/  PRMT R20, RZ, 0x7610, R20 ;  /* 0x00007610ff147816 */ /* 0x000fe20000000014 */
[----:B--2---:R-:W-:Y:S04]  /*b240*/  STL [R1+0x7a8], R26 ;  /* 0x0007a81a01007387 */ /* 0x004fe80000100800 */
[----:B------:R0:W-:Y:S04]  /*b250*/  STL [R1+0x7ac], R27 ;  /* 0x0007ac1b01007387 */ /* 0x0001e80000100800 */
[----:B------:R-:W-:Y:S01]  /*b260*/  STL.64 [R1+0x100], R38 ;  /* 0x0001002601007387 */ /* 0x000fe20000100a00 */
[----:B0-----:R-:W-:-:S03]  /*b270*/  IMAD.WIDE R26, R4, 0x2, R82 ;  /* 0x00000002041a7825 */ /* 0x001fc600078e0252 */
[----:B------:R-:W-:Y:S04]  /*b280*/  STL.64 [R1+0xf8], R32 ;  /* 0x0000f82001007387 */ /* 0x000fe80000100a00 */
[----:B------:R-:W-:Y:S04]  /*b290*/  STL.64 [R1+0xf0], R30 ;  /* 0x0000f01e01007387 */ /* 0x000fe80000100a00 */
[----:B------:R-:W-:Y:S04]  /*b2a0*/  STL.64 [R1+0xe8], R26 ;  /* 0x0000e81a01007387 */ /* 0x000fe80000100a00 */
[----:B------:R0:W2:Y:S04]  /*b2b0*/  @!P5 LDG.E.U16 R25, desc[UR16][R26.64] ;  /* 0x000000101a19d981 */ /* 0x0000a8000c1e1500 */
[----:B----4-:R1:W-:Y:S04]  /*b2c0*/  STL [R1+0x79c], R28 ;  /* 0x00079c1c01007387 */ /* 0x0103e80000100800 */
[----:B------:R3:W-:Y:S01]  /*b2d0*/  STL [R1+0x7a0], R29 ;  /* 0x0007a01d01007387 */ /* 0x0007e20000100800 */
[----:B-1----:R-:W-:-:S04]  /*b2e0*/  IMAD R28, R90, 0x36, RZ ;  /* 0x000000365a1c7824 */ /* 0x002fc800078e02ff */
[----:B0-----:R-:W-:-:S04]  /*b2f0*/  IMAD.WIDE R26, R28, 0x2, R88 ;  /* 0x000000021c1a7825 */ /* 0x001fc800078e0258 */
[----:B------:R-:W-:-:S04]  /*b300*/  IMAD.WIDE R32, R28, 0x2, R86 ;  /* 0x000000021c207825 */ /* 0x000fc800078e0256 */
[----:B------:R-:W-:-:S04]  /*b310*/  IMAD.WIDE R30, R28, 0x2, R84 ;  /* 0x000000021c1e7825 */ /* 0x000fc800078e0254 */
[----:B---3--:R-:W-:-:S05]  /*b320*/  IMAD.WIDE R28, R28, 0x2, R82 ;  /* 0x000000021c1c7825 */ /* 0x008fca00078e0252 */
[----:B------:R-:W3:Y:S01]  /*b330*/  @!P4 LDG.E.U16 R20, desc[UR16][R28.64] ;  /* 0x000000101c14c981 */ /* 0x000ee2000c1e1500 */
[----:B------:R-:W-:Y:S01]  /*b340*/  PRMT R37, RZ, 0x7610, R37 ;  /* 0x00007610ff257816 */ /* 0x000fe20000000025 */
[----:B------:R-:W-:Y:S02]  /*b350*/  VIADD R4, R81, 0xffffffc1 ;  /* 0xffffffc151047836 */ /* 0x000fe40000000000 */
[----:B------:R-:W-:Y:S01]  /*b360*/  STL.64 [R1], R26 ;  /* 0x0000001a01007387 */ /* 0x000fe20000100a00 */
[----:B------:R-:W-:-:S03]  /*b370*/  PRMT R24, RZ, 0x7610, R24 ;  /* 0x00007610ff187816 */ /* 0x000fc60000000018 */
[----:B------:R-:W4:Y:S01]  /*b380*/  @!P5 LDG.E.U16 R37, desc[UR16][R38.64] ;  /* 0x000000102625d981 */ /* 0x000f22000c1e1500 */
[----:B------:R-:W-:-:S03]  /*b390*/  ISETP.GE.U32.AND P5, PT, R4, 0x7fffff82, PT ;  /* 0x7fffff820400780c */ /* 0x000fc60003fa6070 */
[----:B------:R-:W-:Y:S01]  /*b3a0*/  STL.64 [R1+0x1118], R32 ;  /* 0x0011182001007387 */ /* 0x000fe20000100a00 */
[----:B------:R-:W-:-:S03]  /*b3b0*/  PRMT R22, RZ, 0x7610, R22 ;  /* 0x00007610ff167816 */ /* 0x000fc60000000016 */
[----:B------:R-:W-:Y:S01]  /*b3c0*/  STL.64 [R1+0x1120], R30 ;  /* 0x0011201e01007387 */ /* 0x000fe20000100a00 */
[----:B------:R-:W-:-:S03]  /*b3d0*/  PRMT R23, RZ, 0x7610, R23 ;  /* 0x00007610ff177816 */ /* 0x000fc60000000017 */
[----:B------:R-:W-:Y:S01]  /*b3e0*/  STL.64 [R1+0x1130], R28 ;  /* 0x0011301c01007387 */ /* 0x000fe20000100a00 */
[----:B------:R-:W-:-:S03]  /*b3f0*/  PRMT R21, RZ, 0x7610, R21 ;  /* 0x00007610ff157816 */ /* 0x000fc60000000015 */
[----:B------:R0:W2:Y:S04]  /*b400*/  @!P4 LDG.E.U16 R24, desc[UR16][R26.64] ;  /* 0x000000101a18c981 */ /* 0x0000a8000c1e1500 */
[----:B------:R-:W2:Y:S04]  /*b410*/  @!P4 LDG.E.U16 R22, desc[UR16][R30.64] ;  /* 0x000000101e16c981 */ /* 0x000ea8000c1e1500 */
[----:B------:R-:W2:Y:S04]  /*b420*/  @!P4 LDG.E.U16 R23, desc[UR16][R32.64] ;  /* 0x000000102017c981 */ /* 0x000ea8000c1e1500 */
[----:B---3--:R1:W-:Y:S02]  /*b430*/  STL [R1+0x788], R20 ;  /* 0x0007881401007387 */ /* 0x0083e40000100800 */
[----:B-1----:R-:W-:-:S04]  /*b440*/  IMAD R20, R90, 0x3e, RZ ;  /* 0x0000003e5a147824 */ /* 0x002fc800078e02ff */
[----:B0-----:R-:W-:-:S05]  /*b450*/  IMAD.WIDE R26, R20, 0x2, R88 ;  /* 0x00000002141a7825 */ /* 0x001fca00078e0258 */
[----:B------:R-:W3:Y:S04]  /*b460*/  @!P5 LDG.E.U16 R21, desc[UR16][R26.64] ;  /* 0x000000101a15d981 */ /* 0x000ee8000c1e1500 */
[----:B----4-:R-:W-:Y:S04]  /*b470*/  STL [R1+0x7a4], R37 ;  /* 0x0007a42501007387 */ /* 0x010fe80000100800 */
[----:B--2---:R-:W-:Y:S04]  /*b480*/  STL [R1+0x794], R24 ;  /* 0x0007941801007387 */ /* 0x004fe80000100800 */
[----:B------:R0:W-:Y:S01]  /*b490*/  STL [R1+0x798], R25 ;  /* 0x0007981901007387 */ /* 0x0001e20000100800 */
[----:B------:R-:W-:-:S03]  /*b4a0*/  PRMT R34, RZ, 0x7610, R34 ;  /* 0x00007610ff227816 */ /* 0x000fc60000000022 */
[----:B------:R-:W-:Y:S01]  /*b4b0*/  STL [R1+0x78c], R22 ;  /* 0x00078c1601007387 */ /* 0x000fe20000100800 */
[----:B------:R-:W-:-:S03]  /*b4c0*/  PRMT R35, RZ, 0x7610, R35 ;  /* 0x00007610ff237816 */ /* 0x000fc60000000023 */
[----:B------:R1:W-:Y:S01]  /*b4d0*/  STL [R1+0x790], R23 ;  /* 0x0007901701007387 */ /* 0x0003e20000100800 */
[----:B0-----:R-:W-:-:S03]  /*b4e0*/  IMAD.WIDE R24, R20, 0x2, R86 ;  /* 0x0000000214187825 */ /* 0x001fc600078e0256 */
[----:B------:R-:W-:Y:S04]  /*b4f0*/  STL.64 [R1+0x1140], R26 ;  /* 0x0011401a01007387 */ /* 0x000fe80000100a00 */
[----:B------:R0:W2:Y:S01]  /*b500*/  @!P5 LDG.E.U16 R35, desc[UR16][R24.64] ;  /* 0x000000101823d981 */ /* 0x0000a2000c1e1500 */
[----:B-1----:R-:W-:-:S03]  /*b510*/  IMAD.WIDE R22, R20, 0x2, R84 ;  /* 0x0000000214167825 */ /* 0x002fc600078e0254 */
[----:B---3--:R1:W-:Y:S01]  /*b520*/  STL [R1+0x784], R21 ;  /* 0x0007841501007387 */ /* 0x0083e20000100800 */
[----:B------:R-:W-:-:S03]  /*b530*/  VIADD R4, R81, 0xffffffd8 ;  /* 0xffffffd851047836 */ /* 0x000fc60000000000 */
[----:B------:R-:W3:Y:S01]  /*b540*/  LDL.LU R80, [R1+0x8cc] ;  /* 0x0008cc0001507983 */ /* 0x000ee20000300800 */
[----:B-1----:R-:W-:-:S05]  /*b550*/  IMAD.WIDE R20, R20, 0x2, R82 ;  /* 0x0000000214147825 */ /* 0x002fca00078e0252 */
[----:B------:R-:W4:Y:S01]  /*b560*/  @!P5 LDG.E.U16 R34, desc[UR16][R20.64] ;  /* 0x000000101422d981 */ /* 0x000f22000c1e1500 */
[----:B------:R-:W-:Y:S01]  /*b570*/  ISETP.GE.U32.AND P4, PT, R4, 0x7fffff99, PT ;  /* 0x7fffff990400780c */ /* 0x000fe20003f86070 */
[----:B------:R-:W-:Y:S02]  /*b580*/  IMAD R4, R90, 0x1f, RZ ;  /* 0x0000001f5a047824 */ /* 0x000fe400078e02ff */
[----:B------:R0:W-:Y:S04]  /*b590*/  STL.64 [R1+0x1150], R24 ;  /* 0x0011501801007387 */ /* 0x0001e80000100a00 */
[----:B------:R-:W-:Y:S01]  /*b5a0*/  STL [R1+0x1158], R23 ;  /* 0x0011581701007387 */ /* 0x000fe20000100800 */
[----:B------:R-:W-:-:S03]  /*b5b0*/  PRMT R30, RZ, 0x7610, R30 ;  /* 0x00007610ff1e7816 */ /* 0x000fc6000000001e */
[----:B------:R-:W-:Y:S01]  /*b5c0*/  STL [R1+0x1228], R22 ;  /* 0x0012281601007387 */ /* 0x000fe20000100800 */
[----:B------:R-:W-:-:S03]  /*b5d0*/  PRMT R31, RZ, 0x7610, R31 ;  /* 0x00007610ff1f7816 */ /* 0x000fc6000000001f */
[----:B------:R-:W-:Y:S01]  /*b5e0*/  STL.64 [R1+0x1160], R20 ;  /* 0x0011601401007387 */ /* 0x000fe20000100a00 */
[----:B------:R-:W-:Y:S01]  /*b5f0*/  PRMT R28, RZ, 0x7610, R28 ;  /* 0x00007610ff1c7816 */ /* 0x000fe2000000001c */
[----:B------:R-:W-:-:S04]  /*b600*/  IMAD.WIDE R38, R4, 0x2, R86 ;  /* 0x0000000204267825 */ /* 0x000fc800078e0256 */
[C---:B0-----:R-:W-:Y:S01]  /*b610*/  IMAD.WIDE R24, R4.reuse, 0x2, R82 ;  /* 0x0000000204187825 */ /* 0x041fe200078e0252 */
[----:B------:R-:W3:Y:S04]  /*b620*/  @!P0 LDG.E.U16 R31, desc[UR16][R38.64] ;  /* 0x00000010261f8981 */ /* 0x000ee8000c1e1500 */
[----:B------:R-:W3:Y:S04]  /*b630*/  @!P0 LDG.E.U16 R28, desc[UR16][R24.64] ;  /* 0x00000010181c8981 */ /* 0x000ee8000c1e1500 */
[----:B----4-:R-:W-:Y:S04]  /*b640*/  STL [R1+0x778], R34 ;  /* 0x0007782201007387 */ /* 0x010fe80000100800 */
[----:B--2---:R0:W-:Y:S02]  /*b650*/  STL [R1+0x780], R35 ;  /* 0x0007802301007387 */ /* 0x0041e40000100800 */
[----:B0-----:R-:W-:-:S05]  /*b660*/  IMAD.WIDE R34, R4, 0x2, R84 ;  /* 0x0000000204227825 */ /* 0x001fca00078e0254 */
[----:B------:R0:W2:Y:S01]  /*b670*/  @!P0 LDG.E.U16 R30, desc[UR16][R34.64] ;  /* 0x00000010221e8981 */ /* 0x0000a2000c1e1500 */
[----:B------:R-:W-:Y:S01]  /*b680*/  PRMT R33, RZ, 0x7610, R33 ;  /* 0x00007610ff217816 */ /* 0x000fe20000000021 */
[----:B------:R-:W-:-:S04]  /*b690*/  IMAD.WIDE R40, R4, 0x2, R88 ;  /* 0x0000000204287825 */ /* 0x000fc800078e0258 */
[----:B------:R-:W-:Y:S01]  /*b6a0*/  VIADD R4, R81, 0xffffffd0 ;  /* 0xffffffd051047836 */ /* 0x000fe20000000000 */
[----:B------:R-:W-:Y:S04]  /*b6b0*/  STL.64 [R1+0x2e0], R40 ;  /* 0x0002e02801007387 */ /* 0x000fe80000100a00 */
[----:B------:R-:W-:Y:S04]  /*b6c0*/  STL.64 [R1+0x2d8], R38 ;  /* 0x0002d82601007387 */ /* 0x000fe80000100a00 */
[----:B------:R-:W4:Y:S01]  /*b6d0*/  @!P0 LDG.E.U16 R33, desc[UR16][R40.64] ;  /* 0x0000001028218981 */ /* 0x000f22000c1e1500 */
[----:B------:R-:W-:Y:S01]  /*b6e0*/  ISETP.GE.U32.AND P0, PT, R4, 0x7fffff91, PT ;  /* 0x7fffff910400780c */ /* 0x000fe20003f06070 */
[----:B------:R-:W-:-:S02]  /*b6f0*/  IMAD R4, R90, 0x27, RZ ;  /* 0x000000275a047824 */ /* 0x000fc400078e02ff */
[----:B------:R0:W-:Y:S04]  /*b700*/  STL.64 [R1+0x2d0], R34 ;  /* 0x0002d02201007387 */ /* 0x0001e80000100a00 */
[----:B------:R1:W-:Y:S04]  /*b710*/  STL.64 [R1+0x2c8], R24 ;  /* 0x0002c81801007387 */ /* 0x0003e80000100a00 */
[----:B------:R-:W4:Y:S04]  /*b720*/  LDL.LU R81, [R1+0x8d4] ;  /* 0x0008d40001517983 */ /* 0x000f280000300800 */
[----:B------:R-:W4:Y:S01]  /*b730*/  LDL.LU R76, [R1+0x8d0] ;  /* 0x0008d000014c7983 */ /* 0x000f220000300800 */
[----:B0-----:R-:W-:Y:S01]  /*b740*/  IMAD.WIDE R34, R4, 0x2, R88 ;  /* 0x0000000204227825 */ /* 0x001fe200078e0258 */
[----:B------:R-:W-:-:S03]  /*b750*/  PRMT R21, RZ, 0x7610, R21 ;  /* 0x00007610ff157816 */ /* 0x000fc60000000015 */
[----:B-1----:R-:W-:Y:S01]  /*b760*/  IMAD.WIDE R24, R4, 0x2, R82 ;  /* 0x0000000204187825 */ /* 0x002fe200078e0252 */
[----:B------:R-:W-:Y:S02]  /*b770*/  PRMT R26, RZ, 0x7610, R26 ;  /* 0x00007610ff1a7816 */ /* 0x000fe4000000001a */
[----:B------:R-:W-:Y:S02]  /*b780*/  PRMT R27, RZ, 0x7610, R27 ;  /* 0x00007610ff1b7816 */ /* 0x000fe4000000001b */
[----:B------:R0:W4:Y:S01]  /*b790*/  @!P4 LDG.E.U16 R21, desc[UR16][R24.64] ;  /* 0x000000101815c981 */ /* 0x000122000c1e1500 */
[----:B------:R-:W-:Y:S02]  /*b7a0*/  PRMT R20, RZ, 0x7610, R20 ;  /* 0x00007610ff147816 */ /* 0x000fe40000000014 */
[----:B------:R-:W-:-:S06]  /*b7b0*/  PRMT R32, RZ, 0x7610, R32 ;  /* 0x00007610ff207816 */ /* 0x000fcc0000000020 */
[----:B------:R-:W4:Y:S04]  /*b7c0*/  @!P4 LDG.E.U16 R32, desc[UR16][R34.64] ;  /* 0x000000102220c981 */ /* 0x000f28000c1e1500 */
[----:B--2---:R-:W-:Y:S04]  /*b7d0*/  STL [R1+0x7fc], R30 ;  /* 0x0007fc1e01007387 */ /* 0x004fe80000100800 */
[----:B---3--:R1:W-:Y:S04]  /*b7e0*/  STL [R1+0x800], R31 ;  /* 0x0008001f01007387 */ /* 0x0083e80000100800 */
[----:B------:R2:W-:Y:S01]  /*b7f0*/  STL [R1+0x7f8], R28 ;  /* 0x0007f81c01007387 */ /* 0x0005e20000100800 */
[----:B-1----:R-:W-:-:S03]  /*b800*/  IMAD.WIDE R30, R4, 0x2, R86 ;  /* 0x00000002041e7825 */ /* 0x002fc600078e0256 */
[----:B------:R-:W-:Y:S01]  /*b810*/  STL.64 [R1+0x1e0], R34 ;  /* 0x0001e02201007387 */ /* 0x000fe20000100a00 */
[----:B--2---:R-:W-:-:S03]  /*b820*/  IMAD.WIDE R28, R4, 0x2, R84 ;  /* 0x00000002041c7825 */ /* 0x004fc600078e0254 */
[----:B------:R-:W-:Y:S01]  /*b830*/  STL.64 [R1+0x1d8], R30 ;  /* 0x0001d81e01007387 */ /* 0x000fe20000100a00 */
[----:B------:R-:W-:-:S03]  /*b840*/  IMAD R4, R90, 0x2f, RZ ;  /* 0x0000002f5a047824 */ /* 0x000fc600078e02ff */
[----:B------:R-:W-:Y:S04]  /*b850*/  STL.64 [R1+0x1d0], R28 ;  /* 0x0001d01c01007387 */ /* 0x000fe80000100a00 */
[----:B------:R0:W-:Y:S04]  /*b860*/  STL.64 [R1+0x1c8], R24 ;  /* 0x0001c81801007387 */ /* 0x0001e80000100a00 */
[----:B------:R-:W2:Y:S04]  /*b870*/  @!P4 LDG.E.U16 R26, desc[UR16][R28.64] ;  /* 0x000000101c1ac981 */ /* 0x000ea8000c1e1500 */
[----:B------:R-:W3:Y:S01]  /*b880*/  @!P4 LDG.E.U16 R27, desc[UR16][R30.64] ;  /* 0x000000101e1bc981 */ /* 0x000ee2000c1e1500 */
[----:B0-----:R-:W-:-:S03]  /*b890*/  IMAD.WIDE R24, R4, 0x2, R88 ;  /* 0x0000000204187825 */ /* 0x001fc600078e0258 */
[----:B------:R-:W3:Y:S04]  /*b8a0*/  LDL.LU R77, [R1+0x8dc] ;  /* 0x0008dc00014d7983 */ /* 0x000ee80000300800 */
[----:B------:R0:W3:Y:S04]  /*b8b0*/  @!P0 LDG.E.U16 R20, desc[UR16][R24.64] ;  /* 0x0000001018148981 */ /* 0x0000e8000c1e1500 */
[----:B------:R-:W3:Y:S01]  /*b8c0*/  LDL.LU R78, [R1+0x8d8] ;  /* 0x0008d800014e7983 */ /* 0x000ee20000300800 */
[----:B------:R-:W-:-:S03]  /*b8d0*/  ISETP.GE.AND P4, PT, R80, RZ, PT ;  /* 0x000000ff5000720c */ /* 0x000fc60003f86270 */
[----:B----4-:R-:W-:Y:S01]  /*b8e0*/  STL [R1+0x804], R33 ;  /* 0x0008042101007387 */ /* 0x010fe20000100800 */
[----:B------:R-:W-:-:S03]  /*b8f0*/  PRMT R91, RZ, 0x7610, R91 ;  /* 0x00007610ff5b7816 */ /* 0x000fc6000000005b */
[----:B------:R0:W-:Y:S04]  /*b900*/  STL.64 [R1+0xe0], R24 ;  /* 0x0000e01801007387 */ /* 0x0001e80000100a00 */
[----:B------:R-:W4:Y:S04]  /*b910*/  LDL.LU R72, [R1+0x8e4] ;  /* 0x0008e40001487983 */ /* 0x000f280000300800 */
[----:B------:R-:W4:Y:S04]  /*b920*/  LDL.LU R79, [R1+0x8e0] ;  /* 0x0008e000014f7983 */ /* 0x000f280000300800 */
[----:B------:R-:W4:Y:S01]  /*b930*/  LDL.LU R80, [R1+0x8ec] ;  /* 0x0008ec0001507983 */ /* 0x000f220000300800 */
[----:B------:R-:W-:Y:S01]  /*b940*/  PRMT R0, RZ, 0x7610, R0 ;  /* 0x00007610ff007816 */ /* 0x000fe20000000000 */
[----:B0-----:R-:W-:-:S02]  /*b950*/  IMAD.WIDE R24, R4, 0x2, R84 ;  /* 0x0000000204187825 */ /* 0x001fc400078e0254 */
[----:B------:R0:W4:Y:S02]  /*b960*/  @!P5 LDG.E.U16 R91, desc[UR16][R22.64] ;  /* 0x00000010165bd981 */ /* 0x000124000c1e1500 */
[----:B0-----:R-:W-:Y:S02]  /*b970*/  PRMT R23, RZ, 0x7610, R23 ;  /* 0x00007610ff177816 */ /* 0x001fe40000000017 */
[----:B------:R-:W-:-:S06]  /*b980*/  PRMT R22, RZ, 0x7610, R22 ;  /* 0x00007610ff167816 */ /* 0x000fcc0000000016 */
[----:B------:R-:W4:Y:S04]  /*b990*/  @!P0 LDG.E.U16 R22, desc[UR16][R24.64] ;  /* 0x0000001018168981 */ /* 0x000f28000c1e1500 */
[----:B--2---:R-:W-:Y:S04]  /*b9a0*/  STL [R1+0x7ec], R26 ;  /* 0x0007ec1a01007387 */ /* 0x004fe80000100800 */
[----:B---3--:R0:W-:Y:S04]  /*b9b0*/  STL [R1+0x7f0], R27 ;  /* 0x0007f01b01007387 */ /* 0x0081e80000100800 */
[----:B------:R-:W-:Y:S01]  /*b9c0*/  STL [R1+0x7e4], R20 ;  /* 0x0007e41401007387 */ /* 0x000fe20000100800 */
[----:B0-----:R-:W-:-:S03]  /*b9d0*/  IMAD.WIDE R26, R4, 0x2, R86 ;  /* 0x00000002041a7825 */ /* 0x001fc600078e0256 */
[----:B------:R0:W-:Y:S04]  /*b9e0*/  STL [R1+0x7e8], R21 ;  /* 0x0007e81501007387 */ /* 0x0001e80000100800 */
[----:B------:R-:W2:Y:S04]  /*b9f0*/  LDL.LU R41, [R1+0x6cc] ;  /* 0x0006cc0001297983 */ /* 0x000ea80000300800 */
[----:B------:R-:W-:Y:S01]  /*ba00*/  STL.64 [R1+0xd8], R26 ;  /* 0x0000d81a01007387 */ /* 0x000fe20000100a00 */
[----:B0-----:R-:W-:-:S03]  /*ba10*/  IMAD.WIDE R20, R4, 0x2, R82 ;  /* 0x0000000204147825 */ /* 0x001fc600078e0252 */
[----:B------:R-:W-:Y:S04]  /*ba20*/  STL [R1+0x7f4], R32 ;  /* 0x0007f42001007387 */ /* 0x000fe80000100800 */
[----:B------:R-:W-:Y:S04]  /*ba30*/  STL.64 [R1+0xd0], R24 ;  /* 0x0000d01801007387 */ /* 0x000fe80000100a00 */
[----:B------:R-:W3:Y:S04]  /*ba40*/  @!P0 LDG.E.U16 R23, desc[UR16][R26.64] ;  /* 0x000000101a178981 */ /* 0x000ee8000c1e1500 */
[----:B------:R-:W3:Y:S04]  /*ba50*/  LDL.LU R73, [R1+0x8e8] ;  /* 0x0008e80001497983 */ /* 0x000ee80000300800 */
[----:B------:R-:W3:Y:S01]  /*ba60*/  @!P0 LDG.E.U16 R0, desc[UR16][R20.64] ;  /* 0x0000001014008981 */ /* 0x000ee2000c1e1500 */
[----:B------:R-:W-:-:S03]  /*ba70*/  ISETP.GE.AND P0, PT, R81, RZ, PT ;  /* 0x000000ff5100720c */ /* 0x000fc60003f06270 */
[----:B------:R-:W-:Y:S04]  /*ba80*/  STL.64 [R1+0xc8], R20 ;  /* 0x0000c81401007387 */ /* 0x000fe80000100a00 */
[----:B------:R-:W3:Y:S04]  /*ba90*/  LDL.LU R81, [R1+0x8f4] ;  /* 0x0008f40001517983 */ /* 0x000ee80000300800 */
[----:B------:R-:W3:Y:S04]  /*baa0*/  LDL.LU R74, [R1+0x8f0] ;  /* 0x0008f000014a7983 */ /* 0x000ee80000300800 */
[----:B------:R-:W3:Y:S04]  /*bab0*/  LDL.LU R37, [R1+0x6c8] ;  /* 0x0006c80001257983 */ /* 0x000ee80000300800 */
[----:B------:R-:W3:Y:S04]  /*bac0*/  LDL.LU R38, [R1+0x6c4] ;  /* 0x0006c40001267983 */ /* 0x000ee80000300800 */
[----:B------:R-:W4:Y:S01]  /*bad0*/  LDL.LU R75, [R1+0x914] ;  /* 0x00091400014b7983 */ /* 0x000f220000300800 */
[----:B------:R-:W-:Y:S01]  /*bae0*/  ISETP.GE.AND P5, PT, R77, RZ, PT ;  /* 0x000000ff4d00720c */ /* 0x000fe20003fa6270 */
[----:B--2---:R-:W-:Y:S01]  /*baf0*/  @!P2 IMAD.MOV R41, RZ, RZ, -R41 ;  /* 0x000000ffff29a224 */ /* 0x004fe200078e0a29 */
[----:B------:R-:W-:-:S02]  /*bb00*/  ISETP.GE.AND P2, PT, R76, RZ, PT ;  /* 0x000000ff4c00720c */ /* 0x000fc40003f46270 */
[----:B------:R-:W2:Y:S04]  /*bb10*/  LDL.LU R76, [R1+0x910] ;  /* 0x00091000014c7983 */ /* 0x000ea80000300800 */
[----:B------:R-:W2:Y:S04]  /*bb20*/  LDL.LU R40, [R1+0x6c0] ;  /* 0x0006c00001287983 */ /* 0x000ea80000300800 */
[----:B------:R-:W4:Y:S04]  /*bb30*/  LDL.LU R39, [R1+0x6ac] ;  /* 0x0006ac0001277983 */ /* 0x000f280000300800 */
[----:B------:R-:W4:Y:S01]  /*bb40*/  LDL.LU R77, [R1+0x918] ;  /* 0x00091800014d7983 */ /* 0x000f220000300800 */
[----:B---3--:R-:W-:Y:S01]  /*bb50*/  @!P4 IMAD.MOV R38, RZ, RZ, -R38 ;  /* 0x000000ffff26c224 */ /* 0x008fe200078e0a26 */
[----:B------:R-:W-:-:S02]  /*bb60*/  ISETP.GE.AND P4, PT, R78, RZ, PT ;  /* 0x000000ff4e00720c */ /* 0x000fc40003f86270 */
[----:B------:R-:W3:Y:S04]  /*bb70*/  LDL.LU R78, [R1+0x904] ;  /* 0x00090400014e7983 */ /* 0x000ee80000300800 */
[----:B------:R-:W3:Y:S04]  /*bb80*/  LDL.LU R4, [R1+0x6a8] ;  /* 0x0006a80001047983 */ /* 0x000ee80000300800 */
[----:B------:R-:W-:Y:S01]  /*bb90*/  STL [R1+0x7e0], R23 ;  /* 0x0007e01701007387 */ /* 0x000fe20000100800 */
[----:B--2---:R-:W-:Y:S01]  /*bba0*/  @!P0 IMAD.MOV R40, RZ, RZ, -R40 ;  /* 0x000000ffff288224 */ /* 0x004fe200078e0a28 */
[----:B----4-:R-:W-:Y:S01]  /*bbb0*/  ISETP.GE.AND P0, PT, R72, RZ, PT ;  /* 0x000000ff4800720c */ /* 0x010fe20003f06270 */
[----:B------:R-:W-:Y:S01]  /*bbc0*/  @!P2 IMAD.MOV R39, RZ, RZ, -R39 ;  /* 0x000000ffff27a224 */ /* 0x000fe200078e0a27 */
[----:B------:R-:W-:-:S02]  /*bbd0*/  ISETP.GE.AND P2, PT, R79, RZ, PT ;  /* 0x000000ff4f00720c */ /* 0x000fc40003f46270 */
[----:B------:R-:W2:Y:S04]  /*bbe0*/  LDL.LU R79, [R1+0x908] ;  /* 0x00090800014f7983 */ /* 0x000ea80000300800 */
[----:B------:R-:W-:Y:S05]  /*bbf0*/  STL [R1+0x7dc], R22 ;  /* 0x0007dc1601007387 */ /* 0x000fea0000100800 */
[----:B------:R-:W-:Y:S01]  /*bc00*/  @!P0 IMAD.MOV R19, RZ, RZ, -R19 ;  /* 0x000000ffff138224 */ /* 0x000fe200078e0a13 */
[----:B------:R0:W-:Y:S01]  /*bc10*/  STL [R1+0x7d8], R0 ;  /* 0x0007d80001007387 */ /* 0x0001e20000100800 */
[----:B------:R-:W-:Y:S01]  /*bc20*/  ISETP.GE.AND P0, PT, R81, RZ, PT ;  /* 0x000000ff5100720c */ /* 0x000fe20003f06270 */
[----:B---3--:R-:W-:Y:S01]  /*bc30*/  @!P5 IMAD.MOV R4, RZ, RZ, -R4 ;  /* 0x000000ffff04d224 */ /* 0x008fe200078e0a04 */
[----:B------:R-:W-:-:S02]  /*bc40*/  ISETP.GE.AND P5, PT, R80, RZ, PT ;  /* 0x000000ff5000720c */ /* 0x000fc40003fa6270 */
[----:B------:R-:W3:Y:S04]  /*bc50*/  LDL.LU R80, [R1+0x90c] ;  /* 0x00090c0001507983 */ /* 0x000ee80000300800 */
[----:B------:R-:W4:Y:S01]  /*bc60*/  LDL.LU R81, [R1+0x8f8] ;  /* 0x0008f80001517983 */ /* 0x000f220000300800 */
[----:B------:R-:W-:Y:S01]  /*bc70*/  @!P4 IMAD.MOV R92, RZ, RZ, -R92 ;  /* 0x000000ffff5cc224 */ /* 0x000fe200078e0a5c */
[----:B------:R-:W-:-:S03]  /*bc80*/  ISETP.GE.AND P4, PT, R73, RZ, PT ;  /* 0x000000ff4900720c */ /* 0x000fc60003f86270 */
[----:B------:R-:W-:Y:S01]  /*bc90*/  @!P0 IMAD.MOV R15, RZ, RZ, -R15 ;  /* 0x000000ffff0f8224 */ /* 0x000fe200078e0a0f */
[----:B------:R-:W-:Y:S01]  /*bca0*/  ISETP.GE.AND P0, PT, R77, RZ, PT ;  /* 0x000000ff4d00720c */ /* 0x000fe20003f06270 */
[----:B------:R-:W-:Y:S02]  /*bcb0*/  @!P2 IMAD.MOV R18, RZ, RZ, -R18 ;  /* 0x000000ffff12a224 */ /* 0x000fe400078e0a12 */
[----:B------:R-:W-:Y:S01]  /*bcc0*/  @!P5 IMAD.MOV R17, RZ, RZ, -R17 ;  /* 0x000000ffff11d224 */ /* 0x000fe200078e0a11 */
[----:B------:R-:W-:Y:S01]  /*bcd0*/  ISETP.GE.AND P5, PT, R75, RZ, PT ;  /* 0x000000ff4b00720c */ /* 0x000fe20003fa6270 */
[----:B------:R-:W4:Y:S01]  /*bce0*/  LDL.LU R72, [R1+0x8fc] ;  /* 0x0008fc0001487983 */ /* 0x000f220000300800 */
[----:B------:R-:W-:-:S03]  /*bcf0*/  ISETP.GE.AND P2, PT, R74, RZ, PT ;  /* 0x000000ff4a00720c */ /* 0x000fc60003f46270 */
[----:B------:R-:W4:Y:S01]  /*bd00*/  LDL.LU R73, [R1+0x900] ;  /* 0x0009000001497983 */ /* 0x000f220000300800 */
[----:B------:R-:W-:Y:S01]  /*bd10*/  @!P4 IMAD.MOV R16, RZ, RZ, -R16 ;  /* 0x000000ffff10c224 */ /* 0x000fe200078e0a10 */
[----:B------:R-:W-:Y:S02]  /*bd20*/  ISETP.GE.AND P4, PT, R76, RZ, PT ;  /* 0x000000ff4c00720c */ /* 0x000fe40003f86270 */
[----:B------:R-:W0:Y:S01]  /*bd30*/  LDL.LU R74, [R1+0x774] ;  /* 0x00077400014a7983 */ /* 0x000e220000300800 */
[----:B------:R-:W-:-:S03]  /*bd40*/  @!P0 IMAD.MOV R11, RZ, RZ, -R11 ;  /* 0x000000ffff0b8224 */ /* 0x000fc600078e0a0b */
[----:B------:R-:W4:Y:S01]  /*bd50*/  LDL.LU R75, [R1+0x770] ;  /* 0x00077000014b7983 */ /* 0x000f220000300800 */
[----:B------:R-:W-:-:S03]  /*bd60*/  @!P5 IMAD.MOV R13, RZ, RZ, -R13 ;  /* 0x000000ffff0dd224 */ /* 0x000fc600078e0a0d */
[----:B------:R-:W4:Y:S01]  /*bd70*/  LDL.LU R76, [R1+0x76c] ;  /* 0x00076c00014c7983 */ /* 0x000f220000300800 */
[----:B------:R-:W-:Y:S02]  /*bd80*/  @!P2 IMAD.MOV R14, RZ, RZ, -R14 ;  /* 0x000000ffff0ea224 */ /* 0x000fe400078e0a0e */
[----:B------:R-:W-:Y:S01]  /*bd90*/  @!P4 IMAD.MOV R12, RZ, RZ, -R12 ;  /* 0x000000ffff0cc224 */ /* 0x000fe200078e0a0c */
[----:B------:R-:W4:Y:S01]  /*bda0*/  LDL.LU R77, [R1+0x768] ;  /* 0x00076800014d7983 */ /* 0x000f220000300800 */
[----:B------:R-:W-:Y:S02]  /*bdb0*/  ISETP.GE.AND P2, PT, R78, RZ, PT ;  /* 0x000000ff4e00720c */ /* 0x000fe40003f46270 */
[----:B--2---:R-:W-:Y:S02]  /*bdc0*/  ISETP.GE.AND P5, PT, R79, RZ, PT ;  /* 0x000000ff4f00720c */ /* 0x004fe40003fa6270 */
[----:B---3--:R-:W-:Y:S02]  /*bdd0*/  ISETP.GE.AND P4, PT, R80, RZ, PT ;  /* 0x000000ff5000720c */ /* 0x008fe40003f86270 */
[----:B----4-:R-:W-:-:S02]  /*bde0*/  ISETP.GE.AND P0, PT, R81, RZ, PT ;  /* 0x000000ff5100720c */ /* 0x010fc40003f06270 */
[----:B------:R-:W2:Y:S04]  /*bdf0*/  LDL.LU R81, [R1+0x764] ;  /* 0x0007640001517983 */ /* 0x000ea80000300800 */
[----:B------:R-:W3:Y:S04]  /*be00*/  LDL.LU R80, [R1+0x760] ;  /* 0x0007600001507983 */ /* 0x000ee80000300800 */
[----:B------:R-:W4:Y:S04]  /*be10*/  LDL.LU R79, [R1+0x75c] ;  /* 0x00075c00014f7983 */ /* 0x000f280000300800 */
[----:B------:R-:W2:Y:S01]  /*be20*/  LDL.LU R78, [R1+0x758] ;  /* 0x00075800014e7983 */ /* 0x000ea20000300800 */
[----:B------:R-:W-:Y:S01]  /*be30*/  @!P4 IMAD.MOV R8, RZ, RZ, -R8 ;  /* 0x000000ffff08c224 */ /* 0x000fe200078e0a08 */
[----:B------:R-:W-:-:S02]  /*be40*/  ISETP.NE.AND P4, PT, R3, RZ, PT ;  /* 0x000000ff0300720c */ /* 0x000fc40003f85270 */
[----:B------:R-:W-:-:S04]  /*be50*/  LOP3.LUT R3, RZ, R3, RZ, 0x33, !PT ;  /* 0x00000003ff037212 */ /* 0x000fc800078e33ff */
[C---:B0-----:R-:W-:Y:S02]  /*be60*/  SEL R0, R3.reuse, R74, !P4 ;  /* 0x0000004a03007207 */ /* 0x041fe40006000000 */
[----:B------:R-:W-:Y:S01]  /*be70*/  SEL R20, R3, R75, !P4 ;  /* 0x0000004b03147207 */ /* 0x000fe20006000000 */
[----:B------:R-:W-:Y:S02]  /*be80*/  @!P5 IMAD.MOV R9, RZ, RZ, -R9 ;  /* 0x000000ffff09d224 */ /* 0x000fe400078e0a09 */
[----:B------:R0:W-:Y:S01]  /*be90*/  STL [R1+0x8d8], R0 ;  /* 0x0008d80001007387 */ /* 0x0001e20000100800 */
[----:B------:R-:W-:-:S03]  /*bea0*/  ISETP.GE.AND P5, PT, R73, RZ, PT ;  /* 0x000000ff4900720c */ /* 0x000fc60003fa6270 */
[----:B------:R-:W3:Y:S01]  /*beb0*/  LDL.LU R73, [R1+0x754] ;  /* 0x0007540001497983 */ /* 0x000ee20000300800 */
[----:B0-----:R-:W-:-:S03]  /*bec0*/  SEL R0, R3, R76, !P4 ;  /* 0x0000004c03007207 */ /* 0x001fc60006000000 */
[----:B------:R-:W-:Y:S04]  /*bed0*/  STL [R1+0x8d4], R20 ;  /* 0x0008d41401007387 */ /* 0x000fe80000100800 */
[----:B------:R2:W-:Y:S04]  /*bee0*/  STL [R1+0x8d0], R0 ;  /* 0x0008d00001007387 */ /* 0x0005e80000100800 */
[----:B------:R-:W3:Y:S01]  /*bef0*/  LDL.LU R45, [R1+0x750] ;  /* 0x00075000012d7983 */ /* 0x000ee20000300800 */
[----:B--2---:R-:W-:-:S03]  /*bf00*/  SEL R0, R3, R78, !P4 ;  /* 0x0000004e03007207 */ /* 0x004fc60006000000 */
[----:B------:R-:W2:Y:S04]  /*bf10*/  LDL.LU R78, [R1+0x74c] ;  /* 0x00074c00014e7983 */ /* 0x000ea80000300800 */
[----:B------:R-:W2:Y:S04]  /*bf20*/  LDL.LU R53, [R1+0x748] ;  /* 0x0007480001357983 */ /* 0x000ea80000300800 */
[----:B------:R-:W2:Y:S04]  /*bf30*/  LDL.LU R46, [R1+0x744] ;  /* 0x00074400012e7983 */ /* 0x000ea80000300800 */
[----:B------:R-:W2:Y:S04]  /*bf40*/  LDL.LU R47, [R1+0x740] ;  /* 0x00074000012f7983 */ /* 0x000ea80000300800 */
[----:B------:R-:W2:Y:S04]  /*bf50*/  LDL.LU R48, [R1+0x73c] ;  /* 0x00073c0001307983 */ /* 0x000ea80000300800 */
[----:B------:R-:W4:Y:S04]  /*bf60*/  LDL.LU R57, [R1+0x738] ;  /* 0x0007380001397983 */ /* 0x000f280000300800 */
[----:B------:R-:W4:Y:S04]  /*bf70*/  LDL.LU R59, [R1+0x734] ;  /* 0x00073400013b7983 */ /* 0x000f280000300800 */
[----:B------:R-:W4:Y:S04]  /*bf80*/  LDL.LU R50, [R1+0x730] ;  /* 0x0007300001327983 */ /* 0x000f280000300800 */
[----:B------:R-:W4:Y:S04]  /*bf90*/  LDL.LU R51, [R1+0x72c] ;  /* 0x00072c0001337983 */ /* 0x000f280000300800 */
[----:B------:R-:W4:Y:S04]  /*bfa0*/  LDL.LU R52, [R1+0x728] ;  /* 0x0007280001347983 */ /* 0x000f280000300800 */
[----:B------:R-:W4:Y:S04]  /*bfb0*/  LDL.LU R62, [R1+0x724] ;  /* 0x00072400013e7983 */ /* 0x000f280000300800 */
[----:B------:R-:W4:Y:S04]  /*bfc0*/  LDL.LU R60, [R1+0x720] ;  /* 0x00072000013c7983 */ /* 0x000f280000300800 */
[----:B------:R-:W4:Y:S04]  /*bfd0*/  LDL.LU R58, [R1+0x71c] ;  /* 0x00071c00013a7983 */ /* 0x000f280000300800 */
[----:B------:R-:W4:Y:S01]  /*bfe0*/  LDL.LU R61, [R1+0x718] ;  /* 0x00071800013d7983 */ /* 0x000f220000300800 */
[----:B------:R-:W-:-:S03]  /*bff0*/  SEL R49, R3, R77, !P4 ;  /* 0x0000004d03317207 */ /* 0x000fc60006000000 */
[----:B------:R-:W4:Y:S04]  /*c000*/  LDL.LU R63, [R1+0x714] ;  /* 0x00071400013f7983 */ /* 0x000f280000300800 */
[----:B------:R-:W4:Y:S04]  /*c010*/  LDL.LU R64, [R1+0x710] ;  /* 0x0007100001407983 */ /* 0x000f280000300800 */
[----:B------:R-:W4:Y:S04]  /*c020*/  LDL.LU R65, [R1+0x70c] ;  /* 0x00070c0001417983 */ /* 0x000f280000300800 */
[----:B------:R-:W4:Y:S04]  /*c030*/  LDL.LU R66, [R1+0x708] ;  /* 0x0007080001427983 */ /* 0x000f280000300800 */
[----:B------:R-:W4:Y:S04]  /*c040*/  LDL.LU R77, [R1+0x704] ;  /* 0x00070400014d7983 */ /* 0x000f280000300800 */
[----:B------:R-:W4:Y:S04]  /*c050*/  LDL.LU R76, [R1+0x700] ;  /* 0x00070000014c7983 */ /* 0x000f280000300800 */
[----:B------:R-:W4:Y:S01]  /*c060*/  LDL.LU R67, [R1+0x6fc] ;  /* 0x0006fc0001437983 */ /* 0x000f220000300800 */
[----:B---3--:R-:W-:-:S03]  /*c070*/  SEL R56, R3, R73, !P4 ;  /* 0x0000004903387207 */ /* 0x008fc60006000000 */
[----:B------:R-:W3:Y:S01]  /*c080*/  LDL.LU R75, [R1+0x6f8] ;  /* 0x0006f800014b7983 */ /* 0x000ee20000300800 */
[----:B------:R-:W-:-:S03]  /*c090*/  @!P2 IMAD.MOV R10, RZ, RZ, -R10 ;  /* 0x000000ffff0aa224 */ /* 0x000fc600078e0a0a */
[----:B------:R-:W3:Y:S01]  /*c0a0*/  LDL.LU R68, [R1+0x6f4] ;  /* 0x0006f40001447983 */ /* 0x000ee20000300800 */
[----:B------:R-:W-:-:S03]  /*c0b0*/  ISETP.GE.AND P2, PT, R72, RZ, PT ;  /* 0x000000ff4800720c */ /* 0x000fc60003f46270 */
[----:B------:R-:W3:Y:S04]  /*c0c0*/  LDL.LU R74, [R1+0x6f0] ;  /* 0x0006f000014a7983 */ /* 0x000ee80000300800 */
[----:B------:R-:W3:Y:S04]  /*c0d0*/  LDL.LU R73, [R1+0x6ec] ;  /* 0x0006ec0001497983 */ /* 0x000ee80000300800 */
[----:B------:R-:W3:Y:S04]  /*c0e0*/  LDL.LU R69, [R1+0x6e8] ;  /* 0x0006e80001457983 */ /* 0x000ee80000300800 */
[----:B------:R-:W3:Y:S04]  /*c0f0*/  LDL.LU R70, [R1+0x6e4] ;  /* 0x0006e40001467983 */ /* 0x000ee80000300800 */
[----:B------:R-:W3:Y:S04]  /*c100*/  LDL.LU R72, [R1+0x6e0] ;  /* 0x0006e00001487983 */ /* 0x000ee80000300800 */
[----:B------:R-:W3:Y:S01]  /*c110*/  LDL.LU R71, [R1+0x6d8] ;  /* 0x0006d80001477983 */ /* 0x000ee20000300800 */
[----:B--2---:R-:W-:-:S03]  /*c120*/  SEL R21, R3, R48, !P4 ;  /* 0x0000003003157207 */ /* 0x004fc60006000000 */
[----:B------:R-:W2:Y:S01]  /*c130*/  LDL.LU R48, [R1+0x6dc] ;  /* 0x0006dc0001307983 */ /* 0x000ea20000300800 */
[----:B------:R-:W-:Y:S02]  /*c140*/  @!P6 IMAD.MOV R37, RZ, RZ, -R37 ;  /* 0x000000ffff25e224 */ /* 0x000fe400078e0a25 */
[----:B------:R-:W-:Y:S02]  /*c150*/  @!P0 IMAD.MOV R7, RZ, RZ, -R7 ;  /* 0x000000ffff078224 */ /* 0x000fe400078e0a07 */
[----:B------:R-:W-:Y:S02]  /*c160*/  @!P2 IMAD.MOV R6, RZ, RZ, -R6 ;  /* 0x000000ffff06a224 */ /* 0x000fe400078e0a06 */
[----:B------:R-:W-:Y:S01]  /*c170*/  @!P5 IMAD.MOV R5, RZ, RZ, -R5 ;  /* 0x000000ffff05d224 */ /* 0x000fe200078e0a05 */
[C---:B------:R-:W-:Y:S02]  /*c180*/  SEL R20, R3.reuse, R45, !P4 ;  /* 0x0000002d03147207 */ /* 0x040fe40006000000 */
[----:B------:R-:W-:-:S02]  /*c190*/  SEL R22, R3, R46, !P4 ;  /* 0x0000002e03167207 */ /* 0x000fc40006000000 */
[C---:B------:R-:W-:Y:S02]  /*c1a0*/  SEL R24, R3.reuse, R47, !P4 ;  /* 0x0000002f03187207 */ /* 0x040fe40006000000 */
[C---:B----4-:R-:W-:Y:S02]  /*c1b0*/  SEL R23, R3.reuse, R50, !P4 ;  /* 0x0000003203177207 */ /* 0x050fe40006000000 */
[C---:B------:R-:W-:Y:S02]  /*c1c0*/  SEL R25, R3.reuse, R51, !P4 ;  /* 0x0000003303197207 */ /* 0x040fe40006000000 */
[C---:B------:R-:W-:Y:S02]  /*c1d0*/  SEL R26, R3.reuse, R52, !P4 ;  /* 0x00000034031a7207 */ /* 0x040fe40006000000 */
[C---:B------:R-:W-:Y:S02]  /*c1e0*/  SEL R81, R3.reuse, R81, !P4 ;  /* 0x0000005103517207 */ /* 0x040fe40006000000 */
[----:B------:R-:W-:-:S02]  /*c1f0*/  SEL R80, R3, R80, !P4 ;  /* 0x0000005003507207 */ /* 0x000fc40006000000 */
[C---:B------:R-:W-:Y:S02]  /*c200*/  SEL R79, R3.reuse, R79, !P4 ;  /* 0x0000004f034f7207 */ /* 0x040fe40006000000 */
[C---:B------:R-:W-:Y:S02]  /*c210*/  SEL R78, R3.reuse, R78, !P4 ;  /* 0x0000004e034e7207 */ /* 0x040fe40006000000 */
        /* <DEDUP_REMOVED lines=8> */
[----:B------:R-:W0:Y:S01]  /*c2a0*/  LDC R92, c[0x0][0x3a0] ;  /* 0x0000e800ff5c7b82 */ /* 0x000e220000000800 */
[C---:B------:R-:W-:Y:S02]  /*c2b0*/  SEL R30, R3.reuse, R66, !P4 ;  /* 0x00000042031e7207 */ /* 0x040fe40006000000 */
[----:B------:R-:W-:-:S02]  /*c2c0*/  SEL R28, R3, R64, !P4 ;  /* 0x00000040031c7207 */ /* 0x000fc40006000000 */
[C---:B---3--:R-:W-:Y:S02]  /*c2d0*/  SEL R33, R3.reuse, R68, !P4 ;  /* 0x0000004403217207 */ /* 0x048fe40006000000 */
        /* <DEDUP_REMOVED lines=34> */
[----:B------:R-:W-:Y:S01]  /*c500*/  SEL R47, R3, R5, !P4 ;  /* 0x00000005032f7207 */ /* 0x000fe20006000000 */
[----:B------:R-:W-:Y:S01]  /*c510*/  IMAD R12, R90, 0x37, RZ ;  /* 0x000000375a0c7824 */ /* 0x000fe200078e02ff */
[----:B------:R-:W-:-:S03]  /*c520*/  PRMT R55, RZ, 0x7610, R55 ;  /* 0x00007610ff377816 */ /* 0x000fc60000000037 */
[----:B------:R-:W-:Y:S01]  /*c530*/  IMAD.WIDE R16, R12, 0x2, R86 ;  /* 0x000000020c107825 */ /* 0x000fe200078e0256 */
[----:B------:R-:W-:-:S03]  /*c540*/  PRMT R4, RZ, 0x7610, R4 ;  /* 0x00007610ff047816 */ /* 0x000fc60000000004 */
[----:B------:R-:W-:-:S04]  /*c550*/  IMAD.WIDE R18, R12, 0x2, R88 ;  /* 0x000000020c127825 */ /* 0x000fc800078e0258 */
[----:B------:R-:W-:-:S04]  /*c560*/  IMAD.WIDE R14, R12, 0x2, R84 ;  /* 0x000000020c0e7825 */ /* 0x000fc800078e0254 */
[----:B------:R-:W-:Y:S01]  /*c570*/  IMAD.WIDE R12, R12, 0x2, R82 ;  /* 0x000000020c0c7825 */ /* 0x000fe200078e0252 */
[----:B--2---:R-:W-:-:S03]  /*c580*/  SEL R48, R3, R48, !P4 ;  /* 0x0000003003307207 */ /* 0x004fc60006000000 */
[----:B0-----:R-:W-:-:S05]  /*c590*/  VIADD R3, R92, 0xffffffc8 ;  /* 0xffffffc85c037836 */ /* 0x001fca0000000000 */
[----:B------:R-:W-:-:S13]  /*c5a0*/  ISETP.GE.U32.AND P0, PT, R3, 0x7fffff89, PT ;  /* 0x7fffff890300780c */ /* 0x000fda0003f06070 */
[----:B------:R-:W2:Y:S04]  /*c5b0*/  @!P0 LDG.E.U16 R55, desc[UR16][R16.64] ;  /* 0x0000001010378981 */ /* 0x000ea8000c1e1500 */
[----:B------:R-:W3:Y:S01]  /*c5c0*/  @!P0 LDG.E.U16 R4, desc[UR16][R12.64] ;  /* 0x000000100c048981 */ /* 0x000ee2000c1e1500 */
[----:B------:R-:W-:Y:S01]  /*c5d0*/  VIADD R3, R92, 0xffffffc0 ;  /* 0xffffffc05c037836 */ /* 0x000fe20000000000 */
[----:B------:R-:W-:Y:S02]  /*c5e0*/  PRMT R6, RZ, 0x7610, R6 ;  /* 0x00007610ff067816 */ /* 0x000fe40000000006 */
[----:B------:R-:W-:Y:S01]  /*c5f0*/  PRMT R5, RZ, 0x7610, R5 ;  /* 0x00007610ff057816 */ /* 0x000fe20000000005 */
[----:B------:R0:W-:Y:S01]  /*c600*/  STL.64 [R1+0x1170], R18 ;  /* 0x0011701201007387 */ /* 0x0001e20000100a00 */
[----:B------:R-:W-:-:S03]  /*c610*/  ISETP.GE.U32.AND P2, PT, R3, 0x7fffff81, PT ;  /* 0x7fffff810300780c */ /* 0x000fc60003f46070 */
[----:B------:R-:W4:Y:S04]  /*c620*/  @!P0 LDG.E.U16 R6, desc[UR16][R18.64] ;  /* 0x0000001012068981 */ /* 0x000f28000c1e1500 */
[----:B------:R1:W3:Y:S04]  /*c630*/  @!P0 LDG.E.U16 R5, desc[UR16][R14.64] ;  /* 0x000000100e058981 */ /* 0x0002e8000c1e1500 */
[----:B--2---:R-:W-:Y:S04]  /*c640*/  STL [R1+0x1344], R55 ;  /* 0x0013443701007387 */ /* 0x004fe80000100800 */
[----:B------:R-:W-:Y:S04]  /*c650*/  STL.64 [R1+0x1180], R16 ;  /* 0x0011801001007387 */ /* 0x000fe80000100a00 */
[----:B------:R2:W-:Y:S04]  /*c660*/  STL.64 [R1+0x1188], R14 ;  /* 0x0011880e01007387 */ /* 0x0005e80000100a00 */
[----:B------:R-:W4:Y:S04]  /*c670*/  LDL.LU R3, [R1+0x828] ;  /* 0x0008280001037983 */ /* 0x000f280000300800 */
[----:B0-----:R-:W4:Y:S04]  /*c680*/  LDL.LU R18, [R1+0x7d0] ;  /* 0x0007d00001127983 */ /* 0x001f280000300800 */
[----:B--2---:R-:W2:Y:S04]  /*c690*/  LDL.LU R14, [R1+0x7cc] ;  /* 0x0007cc00010e7983 */ /* 0x004ea80000300800 */
[----:B------:R-:W2:Y:S04]  /*c6a0*/  LDL.LU R92, [R1+0x7c8] ;  /* 0x0007c800015c7983 */ /* 0x000ea80000300800 */
[----:B------:R0:W-:Y:S01]  /*c6b0*/  STL.64 [R1+0x1190], R12 ;  /* 0x0011900c01007387 */ /* 0x0001e20000100a00 */
[----:B-1----:R-:W-:-:S02]  /*c6c0*/  PRMT R15, RZ, 0x7610, R15 ;  /* 0x00007610ff0f7816 */ /* 0x002fc4000000000f */
[----:B------:R-:W-:Y:S01]  /*c6d0*/  PRMT R16, RZ, 0x7610, R16 ;  /* 0x00007610ff107816 */ /* 0x000fe20000000010 */
[----:B0-----:R-:W2:Y:S04]  /*c6e0*/  LDL.LU R13, [R1+0x7d4] ;  /* 0x0007d400010d7983 */ /* 0x001ea80000300800 */
[----:B---3--:R0:W-:Y:S02]  /*c6f0*/  STL [R1+0x6c4], R4 ;  /* 0x0006c40401007387 */ /* 0x0081e40000100800 */
[----:B0-----:R-:W-:-:S04]  /*c700*/  IMAD R4, R90, 0x3f, RZ ;  /* 0x0000003f5a047824 */ /* 0x001fc800078e02ff */
[----:B------:R-:W-:-:S04]  /*c710*/  IMAD.WIDE R10, R4, 0x2, R88 ;  /* 0x00000002040a7825 */ /* 0x000fc800078e0258 */
[----:B------:R-:W-:Y:S01]  /*c720*/  IMAD.WIDE R8, R4, 0x2, R86 ;  /* 0x0000000204087825 */ /* 0x000fe200078e0256 */
[----:B------:R-:W3:Y:S04]  /*c730*/  @!P2 LDG.E.U16 R15, desc[UR16][R10.64] ;  /* 0x000000100a0fa981 */ /* 0x000ee8000c1e1500 */
[----:B------:R-:W2:Y:S01]  /*c740*/  @!P2 LDG.E.U16 R16, desc[UR16][R8.64] ;  /* 0x000000100810a981 */ /* 0x000ea2000c1e1500 */
[----:B------:R-:W-:-:S03]  /*c750*/  PRMT R54, RZ, 0x7610, R54 ;  /* 0x00007610ff367816 */ /* 0x000fc60000000036 */
[----:B------:R-:W-:Y:S01]  /*c760*/  STL.64 [R1+0x11a0], R88 ;  /* 0x0011a05801007387 */ /* 0x000fe20000100a00 */
[----:B------:R-:W-:-:S03]  /*c770*/  PRMT R93, RZ, 0x7610, R93 ;  /* 0x00007610ff5d7816 */ /* 0x000fc6000000005d */
[----:B------:R-:W-:Y:S04]  /*c780*/  STL.64 [R1+0x11b0], R86 ;  /* 0x0011b05601007387 */ /* 0x000fe80000100a00 */
[----:B----4-:R0:W-:Y:S04]  /*c790*/  STL [R1+0x6ac], R6 ;  /* 0x0006ac0601007387 */ /* 0x0101e80000100800 */
[----:B------:R-:W-:Y:S04]  /*c7a0*/  STL.64 [R1+0x11c0], R84 ;  /* 0x0011c05401007387 */ /* 0x000fe80000100a00 */
[----:B------:R1:W-:Y:S01]  /*c7b0*/  STL [R1+0x6c0], R5 ;  /* 0x0006c00501007387 */ /* 0x0003e20000100800 */
[----:B0-----:R-:W-:-:S05]  /*c7c0*/  IMAD.WIDE R6, R4, 0x2, R84 ;  /* 0x0000000204067825 */ /* 0x001fca00078e0254 */
[----:B------:R-:W4:Y:S01]  /*c7d0*/  @!P2 LDG.E.U16 R54, desc[UR16][R6.64] ;  /* 0x000000100636a981 */ /* 0x000f22000c1e1500 */
[----:B-1----:R-:W-:-:S05]  /*c7e0*/  IMAD.WIDE R4, R4, 0x2, R82 ;  /* 0x0000000204047825 */ /* 0x002fca00078e0252 */
[----:B------:R-:W4:Y:S04]  /*c7f0*/  @!P2 LDG.E.U16 R93, desc[UR16][R4.64] ;  /* 0x00000010045da981 */ /* 0x000f28000c1e1500 */
[----:B------:R-:W-:Y:S04]  /*c800*/  STL.64 [R1+0x11d0], R82 ;  /* 0x0011d05201007387 */ /* 0x000fe80000100a00 */
[----:B---3--:R0:W-:Y:S04]  /*c810*/  STL [R1+0x6c8], R15 ;  /* 0x0006c80f01007387 */ /* 0x0081e80000100800 */
[----:B0-----:R-:W3:Y:S04]  /*c820*/  LDL.LU R15, [R1+0x7c4] ;  /* 0x0007c400010f7983 */ /* 0x001ee80000300800 */
[----:B------:R-:W-:Y:S04]  /*c830*/  STL.64 [R1+0x11d8], R10 ;  /* 0x0011d80a01007387 */ /* 0x000fe80000100a00 */
[----:B--2---:R0:W-:Y:S04]  /*c840*/  STL [R1+0x6cc], R16 ;  /* 0x0006cc1001007387 */ /* 0x0041e80000100800 */
[----:B0-----:R-:W2:Y:S04]  /*c850*/  LDL.LU R16, [R1+0x7c0] ;  /* 0x0007c00001107983 */ /* 0x001ea80000300800 */
[----:B------:R-:W2:Y:S04]  /*c860*/  LDL.LU R17, [R1+0x7bc] ;  /* 0x0007bc0001117983 */ /* 0x000ea80000300800 */
[----:B------:R-:W2:Y:S01]  /*c870*/  LDL.LU R19, [R1+0x7b8] ;  /* 0x0007b80001137983 */ /* 0x000ea20000300800 */
[----:B------:R-:W-:-:S03]  /*c880*/  LOP3.LUT R55, R2, 0x60, RZ, 0x3c, !PT ;  /* 0x0000006002377812 */ /* 0x000fc600078e3cff */
[----:B------:R-:W-:Y:S04]  /*c890*/  STL.64 [R1+0x11e0], R8 ;  /* 0x0011e00801007387 */ /* 0x000fe80000100a00 */
[----:B----4-:R-:W-:Y:S04]  /*c8a0*/  STL [R1+0x1320], R54 ;  /* 0x0013203601007387 */ /* 0x010fe80000100800 */
[----:B------:R-:W-:Y:S04]  /*c8b0*/  STL.64 [R1+0x11f0], R6 ;  /* 0x0011f00601007387 */ /* 0x000fe80000100a00 */
[----:B------:R-:W-:Y:S04]  /*c8c0*/  STL [R1+0x1310], R93 ;  /* 0x0013105d01007387 */ /* 0x000fe80000100800 */
[----:B------:R-:W-:Y:S04]  /*c8d0*/  STL.64 [R1+0x1200], R4 ;  /* 0x0012000401007387 */ /* 0x000fe80000100a00 */
[----:B------:R0:W-:Y:S04]  /*c8e0*/  STS.U16 [R55+UR5+0xc700], R3 ;  /* 0x00c7000337007988 */ /* 0x0001e80008000405 */
[----:B------:R-:W4:Y:S04]  /*c8f0*/  LDL.LU R86, [R1+0x7b4] ;  /* 0x0007b40001567983 */ /* 0x000f280000300800 */
[----:B------:R-:W-:Y:S04]  /*c900*/  STS.U16 [R55+UR5+0xb00], R13 ;  /* 0x000b000d37007988 */ /* 0x000fe80008000405 */
[----:B0-----:R-:W4:Y:S04]  /*c910*/  LDL.LU R3, [R1+0x7b0] ;  /* 0x0007b00001037983 */ /* 0x001f280000300800 */
[----:B------:R-:W4:Y:S04]  /*c920*/  LDL.LU R87, [R1+0x7ac] ;  /* 0x0007ac0001577983 */ /* 0x000f280000300800 */
[----:B------:R0:W-:Y:S04]  /*c930*/  STS.U16 [R55+UR5+0x4b00], R18 ;  /* 0x004b001237007988 */ /* 0x0001e80008000405 */
[----:B------:R-:W4:Y:S04]  /*c940*/  LDL.LU R88, [R1+0x7a8] ;  /* 0x0007a80001587983 */ /* 0x000f280000300800 */
[----:B------:R-:W-:Y:S04]  /*c950*/  STS.U16 [R55+UR5+0x8b00], R14 ;  /* 0x008b000e37007988 */ /* 0x000fe80008000405 */
[----:B0-----:R-:W4:Y:S04]  /*c960*/  LDL.LU R18, [R1+0x7a4] ;  /* 0x0007a40001127983 */ /* 0x001f280000300800 */
[----:B------:R-:W4:Y:S04]  /*c970*/  LDL.LU R89, [R1+0x7a0] ;  /* 0x0007a00001597983 */ /* 0x000f280000300800 */
[----:B------:R0:W-:Y:S04]  /*c980*/  STS.U16 [R55+UR5+0xcb00], R92 ;  /* 0x00cb005c37007988 */ /* 0x0001e80008000405 */
[----:B0-----:R-:W4:Y:S04]  /*c990*/  LDL.LU R92, [R1+0x79c] ;  /* 0x00079c00015c7983 */ /* 0x001f280000300800 */
[----:B------:R-:W4:Y:S04]  /*c9a0*/  LDL.LU R12, [R1+0x798] ;  /* 0x00079800010c7983 */ /* 0x000f280000300800 */
[----:B------:R-:W4:Y:S04]  /*c9b0*/  LDL.LU R13, [R1+0x794] ;  /* 0x00079400010d7983 */ /* 0x000f280000300800 */
[----:B------:R-:W4:Y:S04]  /*c9c0*/  LDL.LU R14, [R1+0x790] ;  /* 0x00079000010e7983 */ /* 0x000f280000300800 */
[----:B---3--:R0:W-:Y:S04]  /*c9d0*/  STS.U16 [R55+UR5+0xf00], R15 ;  /* 0x000f000f37007988 */ /* 0x0081e80008000405 */
[----:B0-----:R-:W3:Y:S04]  /*c9e0*/  LDL.LU R15, [R1+0x78c] ;  /* 0x00078c00010f7983 */ /* 0x001ee80000300800 */
[----:B--2---:R0:W-:Y:S04]  /*c9f0*/  STS.U16 [R55+UR5+0x4f00], R16 ;  /* 0x004f001037007988 */ /* 0x0041e80008000405 */
[----:B------:R1:W-:Y:S04]  /*ca00*/  STS.U16 [R55+UR5+0x8f00], R17 ;  /* 0x008f001137007988 */ /* 0x0003e80008000405 */
[----:B------:R2:W-:Y:S04]  /*ca10*/  STS.U16 [R55+UR5+0xcf00], R19 ;  /* 0x00cf001337007988 */ /* 0x0005e80008000405 */
[----:B0-----:R-:W3:Y:S04]  /*ca20*/  LDL.LU R16, [R1+0x788] ;  /* 0x0007880001107983 */ /* 0x001ee80000300800 */
[----:B-1----:R-:W3:Y:S04]  /*ca30*/  LDL.LU R17, [R1+0x784] ;  /* 0x0007840001117983 */ /* 0x002ee80000300800 */
[----:B--2---:R-:W2:Y:S04]  /*ca40*/  LDL.LU R19, [R1+0x780] ;  /* 0x0007800001137983 */ /* 0x004ea80000300800 */
[----:B----4-:R-:W-:Y:S04]  /*ca50*/  STS.U16 [R55+UR5+0x1300], R86 ;  /* 0x0013005637007988 */ /* 0x010fe80008000405 */
[----:B------:R0:W-:Y:S04]  /*ca60*/  STS.U16 [R55+UR5+0x5300], R3 ;  /* 0x0053000337007988 */ /* 0x0001e80008000405 */
[----:B------:R-:W-:Y:S04]  /*ca70*/  STS.U16 [R55+UR5+0x9300], R87 ;  /* 0x0093005737007988 */ /* 0x000fe80008000405 */
[----:B0-----:R-:W4:Y:S04]  /*ca80*/  LDL.LU R3, [R1+0x778] ;  /* 0x0007780001037983 */ /* 0x001f280000300800 */
[----:B------:R-:W-:Y:S04]  /*ca90*/  STS.U16 [R55+UR5+0xd300], R88 ;  /* 0x00d3005837007988 */ /* 0x000fe80008000405 */
[----:B------:R0:W-:Y:S04]  /*caa0*/  STS.U16 [R55+UR5+0x1700], R18 ;  /* 0x0017001237007988 */ /* 0x0001e80008000405 */
[----:B------:R-:W-:Y:S04]  /*cab0*/  STS.U16 [R55+UR5+0x5700], R89 ;  /* 0x0057005937007988 */ /* 0x000fe80008000405 */
[----:B0-----:R-:W4:Y:S04]  /*cac0*/  LDL.LU R18, [R1+0x8c0] ;  /* 0x0008c00001127983 */ /* 0x001f280000300800 */
[----:B------:R0:W-:Y:S04]  /*cad0*/  STS.U16 [R55+UR5+0x9700], R92 ;  /* 0x0097005c37007988 */ /* 0x0001e80008000405 */
[----:B------:R-:W-:Y:S04]  /*cae0*/  STS.U16 [R55+UR5+0xd700], R12 ;  /* 0x00d7000c37007988 */ /* 0x000fe80008000405 */
[----:B------:R-:W-:Y:S04]  /*caf0*/  STS.U16 [R55+UR5+0x1b00], R13 ;  /* 0x001b000d37007988 */ /* 0x000fe80008000405 */
[----:B------:R-:W-:Y:S04]  /*cb00*/  STS.U16 [R55+UR5+0x5b00], R14 ;  /* 0x005b000e37007988 */ /* 0x000fe80008000405 */
[----:B0-----:R-:W4:Y:S04]  /*cb10*/  LDL.LU R92, [R1+0x8bc] ;  /* 0x0008bc00015c7983 */ /* 0x001f280000300800 */
[----:B---3--:R-:W-:Y:S04]  /*cb20*/  STS.U16 [R55+UR5+0x9b00], R15 ;  /* 0x009b000f37007988 */ /* 0x008fe80008000405 */
[----:B------:R-:W-:Y:S04]  /*cb30*/  STS.U16 [R55+UR5+0xdb00], R16 ;  /* 0x00db001037007988 */ /* 0x000fe80008000405 */
[----:B------:R-:W-:Y:S04]  /*cb40*/  STS.U16 [R55+UR5+0x1f00], R17 ;  /* 0x001f001137007988 */ /* 0x000fe80008000405 */
[----:B--2---:R-:W-:Y:S04]  /*cb50*/  STS.U16 [R55+UR5+0x5f00], R19 ;  /* 0x005f001337007988 */ /* 0x004fe80008000405 */
[----:B------:R0:W-:Y:S04]  /*cb60*/  STS.U16 [R55+UR5+0x9f00], R91 ;  /* 0x009f005b37007988 */ /* 0x0001e80008000405 */
[----:B0-----:R-:W2:Y:S04]  /*cb70*/  LDL.LU R91, [R1+0x1354] ;  /* 0x00135400015b7983 */ /* 0x001ea80000300800 */
[----:B------:R-:W3:Y:S01]  /*cb80*/  LDL.LU R19, [R1+0x8c4] ;  /* 0x0008c40001137983 */ /* 0x000ee20000300800 */
[----:B------:R-:W-:-:S03]  /*cb90*/  LOP3.LUT R4, R2, 0x70, RZ, 0x3c, !PT ;  /* 0x0000007002047812 */ /* 0x000fc600078e3cff */
[----:B------:R-:W-:Y:S04]  /*cba0*/  STL [R1+0x1248], R2 ;  /* 0x0012480201007387 */ /* 0x000fe80000100800 */
[----:B------:R-:W-:Y:S04]  /*cbb0*/  STL [R1+0xbdc], R4 ;  /* 0x000bdc0401007387 */ /* 0x000fe80000100800 */
[----:B------:R-:W3:Y:S04]  /*cbc0*/  LDL.LU R6, [R1+0x8c8] ;  /* 0x0008c80001067983 */ /* 0x000ee80000300800 */
[----:B------:R-:W3:Y:S04]  /*cbd0*/  LDL.LU R7, [R1+0x824] ;  /* 0x0008240001077983 */ /* 0x000ee80000300800 */
[----:B------:R-:W3:Y:S04]  /*cbe0*/  LDL.LU R54, [R1+0x820] ;  /* 0x0008200001367983 */ /* 0x000ee80000300800 */
[----:B----4-:R0:W-:Y:S04]  /*cbf0*/  STS.U16 [R55+UR5+0xdf00], R3 ;  /* 0x00df000337007988 */ /* 0x0101e80008000405 */
[----:B------:R1:W-:Y:S04]  /*cc00*/  STS.U16 [R4+UR5+0x380], R18 ;  /* 0x0003801204007988 */ /* 0x0003e80008000405 */
[----:B------:R-:W-:Y:S04]  /*cc10*/  STS.U16 [R4+UR5+0x4380], R92 ;  /* 0x0043805c04007988 */ /* 0x000fe80008000405 */
[----:B--2---:R-:W-:Y:S04]  /*cc20*/  STL.64 [R1+0x1210], R90 ;  /* 0x0012105a01007387 */ /* 0x004fe80000100a00 */
        /* <DEDUP_REMOVED lines=18> */
[----:B0-----:R-:W4:Y:S04]  /*cd50*/  LDL.LU R55, [R1+0x8d8] ;  /* 0x0008d80001377983 */ /* 0x001f280000300800 */
[----:B-1----:R-:W4:Y:S04]  /*cd60*/  LDL.LU R18, [R1+0x8d4] ;  /* 0x0008d40001127983 */ /* 0x002f280000300800 */
[----:B---3--:R0:W-:Y:S04]  /*cd70*/  STS.U16 [R4+UR5+0x8380], R19 ;  /* 0x0083801304007988 */ /* 0x0081e80008000405 */
[----:B0-----:R-:W3:Y:S01]  /*cd80*/  LDL.LU R19, [R1+0x8d0] ;  /* 0x0008d00001137983 */ /* 0x001ee20000300800 */
[----:B------:R-:W0:Y:S03]  /*cd90*/  S2R R3, SR_TID.X ;  /* 0x0000000000037919 */ /* 0x000e260000002100 */
[----:B------:R-:W-:Y:S04]  /*cda0*/  STS.U16 [R4+UR5+0xc380], R6 ;  /* 0x00c3800604007988 */ /* 0x000fe80008000405 */
[----:B------:R-:W-:Y:S04]  /*cdb0*/  STS.U16 [R4+UR5+0x780], R7 ;  /* 0x0007800704007988 */ /* 0x000fe80008000405 */
[----:B------:R-:W-:Y:S01]  /*cdc0*/  STS.U16 [R4+UR5+0x4780], R54 ;  /* 0x0047803604007988 */ /* 0x000fe20008000405 */
[----:B0-----:R-:W-:-:S05]  /*cdd0*/  LOP3.LUT R3, R3, 0x3f, RZ, 0xc0, !PT ;  /* 0x0000003f03037812 */ /* 0x001fca00078ec0ff */
[----:B------:R-:W-:-:S05]  /*cde0*/  IMAD R3, R3, R91, RZ ;  /* 0x0000005b03037224 */ /* 0x000fca00078e02ff */
[----:B------:R-:W-:Y:S01]  /*cdf0*/  LEA R92, P0, R3, UR14, 0x1 ;  /* 0x0000000e035c7c11 */ /* 0x000fe2000f8008ff */
[----:B------:R-:W-:Y:S01]  /*ce00*/  IMAD R2, R81, UR4, RZ ;  /* 0x0000000451027c24 */ /* 0x000fe2000f8e02ff */
[----:B------:R-:W0:Y:S02]  /*ce10*/  LDCU UR14, c[0x0][0x3b0] ;  /* 0x00007600ff0e77ac */ /* 0x000e240008000800 */
[----:B------:R-:W-:Y:S01]  /*ce20*/  LEA.HI.X.SX32 R3, R3, UR15, 0x1, P0 ;  /* 0x0000000f03037c11 */ /* 0x000fe200080f0eff */
[----:B------:R-:W-:Y:S01]  /*ce30*/  IMAD R49, R49, UR4, RZ ;  /* 0x0000000431317c24 */ /* 0x000fe2000f8e02ff */
[----:B------:R-:W1:Y:S01]  /*ce40*/  LDCU UR15, c[0x0][0x3b0] ;  /* 0x00007600ff0f77ac */ /* 0x000e620008000800 */
[----:B------:R-:W-:Y:S02]  /*ce50*/  IMAD R0, R0, UR4, RZ ;  /* 0x0000000400007c24 */ /* 0x000fe4000f8e02ff */
[----:B------:R-:W-:Y:S02]  /*ce60*/  IMAD R56, R56, UR4, RZ ;  /* 0x0000000438387c24 */ /* 0x000fe4000f8e02ff */
[----:B------:R-:W-:-:S02]  /*ce70*/  IMAD R20, R20, UR4, RZ ;  /* 0x0000000414147c24 */ /* 0x000fc4000f8e02ff */
[----:B------:R-:W-:Y:S02]  /*ce80*/  IMAD R53, R53, UR4, RZ ;  /* 0x0000000435357c24 */ /* 0x000fe4000f8e02ff */
[----:B------:R-:W-:Y:S02]  /*ce90*/  IMAD R22, R22, UR4, RZ ;  /* 0x0000000416167c24 */ /* 0x000fe4000f8e02ff */
[----:B------:R-:W-:Y:S02]  /*cea0*/  IMAD R24, R24, UR9, RZ ;  /* 0x0000000918187c24 */ /* 0x000fe4000f8e02ff */
        /* <DEDUP_REMOVED lines=14> */
[----:B------:R-:W-:Y:S01]  /*cf90*/  IMAD R5, R76, UR29, RZ ;  /* 0x0000001d4c057c24 */ /* 0x000fe2000f8e02ff */
[----:B--2---:R-:W-:Y:S04]  /*cfa0*/  STS.U16 [R4+UR5+0x8780], R8 ;  /* 0x0087800804007988 */ /* 0x004fe80008000405 */
[----:B----4-:R-:W-:Y:S04]  /*cfb0*/  STS.U16 [R4+UR5+0xc780], R9 ;  /* 0x00c7800904007988 */ /* 0x010fe80008000405 */
        /* <DEDUP_REMOVED lines=13> */
[----:B------:R-:W-:Y:S04]  /*d090*/  STS.U16 [R4+UR5+0x5780], R15 ;  /* 0x0057800f04007988 */ /* 0x000fe80008000405 */
[----:B------:R-:W-:Y:S04]  /*d0a0*/  STS.U16 [R4+UR5+0x9780], R16 ;  /* 0x0097801004007988 */ /* 0x000fe80008000405 */
[----:B------:R4:W-:Y:S01]  /*d0b0*/  STS.U16 [R4+UR5+0xd780], R17 ;  /* 0x00d7801104007988 */ /* 0x0009e20008000405 */
[----:B--2---:R-:W-:-:S02]  /*d0c0*/  IMAD R14, R55, UR4, RZ ;  /* 0x00000004370e7c24 */ /* 0x004fc4000f8e02ff */
[----:B----4-:R-:W-:Y:S02]  /*d0d0*/  IMAD R17, R79, UR4, RZ ;  /* 0x000000044f117c24 */ /* 0x010fe4000f8e02ff */
[----:B------:R-:W-:Y:S02]  /*d0e0*/  IMAD R79, R52, UR57, RZ ;  /* 0x00000039344f7c24 */ /* 0x000fe4000f8e02ff */
[----:B------:R-:W-:Y:S01]  /*d0f0*/  IMAD R52, R51, UR58, RZ ;  /* 0x0000003a33347c24 */ /* 0x000fe2000f8e02ff */
[----:B------:R-:W-:Y:S01]  /*d100*/  LEA R51, P0, R14, R92, 0x1 ;  /* 0x0000005c0e337211 */ /* 0x000fe200078008ff */
[----:B------:R-:W-:-:S03]  /*d110*/  IMAD R16, R18, UR4, RZ ;  /* 0x0000000412107c24 */ /* 0x000fc6000f8e02ff */
[----:B------:R-:W-:Y:S01]  /*d120*/  STL [R1+0x71c], R52 ;  /* 0x00071c3401007387 */ /* 0x000fe20000100800 */
[----:B------:R-:W-:-:S03]  /*d130*/  IMAD R13, R50, UR59, RZ ;  /* 0x0000003b320d7c24 */ /* 0x000fc6000f8e02ff */
[----:B------:R2:W-:Y:S01]  /*d140*/  STL [R1+0x9f8], R51 ;  /* 0x0009f83301007387 */ /* 0x0005e20000100800 */
[----:B---3--:R-:W-:Y:S01]  /*d150*/  IMAD R15, R19, UR4, RZ ;  /* 0x00000004130f7c24 */ /* 0x008fe2000f8e02ff */
[-C--:B------:R-:W-:Y:S01]  /*d160*/  LEA R50, P4, R16, R92.reuse, 0x1 ;  /* 0x0000005c10327211 */ /* 0x080fe200078808ff */
[----:B------:R-:W-:Y:S02]  /*d170*/  IMAD R18, R80, UR4, RZ ;  /* 0x0000000450127c24 */ /* 0x000fe4000f8e02ff */
[----:B--2---:R-:W-:Y:S01]  /*d180*/  IMAD R51, R48, UR61, RZ ;  /* 0x0000003d30337c24 */ /* 0x004fe2000f8e02ff */
[----:B------:R-:W-:Y:S02]  /*d190*/  LEA.HI.X.SX32 R48, R14, R3, 0x1, P0 ;  /* 0x000000030e307211 */ /* 0x000fe400000f0eff */
[-C--:B------:R-:W-:Y:S02]  /*d1a0*/  LEA R14, P5, R15, R92.reuse, 0x1 ;  /* 0x0000005c0f0e7211 */ /* 0x080fe400078a08ff */
[----:B------:R-:W-:Y:S01]  /*d1b0*/  STL [R1+0x70c], R51 ;  /* 0x00070c3301007387 */ /* 0x000fe20000100800 */
[----:B------:R-:W-:-:S03]  /*d1c0*/  LEA R54, P0, R2, R92, 0x1 ;  /* 0x0000005c02367211 */ /* 0x000fc600078008ff */
[----:B------:R-:W-:Y:S04]  /*d1d0*/  STL [R1+0x9f4], R48 ;  /* 0x0009f43001007387 */ /* 0x000fe80000100800 */
[----:B------:R2:W-:Y:S01]  /*d1e0*/  STL [R1+0xa00], R50 ;  /* 0x000a003201007387 */ /* 0x0005e20000100800 */
[----:B------:R-:W-:-:S03]  /*d1f0*/  LEA.HI.X.SX32 R16, R16, R3, 0x1, P4 ;  /* 0x0000000310107211 */ /* 0x000fc600020f0eff */
[----:B------:R-:W-:Y:S01]  /*d200*/  STL [R1+0xa08], R14 ;  /* 0x000a080e01007387 */ /* 0x000fe20000100800 */
[-C--:B--2---:R-:W-:Y:S02]  /*d210*/  LEA R50, P2, R18, R92.reuse, 0x1 ;  /* 0x0000005c12327211 */ /* 0x084fe400078408ff */
[----:B------:R-:W-:-:S03]  /*d220*/  LEA R48, P6, R49, R92, 0x1 ;  /* 0x0000005c31307211 */ /* 0x000fc600078c08ff */
[----:B------:R2:W-:Y:S04]  /*d230*/  STL [R1+0xa20], R50 ;  /* 0x000a203201007387 */ /* 0x0005e80000100800 */
[----:B------:R-:W-:Y:S01]  /*d240*/  STL [R1+0xa18], R54 ;  /* 0x000a183601007387 */ /* 0x000fe20000100800 */
[----:B------:R-:W-:-:S03]  /*d250*/  LEA.HI.X.SX32 R15, R15, R3, 0x1, P5 ;  /* 0x000000030f0f7211 */ /* 0x000fc600028f0eff */
[----:B------:R-:W-:Y:S04]  /*d260*/  STL [R1+0x1330], R54 ;  /* 0x0013303601007387 */ /* 0x000fe80000100800 */
[----:B------:R3:W-:Y:S01]  /*d270*/  STL [R1+0x9fc], R16 ;  /* 0x0009fc1001007387 */ /* 0x0007e20000100800 */
[-C--:B--2---:R-:W-:Y:S02]  /*d280*/  LEA R50, P5, R0, R92.reuse, 0x1 ;  /* 0x0000005c00327211 */ /* 0x084fe400078a08ff */
[-C--:B------:R-:W-:Y:S01]  /*d290*/  LEA.HI.X.SX32 R49, R49, R3.reuse, 0x1, P6 ;  /* 0x0000000331317211 */ /* 0x080fe200030f0eff */
[----:B------:R-:W-:Y:S01]  /*d2a0*/  STL [R1+0xa10], R48 ;  /* 0x000a103001007387 */ /* 0x000fe20000100800 */
[----:B------:R-:W-:Y:S02]  /*d2b0*/  LEA.HI.X.SX32 R2, R2, R3, 0x1, P0 ;  /* 0x0000000302027211 */ /* 0x000fe400000f0eff */
[-C--:B---3--:R-:W-:Y:S01]  /*d2c0*/  LEA R16, P4, R17, R92.reuse, 0x1 ;  /* 0x0000005c11107211 */ /* 0x088fe200078808ff */
[----:B------:R-:W-:Y:S01]  /*d2d0*/  IMAD R19, R78, UR4, RZ ;  /* 0x000000044e137c24 */ /* 0x000fe2000f8e02ff */
[----:B------:R-:W-:-:S03]  /*d2e0*/  LEA R93, P6, R56, R92, 0x1 ;  /* 0x0000005c385d7211 */ /* 0x000fc600078c08ff */
[----:B------:R-:W-:Y:S04]  /*d2f0*/  STL [R1+0xa28], R16 ;  /* 0x000a281001007387 */ /* 0x000fe80000100800 */
[----:B------:R-:W-:Y:S04]  /*d300*/  STL [R1+0xa04], R15 ;  /* 0x000a040f01007387 */ /* 0x000fe80000100800 */
[----:B------:R2:W-:Y:S04]  /*d310*/  STL.64 [R1+0x1220], R14 ;  /* 0x0012200e01007387 */ /* 0x0005e80000100a00 */
[----:B------:R-:W-:Y:S04]  /*d320*/  STL [R1+0xa30], R50 ;  /* 0x000a303201007387 */ /* 0x000fe80000100800 */
[----:B------:R-:W-:Y:S04]  /*d330*/  STL [R1+0xa0c], R49 ;  /* 0x000a0c3101007387 */ /* 0x000fe80000100800 */
[----:B------:R3:W-:Y:S01]  /*d340*/  STL [R1+0xa14], R2 ;  /* 0x000a140201007387 */ /* 0x0007e20000100800 */
[----:B--2---:R-:W-:-:S02]  /*d350*/  LEA.HI.X.SX32 R14, R18, R3, 0x1, P2 ;  /* 0x00000003120e7211 */ /* 0x004fc400010f0eff */
[----:B------:R-:W-:Y:S01]  /*d360*/  LEA R18, P2, R19, R92, 0x1 ;  /* 0x0000005c13127211 */ /* 0x000fe200078408ff */
[----:B------:R-:W-:Y:S01]  /*d370*/  STL [R1+0xa38], R93 ;  /* 0x000a385d01007387 */ /* 0x000fe20000100800 */
[----:B------:R-:W-:-:S03]  /*d380*/  LEA.HI.X.SX32 R17, R17, R3, 0x1, P4 ;  /* 0x0000000311117211 */ /* 0x000fc600020f0eff */
[----:B------:R-:W-:Y:S01]  /*d390*/  STL [R1+0x1348], R93 ;  /* 0x0013485d01007387 */ /* 0x000fe20000100800 */
[----:B---3--:R-:W-:-:S03]  /*d3a0*/  LEA R2, P0, R20, R92, 0x1 ;  /* 0x0000005c14027211 */ /* 0x008fc600078008ff */
[----:B------:R-:W-:Y:S01]  /*d3b0*/  STL.64 [R1+0x1230], R48 ;  /* 0x0012303001007387 */ /* 0x000fe20000100a00 */
[----:B------:R-:W-:-:S03]  /*d3c0*/  LEA R52, P4, R53, R92, 0x1 ;  /* 0x0000005c35347211 */ /* 0x000fc600078808ff */
[----:B------:R-:W-:Y:S01]  /*d3d0*/  STL [R1+0xa1c], R14 ;  /* 0x000a1c0e01007387 */ /* 0x000fe20000100800 */
[----:B------:R-:W-:-:S03]  /*d3e0*/  LEA.HI.X.SX32 R51, R0, R3, 0x1, P5 ;  /* 0x0000000300337211 */ /* 0x000fc600028f0eff */
[----:B------:R-:W-:Y:S01]  /*d3f0*/  STL [R1+0xa40], R2 ;  /* 0x000a400201007387 */ /* 0x000fe20000100800 */
[----:B------:R-:W-:-:S03]  /*d400*/  LEA R0, P5, R22, R92, 0x1 ;  /* 0x0000005c16007211 */ /* 0x000fc600078a08ff */
[----:B------:R2:W-:Y:S04]  /*d410*/  STL [R1+0x12e0], R2 ;  /* 0x0012e00201007387 */ /* 0x0005e80000100800 */
[----:B------:R-:W-:Y:S04]  /*d420*/  STL [R1+0xa48], R18 ;  /* 0x000a481201007387 */ /* 0x000fe80000100800 */
[----:B------:R-:W-:Y:S01]  /*d430*/  STL [R1+0xa24], R17 ;  /* 0x000a241101007387 */ /* 0x000fe20000100800 */
[----:B--2---:R-:W-:-:S03]  /*d440*/  LEA.HI.X.SX32 R2, R56, R3, 0x1, P6 ;  /* 0x0000000338027211 */ /* 0x004fc600030f0eff */
[----:B------:R2:W-:Y:S01]  /*d450*/  STL.64 [R1+0x1240], R16 ;  /* 0x0012401001007387 */ /* 0x0005e20000100a00 */
[----:B------:R-:W-:-:S03]  /*d460*/  LEA R48, P6, R24, R92, 0x1 ;  /* 0x0000005c18307211 */ /* 0x000fc600078c08ff */
[----:B------:R-:W-:Y:S04]  /*d470*/  STL [R1+0xa50], R52 ;  /* 0x000a503401007387 */ /* 0x000fe80000100800 */
[----:B------:R-:W-:Y:S01]  /*d480*/  STL [R1+0xa2c], R51 ;  /* 0x000a2c3301007387 */ /* 0x000fe20000100800 */
[----:B------:R-:W-:-:S03]  /*d490*/  LEA.HI.X.SX32 R19, R19, R3, 0x1, P2 ;  /* 0x0000000313137211 */ /* 0x000fc600010f0eff */
[----:B------:R-:W-:Y:S01]  /*d4a0*/  STL [R1+0xa34], R2 ;  /* 0x000a340201007387 */ /* 0x000fe20000100800 */
[----:B--2---:R-:W-:Y:S02]  /*d4b0*/  LEA.HI.X.SX32 R16, R20, R3, 0x1, P0 ;  /* 0x0000000314107211 */ /* 0x004fe400000f0eff */
[-C--:B------:R-:W-:Y:S01]  /*d4c0*/  LEA R20, P0, R21, R92.reuse, 0x1 ;  /* 0x0000005c15147211 */ /* 0x080fe200078008ff */
[----:B------:R-:W-:Y:S04]  /*d4d0*/  STL [R1+0xa58], R0 ;  /* 0x000a580001007387 */ /* 0x000fe80000100800 */
[----:B------:R2:W-:Y:S01]  /*d4e0*/  STL [R1+0x134c], R0 ;  /* 0x00134c0001007387 */ /* 0x0005e20000100800 */
[----:B------:R-:W-:-:S03]  /*d4f0*/  LEA R56, P2, R57, R92, 0x1 ;  /* 0x0000005c39387211 */ /* 0x000fc600078408ff */
[----:B------:R-:W-:Y:S01]  /*d500*/  STL.64 [R1+0x1250], R50 ;  /* 0x0012503201007387 */ /* 0x000fe20000100a00 */
[----:B------:R-:W-:-:S03]  /*d510*/  LEA.HI.X.SX32 R53, R53, R3, 0x1, P4 ;  /* 0x0000000335357211 */ /* 0x000fc600020f0eff */
[----:B------:R-:W-:Y:S04]  /*d520*/  STL [R1+0xa60], R48 ;  /* 0x000a603001007387 */ /* 0x000fe80000100800 */
[----:B------:R-:W-:Y:S01]  /*d530*/  STL [R1+0xa3c], R16 ;  /* 0x000a3c1001007387 */ /* 0x000fe20000100800 */
[----:B--2---:R-:W-:-:S03]  /*d540*/  LEA.HI.X.SX32 R0, R22, R3, 0x1, P5 ;  /* 0x0000000316007211 */ /* 0x004fc600028f0eff */
[----:B------:R-:W-:Y:S01]  /*d550*/  STL.64 [R1+0x12a0], R16 ;  /* 0x0012a01001007387 */ /* 0x000fe20000100a00 */
[----:B------:R-:W-:-:S03]  /*d560*/  LEA R80, P4, R59, R92, 0x1 ;  /* 0x0000005c3b507211 */ /* 0x000fc600078808ff */
[----:B------:R-:W-:Y:S01]  /*d570*/  STL [R1+0xa68], R20 ;  /* 0x000a681401007387 */ /* 0x000fe20000100800 */
[----:B------:R-:W-:-:S03]  /*d580*/  LEA R22, P5, R23, R92, 0x1 ;  /* 0x0000005c17167211 */ /* 0x000fc600078a08ff */
[----:B------:R-:W-:Y:S01]  /*d590*/  STL [R1+0xa44], R19 ;  /* 0x000a441301007387 */ /* 0x000fe20000100800 */
[----:B------:R-:W-:-:S03]  /*d5a0*/  LEA.HI.X.SX32 R49, R24, R3, 0x1, P6 ;  /* 0x0000000318317211 */ /* 0x000fc600030f0eff */
[----:B------:R-:W-:Y:S04]  /*d5b0*/  STL.64 [R1+0x1260], R18 ;  /* 0x0012601201007387 */ /* 0x000fe80000100a00 */
[----:B------:R-:W-:Y:S01]  /*d5c0*/  STL [R1+0x1350], R18 ;  /* 0x0013501201007387 */ /* 0x000fe20000100800 */
[----:B------:R-:W-:-:S03]  /*d5d0*/  LEA R24, P6, R25, R92, 0x1 ;  /* 0x0000005c19187211 */ /* 0x000fc600078c08ff */
[----:B------:R-:W-:Y:S01]  /*d5e0*/  STL [R1+0xa70], R56 ;  /* 0x000a703801007387 */ /* 0x000fe20000100800 */
[----:B------:R-:W-:-:S03]  /*d5f0*/  LEA.HI.X.SX32 R21, R21, R3, 0x1, P0 ;  /* 0x0000000315157211 */ /* 0x000fc600000f0eff */
[----:B------:R-:W-:Y:S01]  /*d600*/  STL [R1+0xa4c], R53 ;  /* 0x000a4c3501007387 */ /* 0x000fe20000100800 */
[----:B------:R-:W-:-:S03]  /*d610*/  IMAD R12, R58, UR56, RZ ;  /* 0x000000383a0c7c24 */ /* 0x000fc6000f8e02ff */
[----:B------:R2:W-:Y:S01]  /*d620*/  STL [R1+0xa54], R0 ;  /* 0x000a540001007387 */ /* 0x0005e20000100800 */
[----:B------:R-:W-:-:S03]  /*d630*/  LEA R58, P0, R26, R92, 0x1 ;  /* 0x0000005c1a3a7211 */ /* 0x000fc600078008ff */
[----:B------:R-:W-:Y:S01]  /*d640*/  STL [R1+0xa78], R80 ;  /* 0x000a785001007387 */ /* 0x000fe20000100800 */
[----:B------:R-:W-:-:S03]  /*d650*/  LEA.HI.X.SX32 R57, R57, R3, 0x1, P2 ;  /* 0x0000000339397211 */ /* 0x000fc600010f0eff */
[----:B------:R-:W-:Y:S01]  /*d660*/  STL.64 [R1+0x1270], R52 ;  /* 0x0012703401007387 */ /* 0x000fe20000100a00 */
[----:B------:R-:W-:-:S03]  /*d670*/  LEA R2, P2, R62, R92, 0x1 ;  /* 0x0000005c3e027211 */ /* 0x000fc600078408ff */
[----:B------:R-:W-:Y:S01]  /*d680*/  STL [R1+0xa80], R22 ;  /* 0x000a801601007387 */ /* 0x000fe20000100800 */
[----:B------:R-:W-:-:S03]  /*d690*/  LEA.HI.X.SX32 R81, R59, R3, 0x1, P4 ;  /* 0x000000033b517211 */ /* 0x000fc600020f0eff */
[----:B------:R-:W-:Y:S04]  /*d6a0*/  STL [R1+0xa5c], R49 ;  /* 0x000a5c3101007387 */ /* 0x000fe80000100800 */
[----:B------:R-:W-:Y:S04]  /*d6b0*/  STL.64 [R1+0x1278], R48 ;  /* 0x0012783001007387 */ /* 0x000fe80000100a00 */
[----:B------:R-:W-:Y:S01]  /*d6c0*/  STL [R1+0xa88], R24 ;  /* 0x000a881801007387 */ /* 0x000fe20000100800 */
[----:B------:R-:W-:-:S03]  /*d6d0*/  LEA.HI.X.SX32 R23, R23, R3, 0x1, P5 ;  /* 0x0000000317177211 */ /* 0x000fc600028f0eff */
[----:B------:R-:W-:Y:S04]  /*d6e0*/  STL [R1+0xa64], R21 ;  /* 0x000a641501007387 */ /* 0x000fe80000100800 */
[----:B------:R-:W-:Y:S01]  /*d6f0*/  STL.64 [R1+0x1280], R20 ;  /* 0x0012801401007387 */ /* 0x000fe20000100a00 */
[----:B------:R-:W-:-:S03]  /*d700*/  LEA.HI.X.SX32 R25, R25, R3, 0x1, P6 ;  /* 0x0000000319197211 */ /* 0x000fc600030f0eff */
[----:B------:R-:W-:Y:S01]  /*d710*/  STL [R1+0xa90], R58 ;  /* 0x000a903a01007387 */ /* 0x000fe20000100800 */
[----:B------:R-:W-:-:S03]  /*d720*/  LEA.HI.X.SX32 R59, R26, R3, 0x1, P0 ;  /* 0x000000031a3b7211 */ /* 0x000fc600000f0eff */
[----:B------:R-:W-:Y:S01]  /*d730*/  STL [R1+0xa6c], R57 ;  /* 0x000a6c3901007387 */ /* 0x000fe20000100800 */
[----:B------:R-:W-:-:S03]  /*d740*/  LEA R14, P0, R60, R92, 0x1 ;  /* 0x0000005c3c0e7211 */ /* 0x000fc600078008ff */
[----:B------:R-:W-:Y:S04]  /*d750*/  STL [R1+0xa98], R2 ;  /* 0x000a980201007387 */ /* 0x000fe80000100800 */
[----:B------:R-:W-:Y:S01]  /*d760*/  STL [R1+0xa74], R81 ;  /* 0x000a745101007387 */ /* 0x000fe20000100800 */
[----:B--2---:R-:W-:-:S03]  /*d770*/  LEA.HI.X.SX32 R0, R62, R3, 0x1, P2 ;  /* 0x000000033e007211 */ /* 0x004fc600010f0eff */
[----:B------:R-:W-:Y:S04]  /*d780*/  STL.64 [R1+0x12f8], R80 ;  /* 0x0012f85001007387 */ /* 0x000fe80000100a00 */
[----:B------:R-:W-:Y:S01]  /*d790*/  STL.64 [R1+0x1290], R56 ;  /* 0x0012903801007387 */ /* 0x000fe20000100a00 */
[----:B------:R-:W-:-:S03]  /*d7a0*/  LEA R26, P4, R27, R92, 0x1 ;  /* 0x0000005c1b1a7211 */ /* 0x000fc600078808ff */
[----:B------:R-:W-:Y:S01]  /*d7b0*/  STL [R1+0xa7c], R23 ;  /* 0x000a7c1701007387 */ /* 0x000fe20000100800 */
[----:B------:R-:W-:-:S03]  /*d7c0*/  LEA.HI.X.SX32 R15, R60, R3, 0x1, P0 ;  /* 0x000000033c0f7211 */ /* 0x000fc600000f0eff */
[----:B------:R-:W-:Y:S04]  /*d7d0*/  STL.64 [R1+0x12b0], R22 ;  /* 0x0012b01601007387 */ /* 0x000fe80000100a00 */
[----:B------:R-:W-:Y:S04]  /*d7e0*/  STL [R1+0xa84], R25 ;  /* 0x000a841901007387 */ /* 0x000fe80000100800 */
[----:B------:R-:W-:Y:S04]  /*d7f0*/  STL.64 [R1+0x12c0], R24 ;  /* 0x0012c01801007387 */ /* 0x000fe80000100a00 */
[----:B------:R-:W-:Y:S04]  /*d800*/  STL [R1+0xaa0], R14 ;  /* 0x000aa00e01007387 */ /* 0x000fe80000100800 */
[----:B------:R-:W-:Y:S01]  /*d810*/  STL [R1+0xa8c], R59 ;  /* 0x000a8c3b01007387 */ /* 0x000fe20000100800 */
[----:B------:R-:W-:-:S03]  /*d820*/  LEA.HI.X.SX32 R27, R27, R3, 0x1, P4 ;  /* 0x000000031b1b7211 */ /* 0x000fc600020f0eff */
[----:B------:R-:W-:Y:S01]  /*d830*/  STL [R1+0xa94], R0 ;  /* 0x000a940001007387 */ /* 0x000fe20000100800 */
[----:B------:R-:W-:-:S03]  /*d840*/  LEA R60, P0, R61, R92, 0x1 ;  /* 0x0000005c3d3c7211 */ /* 0x000fc600078008ff */
[----:B------:R-:W-:Y:S04]  /*d850*/  STL.64 [R1+0x12c8], R58 ;  /* 0x0012c83a01007387 */ /* 0x000fe80000100a00 */
[----:B------:R-:W-:Y:S04]  /*d860*/  STL [R1+0xaa8], R26 ;  /* 0x000aa81a01007387 */ /* 0x000fe80000100800 */
[----:B------:R-:W-:Y:S01]  /*d870*/  STL [R1+0xa9c], R15 ;  /* 0x000a9c0f01007387 */ /* 0x000fe20000100800 */
[----:B------:R-:W-:-:S03]  /*d880*/  LEA R90, P4, R28, R92, 0x1 ;  /* 0x0000005c1c5a7211 */ /* 0x000fc600078808ff */
[----:B------:R2:W-:Y:S01]  /*d890*/  STL.64 [R1+0x12d0], R14 ;  /* 0x0012d00e01007387 */ /* 0x0005e20000100a00 */
[-C--:B------:R-:W-:Y:S01]  /*d8a0*/  LEA.HI.X.SX32 R61, R61, R3.reuse, 0x1, P0 ;  /* 0x000000033d3d7211 */ /* 0x080fe200000f0eff */
[----:B------:R-:W-:Y:S02]  /*d8b0*/  IMAD R4, R77, UR28, RZ ;  /* 0x0000001c4d047c24 */ /* 0x000fe4000f8e02ff */
[----:B------:R-:W-:Y:S01]  /*d8c0*/  STL [R1+0xaa4], R27 ;  /* 0x000aa41b01007387 */ /* 0x000fe20000100800 */
[----:B------:R-:W-:-:S03]  /*d8d0*/  LEA.HI.X.SX32 R91, R28, R3, 0x1, P4 ;  /* 0x000000031c5b7211 */ /* 0x000fc600020f0eff */
[----:B------:R3:W-:Y:S01]  /*d8e0*/  STL.64 [R1+0x12d8], R26 ;  /* 0x0012d81a01007387 */ /* 0x0007e20000100a00 */
[----:B--2---:R-:W-:-:S04]  /*d8f0*/  LEA R15, P2, R32, R92, 0x1 ;  /* 0x0000005c200f7211 */ /* 0x004fc800078408ff */
[----:B------:R-:W-:Y:S01]  /*d900*/  LEA.HI.X.SX32 R14, R32, R3, 0x1, P2 ;  /* 0x00000003200e7211 */ /* 0x000fe200010f0eff */
[----:B------:R-:W-:Y:S01]  /*d910*/  STL [R1+0xab8], R15 ;  /* 0x000ab80f01007387 */ /* 0x000fe20000100800 */
[----:B------:R-:W-:-:S03]  /*d920*/  LEA R28, P0, R29, R92, 0x1 ;  /* 0x0000005c1d1c7211 */ /* 0x000fc600078008ff */
[----:B------:R-:W-:Y:S01]  /*d930*/  STL [R1+0xab0], R60 ;  /* 0x000ab03c01007387 */ /* 0x000fe20000100800 */
[----:B------:R-:W-:-:S03]  /*d940*/  LEA R58, P4, R4, R92, 0x1 ;  /* 0x0000005c043a7211 */ /* 0x000fc600078808ff */
[----:B------:R-:W-:Y:S01]  /*d950*/  STL [R1+0xac0], R90 ;  /* 0x000ac05a01007387 */ /* 0x000fe20000100800 */
[----:B------:R-:W-:-:S03]  /*d960*/  LEA R62, P2, R30, R92, 0x1 ;  /* 0x0000005c1e3e7211 */ /* 0x000fc600078408ff */
[----:B------:R-:W-:Y:S01]  /*d970*/  STL [R1+0xaac], R61 ;  /* 0x000aac3d01007387 */ /* 0x000fe20000100800 */
[----:B------:R-:W-:-:S03]  /*d980*/  IMAD R31, R31, UR30, RZ ;  /* 0x0000001e1f1f7c24 */ /* 0x000fc6000f8e02ff */
[----:B------:R-:W-:Y:S01]  /*d990*/  STL.64 [R1+0x1308], R60 ;  /* 0x0013083c01007387 */ /* 0x000fe20000100a00 */
[----:B------:R-:W-:Y:S01]  /*d9a0*/  IMAD R6, R75, UR31, RZ ;  /* 0x0000001f4b067c24 */ /* 0x000fe2000f8e02ff */
[-C--:B------:R-:W-:Y:S02]  /*d9b0*/  LEA.HI.X.SX32 R29, R29, R3.reuse, 0x1, P0 ;  /* 0x000000031d1d7211 */ /* 0x080fe400000f0eff */
[----:B------:R-:W-:Y:S01]  /*d9c0*/  STL [R1+0xab4], R14 ;  /* 0x000ab40e01007387 */ /* 0x000fe20000100800 */
[----:B------:R-:W-:Y:S01]  /*d9d0*/  IMAD R55, R63, UR53, RZ ;  /* 0x000000353f377c24 */ /* 0x000fe2000f8e02ff */
[-C--:B------:R-:W-:Y:S02]  /*d9e0*/  LEA.HI.X.SX32 R59, R4, R3.reuse, 0x1, P4 ;  /* 0x00000003043b7211 */ /* 0x080fe400020f0eff */
[----:B------:R-:W-:Y:S01]  /*d9f0*/  STL.64 [R1+0x1318], R14 ;  /* 0x0013180e01007387 */ /* 0x000fe20000100a00 */
[----:B------:R-:W-:-:S03]  /*da00*/  LEA.HI.X.SX32 R63, R30, R3, 0x1, P2 ;  /* 0x000000031e3f7211 */ /* 0x000fc600010f0eff */
[----:B------:R-:W-:Y:S01]  /*da10*/  STL [R1+0xabc], R91 ;  /* 0x000abc5b01007387 */ /* 0x000fe20000100800 */
[-C--:B------:R-:W-:Y:S01]  /*da20*/  LEA R4, P0, R5, R92.reuse, 0x1 ;  /* 0x0000005c05047211 */ /* 0x080fe200078008ff */
[----:B------:R-:W-:Y:S02]  /*da30*/  IMAD R33, R33, UR32, RZ ;  /* 0x0000002021217c24 */ /* 0x000fe4000f8e02ff */
[----:B------:R2:W-:Y:S01]  /*da40*/  STL.64 [R1+0x1328], R90 ;  /* 0x0013285a01007387 */ /* 0x0005e20000100a00 */
[----:B------:R-:W-:Y:S01]  /*da50*/  IMAD R8, R73, UR34, RZ ;  /* 0x0000002249087c24 */ /* 0x000fe2000f8e02ff */
[-C--:B------:R-:W-:Y:S02]  /*da60*/  LEA R30, P2, R31, R92.reuse, 0x1 ;  /* 0x0000005c1f1e7211 */ /* 0x080fe400078408ff */
[----:B------:R-:W-:Y:S01]  /*da70*/  STL [R1+0xac8], R28 ;  /* 0x000ac81c01007387 */ /* 0x000fe20000100800 */
[----:B------:R-:W-:Y:S01]  /*da80*/  IMAD R73, R64, UR51, RZ ;  /* 0x0000003340497c24 */ /* 0x000fe2000f8e02ff */
[----:B------:R-:W-:-:S02]  /*da90*/  LEA R64, P4, R6, R92, 0x1 ;  /* 0x0000005c06407211 */ /* 0x000fc400078808ff */
[----:B------:R-:W-:Y:S01]  /*daa0*/  STL [R1+0xad8], R58 ;  /* 0x000ad83a01007387 */ /* 0x000fe20000100800 */
[----:B------:R-:W-:Y:S01]  /*dab0*/  IMAD R7, R74, UR33, RZ ;  /* 0x000000214a077c24 */ /* 0x000fe2000f8e02ff */
[----:B------:R-:W-:Y:S02]  /*dac0*/  LEA.HI.X.SX32 R5, R5, R3, 0x1, P0 ;  /* 0x0000000305057211 */ /* 0x000fe400000f0eff */
[----:B------:R-:W-:Y:S01]  /*dad0*/  STL [R1+0xad0], R62 ;  /* 0x000ad03e01007387 */ /* 0x000fe20000100800 */
[----:B------:R-:W-:-:S03]  /*dae0*/  IMAD R9, R72, UR37, RZ ;  /* 0x0000002548097c24 */ /* 0x000fc6000f8e02ff */
[----:B------:R-:W-:Y:S01]  /*daf0*/  STL [R1+0xac4], R29 ;  /* 0x000ac41d01007387 */ /* 0x000fe20000100800 */
[----:B------:R-:W-:Y:S01]  /*db00*/  IMAD R72, R65, UR48, RZ ;  /* 0x0000003041487c24 */ /* 0x000fe2000f8e02ff */
[----:B------:R-:W-:Y:S02]  /*db10*/  LEA.HI.X.SX32 R31, R31, R3, 0x1, P2 ;  /* 0x000000031f1f7211 */ /* 0x000fe400010f0eff */
[----:B------:R4:W-:Y:S01]  /*db20*/  STL.64 [R1+0x1338], R28 ;  /* 0x0013381c01007387 */ /* 0x0009e20000100a00 */
[----:B------:R-:W-:-:S03]  /*db30*/  LEA R19, P0, R33, R92, 0x1 ;  /* 0x0000005c21137211 */ /* 0x000fc600078008ff */
[----:B------:R-:W-:Y:S01]  /*db40*/  STL [R1+0xacc], R63 ;  /* 0x000acc3f01007387 */ /* 0x000fe20000100800 */
[----:B------:R-:W-:Y:S01]  /*db50*/  LEA.HI.X.SX32 R65, R6, R3, 0x1, P4 ;  /* 0x0000000306417211 */ /* 0x000fe200020f0eff */
[----:B------:R-:W-:Y:S02]  /*db60*/  IMAD R66, R66, UR35, RZ ;  /* 0x0000002342427c24 */ /* 0x000fe4000f8e02ff */
[----:B------:R-:W-:Y:S01]  /*db70*/  STL [R1+0xad4], R59 ;  /* 0x000ad43b01007387 */ /* 0x000fe20000100800 */
[-C--:B------:R-:W-:Y:S01]  /*db80*/  LEA R6, P2, R7, R92.reuse, 0x1 ;  /* 0x0000005c07067211 */ /* 0x080fe200078408ff */
[----:B------:R-:W-:Y:S02]  /*db90*/  IMAD R34, R34, UR36, RZ ;  /* 0x0000002422227c24 */ /* 0x000fe4000f8e02ff */
[----:B------:R-:W-:Y:S01]  /*dba0*/  STL [R1+0xae0], R4 ;  /* 0x000ae00401007387 */ /* 0x000fe20000100800 */
[----:B------:R-:W-:-:S03]  /*dbb0*/  LEA R32, P4, R8, R92, 0x1 ;  /* 0x0000005c08207211 */ /* 0x000fc600078808ff */
[----:B------:R-:W-:Y:S01]  /*dbc0*/  STL [R1+0xae8], R30 ;  /* 0x000ae81e01007387 */ /* 0x000fe20000100800 */
[----:B------:R-:W-:-:S03]  /*dbd0*/  LEA.HI.X.SX32 R24, R33, R3, 0x1, P0 ;  /* 0x0000000321187211 */ /* 0x000fc600000f0eff */
[----:B------:R-:W-:Y:S01]  /*dbe0*/  STL [R1+0xadc], R5 ;  /* 0x000adc0501007387 */ /* 0x000fe20000100800 */
[----:B------:R-:W-:-:S03]  /*dbf0*/  LEA.HI.X.SX32 R7, R7, R3, 0x1, P2 ;  /* 0x0000000307077211 */ /* 0x000fc600010f0eff */
[----:B------:R-:W-:Y:S01]  /*dc00*/  STL [R1+0xaf0], R64 ;  /* 0x000af04001007387 */ /* 0x000fe20000100800 */
[----:B------:R-:W-:-:S03]  /*dc10*/  LEA.HI.X.SX32 R33, R8, R3, 0x1, P4 ;  /* 0x0000000308217211 */ /* 0x000fc600020f0eff */
[----:B------:R-:W-:Y:S01]  /*dc20*/  STL [R1+0xae4], R31 ;  /* 0x000ae41f01007387 */ /* 0x000fe20000100800 */
[-C--:B------:R-:W-:Y:S01]  /*dc30*/  LEA R76, P0, R66, R92.reuse, 0x1 ;  /* 0x0000005c424c7211 */ /* 0x080fe200078008ff */
[----:B------:R-:W-:Y:S02]  /*dc40*/  IMAD R35, R35, UR38, RZ ;  /* 0x0000002623237c24 */ /* 0x000fe4000f8e02ff */
[----:B------:R-:W-:Y:S01]  /*dc50*/  STL [R1+0xaec], R65 ;  /* 0x000aec4101007387 */ /* 0x000fe20000100800 */
[----:B------:R-:W-:Y:S01]  /*dc60*/  IMAD R10, R71, UR40, RZ ;  /* 0x00000028470a7c24 */ /* 0x000fe2000f8e02ff */
[-C--:B------:R-:W-:Y:S02]  /*dc70*/  LEA R50, P2, R34, R92.reuse, 0x1 ;  /* 0x0000005c22327211 */ /* 0x080fe400078408ff */
[----:B------:R-:W-:Y:S01]  /*dc80*/  STL [R1+0xaf8], R19 ;  /* 0x000af81301007387 */ /* 0x000fe20000100800 */
[----:B------:R-:W-:Y:S01]  /*dc90*/  LEA R8, P4, R9, R92, 0x1 ;  /* 0x0000005c09087211 */ /* 0x000fe200078808ff */
[----:B------:R-:W-:-:S02]  /*dca0*/  IMAD R36, R36, UR39, RZ ;  /* 0x0000002724247c24 */ /* 0x000fc4000f8e02ff */
[----:B------:R-:W-:Y:S01]  /*dcb0*/  STL [R1+0xb00], R6 ;  /* 0x000b000601007387 */ /* 0x000fe20000100800 */
[----:B------:R-:W-:-:S03]  /*dcc0*/  LEA.HI.X.SX32 R77, R66, R3, 0x1, P0 ;  /* 0x00000003424d7211 */ /* 0x000fc600000f0eff */
[----:B------:R-:W-:Y:S01]  /*dcd0*/  STL [R1+0xaf4], R24 ;  /* 0x000af41801007387 */ /* 0x000fe20000100800 */
[----:B------:R-:W-:-:S03]  /*dce0*/  LEA.HI.X.SX32 R51, R34, R3, 0x1, P2 ;  /* 0x0000000322337211 */ /* 0x000fc600010f0eff */
[----:B------:R-:W-:Y:S01]  /*dcf0*/  STL [R1+0xb08], R32 ;  /* 0x000b082001007387 */ /* 0x000fe20000100800 */
[----:B------:R-:W-:Y:S01]  /*dd00*/  LEA.HI.X.SX32 R9, R9, R3, 0x1, P4 ;  /* 0x0000000309097211 */ /* 0x000fe200020f0eff */
[----:B------:R-:W-:Y:S02]  /*dd10*/  IMAD R11, R70, UR41, RZ ;  /* 0x00000029460b7c24 */ /* 0x000fe4000f8e02ff */
[----:B------:R-:W-:Y:S01]  /*dd20*/  STL [R1+0xafc], R7 ;  /* 0x000afc0701007387 */ /* 0x000fe20000100800 */
[-C--:B------:R-:W-:Y:S02]  /*dd30*/  LEA R34, P0, R35, R92.reuse, 0x1 ;  /* 0x0000005c23227211 */ /* 0x080fe400078008ff */
[-C--:B------:R-:W-:Y:S01]  /*dd40*/  LEA R22, P4, R10, R92.reuse, 0x1 ;  /* 0x0000005c0a167211 */ /* 0x080fe200078808ff */
[----:B------:R-:W-:Y:S01]  /*dd50*/  STL [R1+0xb04], R33 ;  /* 0x000b042101007387 */ /* 0x000fe20000100800 */
[----:B------:R-:W-:Y:S01]  /*dd60*/  LEA R66, P2, R36, R92, 0x1 ;  /* 0x0000005c24427211 */ /* 0x000fe200078408ff */
[----:B------:R-:W-:-:S02]  /*dd70*/  IMAD R37, R37, UR42, RZ ;  /* 0x0000002a25257c24 */ /* 0x000fc4000f8e02ff */
[----:B------:R-:W-:Y:S01]  /*dd80*/  STL [R1+0xb18], R50 ;  /* 0x000b183201007387 */ /* 0x000fe20000100800 */
[----:B------:R-:W-:-:S03]  /*dd90*/  IMAD R38, R38, UR43, RZ ;  /* 0x0000002b26267c24 */ /* 0x000fc6000f8e02ff */
[----:B------:R-:W-:Y:S01]  /*dda0*/  STL [R1+0xb10], R76 ;  /* 0x000b104c01007387 */ /* 0x000fe20000100800 */
[----:B------:R-:W-:Y:S01]  /*ddb0*/  IMAD R71, R67, UR47, RZ ;  /* 0x0000002f43477c24 */ /* 0x000fe2000f8e02ff */
[-C--:B------:R-:W-:Y:S02]  /*ddc0*/  LEA.HI.X.SX32 R35, R35, R3.reuse, 0x1, P0 ;  /* 0x0000000323237211 */ /* 0x080fe400000f0eff */
[----:B------:R-:W-:Y:S01]  /*ddd0*/  STL [R1+0xb20], R8 ;  /* 0x000b200801007387 */ /* 0x000fe20000100800 */
[----:B------:R-:W-:-:S03]  /*dde0*/  LEA.HI.X.SX32 R23, R10, R3, 0x1, P4 ;  /* 0x000000030a177211 */ /* 0x000fc600020f0eff */
[----:B------:R-:W-:Y:S01]  /*ddf0*/  STL [R1+0xb0c], R77 ;  /* 0x000b0c4d01007387 */ /* 0x000fe20000100800 */
[----:B------:R-:W-:Y:S01]  /*de00*/  LEA.HI.X.SX32 R67, R36, R3, 0x1, P2 ;  /* 0x0000000324437211 */ /* 0x000fe200010f0eff */
[----:B------:R-:W-:Y:S01]  /*de10*/  IMAD R74, R69, UR44, RZ ;  /* 0x0000002c454a7c24 */ /* 0x000fe2000f8e02ff */
[-C--:B------:R-:W-:Y:S01]  /*de20*/  LEA R10, P0, R11, R92.reuse, 0x1 ;  /* 0x0000005c0b0a7211 */ /* 0x080fe200078008ff */
[----:B------:R-:W-:Y:S01]  /*de30*/  STL [R1+0xb14], R51 ;  /* 0x000b143301007387 */ /* 0x000fe20000100800 */
[----:B------:R-:W-:Y:S01]  /*de40*/  IMAD R70, R68, UR45, RZ ;  /* 0x0000002d44467c24 */ /* 0x000fe2000f8e02ff */
[-C--:B------:R-:W-:Y:S02]  /*de50*/  LEA R36, P2, R37, R92.reuse, 0x1 ;  /* 0x0000005c25247211 */ /* 0x080fe400078408ff */
[----:B------:R-:W-:Y:S01]  /*de60*/  STL [R1+0xb1c], R9 ;  /* 0x000b1c0901007387 */ /* 0x000fe20000100800 */
[----:B------:R-:W-:-:S03]  /*de70*/  LEA R68, P4, R38, R92, 0x1 ;  /* 0x0000005c26447211 */ /* 0x000fc600078808ff */
[----:B------:R-:W-:Y:S01]  /*de80*/  STL [R1+0xb28], R34 ;  /* 0x000b282201007387 */ /* 0x000fe20000100800 */
[----:B------:R-:W-:Y:S01]  /*de90*/  IMAD R39, R39, UR46, RZ ;  /* 0x0000002e27277c24 */ /* 0x000fe2000f8e02ff */
[-C--:B------:R-:W-:Y:S02]  /*dea0*/  LEA.HI.X.SX32 R11, R11, R3.reuse, 0x1, P0 ;  /* 0x000000030b0b7211 */ /* 0x080fe400000f0eff */
[----:B------:R-:W-:Y:S01]  /*deb0*/  STL [R1+0xb38], R22 ;  /* 0x000b381601007387 */ /* 0x000fe20000100800 */
[----:B------:R-:W-:-:S03]  /*dec0*/  LEA.HI.X.SX32 R37, R37, R3, 0x1, P2 ;  /* 0x0000000325257211 */ /* 0x000fc600010f0eff */
[----:B------:R-:W-:Y:S01]  /*ded0*/  STL [R1+0xb30], R66 ;  /* 0x000b304201007387 */ /* 0x000fe20000100800 */
[----:B------:R-:W-:-:S03]  /*dee0*/  LEA R16, P0, R74, R92, 0x1 ;  /* 0x0000005c4a107211 */ /* 0x000fc600078008ff */
[----:B------:R-:W-:Y:S01]  /*def0*/  STL [R1+0xb24], R35 ;  /* 0x000b242301007387 */ /* 0x000fe20000100800 */
[----:B------:R-:W-:-:S03]  /*df00*/  LEA.HI.X.SX32 R69, R38, R3, 0x1, P4 ;  /* 0x0000000326457211 */ /* 0x000fc600020f0eff */
[----:B------:R-:W-:Y:S01]  /*df10*/  STL [R1+0xb2c], R67 ;  /* 0x000b2c4301007387 */ /* 0x000fe20000100800 */
[----:B------:R-:W-:-:S03]  /*df20*/  LEA R82, P2, R70, R92, 0x1 ;  /* 0x0000005c46527211 */ /* 0x000fc600078408ff */
[----:B------:R-:W-:Y:S01]  /*df30*/  STL [R1+0xb34], R23 ;  /* 0x000b341701007387 */ /* 0x000fe20000100800 */
[----:B------:R-:W-:Y:S01]  /*df40*/  IMAD R40, R40, UR49, RZ ;  /* 0x0000003128287c24 */ /* 0x000fe2000f8e02ff */
[----:B------:R-:W-:Y:S02]  /*df50*/  LEA R38, P4, R39, R92, 0x1 ;  /* 0x0000005c27267211 */ /* 0x000fe400078808ff */
[----:B------:R-:W-:Y:S01]  /*df60*/  STL [R1+0xb40], R10 ;  /* 0x000b400a01007387 */ /* 0x000fe20000100800 */
[----:B------:R-:W-:-:S03]  /*df70*/  LEA.HI.X.SX32 R17, R74, R3, 0x1, P0 ;  /* 0x000000034a117211 */ /* 0x000fc600000f0eff */
[----:B------:R-:W-:Y:S01]  /*df80*/  STL [R1+0xb48], R36 ;  /* 0x000b482401007387 */ /* 0x000fe20000100800 */
[----:B------:R-:W-:-:S03]  /*df90*/  LEA.HI.X.SX32 R83, R70, R3, 0x1, P2 ;  /* 0x0000000346537211 */ /* 0x000fc600010f0eff */
[----:B------:R-:W-:Y:S01]  /*dfa0*/  STL [R1+0xb3c], R11 ;  /* 0x000b3c0b01007387 */ /* 0x000fe20000100800 */
[----:B------:R-:W-:-:S03]  /*dfb0*/  LEA.HI.X.SX32 R39, R39, R3, 0x1, P4 ;  /* 0x0000000327277211 */ /* 0x000fc600020f0eff */
[----:B------:R-:W-:Y:S01]  /*dfc0*/  STL [R1+0xb50], R68 ;  /* 0x000b504401007387 */ /* 0x000fe20000100800 */
[----:B------:R-:W-:-:S03]  /*dfd0*/  LEA R70, P0, R71, R92, 0x1 ;  /* 0x0000005c47467211 */ /* 0x000fc600078008ff */
[----:B------:R-:W-:Y:S01]  /*dfe0*/  STL [R1+0xb44], R37 ;  /* 0x000b442501007387 */ /* 0x000fe20000100800 */
[----:B------:R-:W-:Y:S01]  /*dff0*/  IMAD R41, R41, UR50, RZ ;  /* 0x0000003229297c24 */ /* 0x000fe2000f8e02ff */
[-C--:B------:R-:W-:Y:S02]  /*e000*/  LEA R56, P2, R72, R92.reuse, 0x1 ;  /* 0x0000005c48387211 */ /* 0x080fe400078408ff */
[----:B------:R-:W-:Y:S01]  /*e010*/  STL [R1+0xb4c], R69 ;  /* 0x000b4c4501007387 */ /* 0x000fe20000100800 */
[----:B------:R-:W-:-:S03]  /*e020*/  LEA R84, P4, R40, R92, 0x1 ;  /* 0x0000005c28547211 */ /* 0x000fc600078808ff */
[----:B------:R-:W-:Y:S01]  /*e030*/  STL [R1+0xb58], R16 ;  /* 0x000b581001007387 */ /* 0x000fe20000100800 */
[----:B------:R-:W-:-:S03]  /*e040*/  IMAD R42, R42, UR52, RZ ;  /* 0x000000342a2a7c24 */ /* 0x000fc6000f8e02ff */
        /* <DEDUP_REMOVED lines=9> */
[----:B------:R-:W-:-:S03]  /*e0e0*/  LEA R72, P2, R73, R92, 0x1 ;  /* 0x0000005c49487211 */ /* 0x000fc600078408ff */
        /* <DEDUP_REMOVED lines=13> */
[----:B------:R-:W-:Y:S04]  /*e1c0*/  STL [R1+0xb88], R40 ;  /* 0x000b882801007387 */ /* 0x000fe80000100800 */
[----:B------:R-:W-:Y:S04]  /*e1d0*/  STL [R1+0xb98], R20 ;  /* 0x000b981401007387 */ /* 0x000fe80000100800 */
[----:B------:R-:W-:Y:S04]  /*e1e0*/  STL [R1+0xb90], R72 ;  /* 0x000b904801007387 */ /* 0x000fe80000100800 */
[----:B------:R-:W-:Y:S04]  /*e1f0*/  STL [R1+0xb84], R41 ;  /* 0x000b842901007387 */ /* 0x000fe80000100800 */
[----:B------:R-:W4:Y:S04]  /*e200*/  LDL.LU R0, [R1+0x71c] ;  /* 0x00071c0001007983 */ /* 0x000f280000300800 */
[----:B------:R-:W-:Y:S04]  /*e210*/  STL [R1+0xb8c], R73 ;  /* 0x000b8c4901007387 */ /* 0x000fe80000100800 */
[----:B------:R-:W-:Y:S04]  /*e220*/  STL [R1+0xb94], R21 ;  /* 0x000b941501007387 */ /* 0x000fe80000100800 */
[----:B------:R-:W-:Y:S04]  /*e230*/  STL [R1+0xba0], R86 ;  /* 0x000ba05601007387 */ /* 0x000fe80000100800 */
[----:B------:R-:W-:Y:S04]  /*e240*/  STL [R1+0xba8], R42 ;  /* 0x000ba82a01007387 */ /* 0x000fe80000100800 */
[----:B------:R-:W4:Y:S01]  /*e250*/  LDL.LU R93, [R1+0x70c] ;  /* 0x00070c00015d7983 */ /* 0x000f220000300800 */
[----:B0-----:R-:W-:Y:S01]  /*e260*/  IMAD R44, R44, UR14, RZ ;  /* 0x0000000e2c2c7c24 */ /* 0x001fe2000f8e02ff */
[----:B------:R-:W-:Y:S01]  /*e270*/  LEA.HI.X.SX32 R87, R55, R3, 0x1, P0 ;  /* 0x0000000337577211 */ /* 0x000fe200000f0eff */
[----:B-1----:R-:W-:-:S02]  /*e280*/  IMAD R46, R46, UR15, RZ ;  /* 0x0000000f2e2e7c24 */ /* 0x002fc4000f8e02ff */
[----:B------:R-:W-:Y:S01]  /*e290*/  IMAD R45, R45, UR55, RZ ;  /* 0x000000372d2d7c24 */ /* 0x000fe2000f8e02ff */
[CC--:B------:R-:W-:Y:S01]  /*e2a0*/  LEA R74, P4, R44.reuse, R92.reuse, 0x1 ;  /* 0x0000005c2c4a7211 */ /* 0x0c0fe200078808ff */
[----:B---3--:R-:W3:Y:S01]  /*e2b0*/  LDL R26, [R1+0xbdc] ;  /* 0x000bdc00011a7983 */ /* 0x008ee20000100800 */
[-C--:B------:R-:W-:Y:S02]  /*e2c0*/  LEA.HI.X.SX32 R43, R43, R3.reuse, 0x1, P2 ;  /* 0x000000032b2b7211 */ /* 0x080fe400010f0eff */
[-C--:B------:R-:W-:Y:S01]  /*e2d0*/  LEA.HI.X.SX32 R75, R44, R3.reuse, 0x1, P4 ;  /* 0x000000032c4b7211 */ /* 0x080fe200020f0eff */
[----:B------:R-:W-:Y:S01]  /*e2e0*/  STL [R1+0xb9c], R87 ;  /* 0x000b9c5701007387 */ /* 0x000fe20000100800 */
[-C--:B------:R-:W-:Y:S02]  /*e2f0*/  LEA R48, P0, R46, R92.reuse, 0x1 ;  /* 0x0000005c2e307211 */ /* 0x080fe400078008ff */
[C---:B------:R-:W-:Y:S01]  /*e300*/  LEA R88, P2, R45.reuse, R92, 0x1 ;  /* 0x0000005c2d587211 */ /* 0x040fe200078408ff */
[----:B------:R-:W-:Y:S04]  /*e310*/  STL [R1+0xbb0], R74 ;  /* 0x000bb04a01007387 */ /* 0x000fe80000100800 */
[----:B------:R-:W-:Y:S04]  /*e320*/  STL [R1+0xba4], R43 ;  /* 0x000ba42b01007387 */ /* 0x000fe80000100800 */
[----:B------:R-:W-:Y:S04]  /*e330*/  STL [R1+0xbac], R75 ;  /* 0x000bac4b01007387 */ /* 0x000fe80000100800 */
[----:B------:R-:W-:Y:S04]  /*e340*/  STL [R1+0xbb8], R48 ;  /* 0x000bb83001007387 */ /* 0x000fe80000100800 */
[----:B------:R-:W-:Y:S04]  /*e350*/  STL [R1+0xbc0], R88 ;  /* 0x000bc05801007387 */ /* 0x000fe80000100800 */
[----:B------:R-:W3:Y:S01]  /*e360*/  LDL.LU R55, [R1+0x6ac] ;  /* 0x0006ac0001377983 */ /* 0x000ee20000300800 */
[----:B------:R-:W-:-:S02]  /*e370*/  LEA.HI.X.SX32 R89, R45, R3, 0x1, P2 ;  /* 0x000000032d597211 */ /* 0x000fc400010f0eff */
[----:B------:R-:W-:Y:S01]  /*e380*/  LEA R44, P4, R12, R92, 0x1 ;  /* 0x0000005c0c2c7211 */ /* 0x000fe200078808ff */
[----:B------:R-:W3:Y:S01]  /*e390*/  LDL.LU R54, [R1+0x6c0] ;  /* 0x0006c00001367983 */ /* 0x000ee20000300800 */
[----:B------:R-:W-:-:S03]  /*e3a0*/  LEA.HI.X.SX32 R49, R46, R3, 0x1, P0 ;  /* 0x000000032e317211 */ /* 0x000fc600000f0eff */
[----:B--2---:R-:W2:Y:S01]  /*e3b0*/  LDL R90, [R1+0x9f4] ;  /* 0x0009f400015a7983 */ /* 0x004ea20000100800 */
[----:B------:R-:W-:-:S03]  /*e3c0*/  LEA.HI.X.SX32 R45, R12, R3, 0x1, P4 ;  /* 0x000000030c2d7211 */ /* 0x000fc600020f0eff */
[----:B------:R-:W2:Y:S01]  /*e3d0*/  LDL R91, [R1+0x9f8] ;  /* 0x0009f800015b7983 */ /* 0x000ea20000100800 */
[----:B------:R-:W-:-:S03]  /*e3e0*/  IMAD R47, R47, UR60, RZ ;  /* 0x0000003c2f2f7c24 */ /* 0x000fc6000f8e02ff */
[----:B------:R-:W2:Y:S01]  /*e3f0*/  LDL.LU R14, [R1+0x6c4] ;  /* 0x0006c400010e7983 */ /* 0x000ea20000300800 */
[----:B------:R-:W-:-:S03]  /*e400*/  LEA R78, P0, R79, R92, 0x1 ;  /* 0x0000005c4f4e7211 */ /* 0x000fc600078008ff */
[----:B------:R-:W2:Y:S01]  /*e410*/  LDL R15, [R1+0xa14] ;  /* 0x000a1400010f7983 */ /* 0x000ea20000100800 */
[----:B------:R-:W-:-:S03]  /*e420*/  LEA R12, P4, R13, R92, 0x1 ;  /* 0x0000005c0d0c7211 */ /* 0x000fc600078808ff */
[----:B------:R-:W2:Y:S04]  /*e430*/  LDL.LU R60, [R1+0x6c8] ;  /* 0x0006c800013c7983 */ /* 0x000ea80000300800 */
[----:B------:R-:W-:Y:S04]  /*e440*/  STL [R1+0xbb4], R49 ;  /* 0x000bb43101007387 */ /* 0x000fe80000100800 */
[----:B------:R-:W-:Y:S01]  /*e450*/  STL [R1+0xbc8], R44 ;  /* 0x000bc82c01007387 */ /* 0x000fe20000100800 */
[----:B------:R-:W-:-:S03]  /*e460*/  LEA R46, P5, R47, R92, 0x1 ;  /* 0x0000005c2f2e7211 */ /* 0x000fc600078a08ff */
[----:B------:R-:W-:Y:S04]  /*e470*/  STL [R1+0xbbc], R89 ;  /* 0x000bbc5901007387 */ /* 0x000fe80000100800 */
[----:B------:R-:W-:Y:S01]  /*e480*/  STL [R1+0xbc4], R45 ;  /* 0x000bc42d01007387 */ /* 0x000fe20000100800 */
[-C--:B------:R-:W-:Y:S02]  /*e490*/  LEA.HI.X.SX32 R79, R79, R3.reuse, 0x1, P0 ;  /* 0x000000034f4f7211 */ /* 0x080fe400000f0eff */
[-C--:B------:R-:W-:Y:S02]  /*e4a0*/  LEA.HI.X.SX32 R13, R13, R3.reuse, 0x1, P4 ;  /* 0x000000030d0d7211 */ /* 0x080fe400020f0eff */
[----:B------:R-:W-:Y:S02]  /*e4b0*/  LEA.HI.X.SX32 R47, R47, R3, 0x1, P5 ;  /* 0x000000032f2f7211 */ /* 0x000fe400028f0eff */
[----:B----4-:R-:W-:-:S04]  /*e4c0*/  LEA R52, P2, R0, R92, 0x1 ;  /* 0x0000005c00347211 */ /* 0x010fc800078408ff */
[----:B------:R-:W-:Y:S02]  /*e4d0*/  LEA.HI.X.SX32 R53, R0, R3, 0x1, P2 ;  /* 0x0000000300357211 */ /* 0x000fe400010f0eff */
[----:B------:R-:W0:Y:S01]  /*e4e0*/  LDC R0, c[0x0][0x3a0] ;  /* 0x0000e800ff007b82 */ /* 0x000e220000000800 */
[----:B------:R-:W-:-:S04]  /*e4f0*/  LEA R28, P6, R93, R92, 0x1 ;  /* 0x0000005c5d1c7211 */ /* 0x000fc800078c08ff */
[----:B------:R-:W-:Y:S02]  /*e500*/  LEA.HI.X.SX32 R29, R93, R3, 0x1, P6 ;  /* 0x000000035d1d7211 */ /* 0x000fe400030f0eff */
[----:B------:R-:W1:Y:S01]  /*e510*/  S2R R93, SR_TID.X ;  /* 0x00000000005d7919 */ /* 0x000e620000002100 */
[----:B------:R-:W-:Y:S04]  /*e520*/  STL [R1+0xbd0], R52 ;  /* 0x000bd03401007387 */ /* 0x000fe80000100800 */
[----:B------:R-:W-:Y:S01]  /*e530*/  STL [R1+0xbcc], R78 ;  /* 0x000bcc4e01007387 */ /* 0x000fe20000100800 */
[----:B0-----:R-:W-:-:S03]  /*e540*/  VIADD R18, R0, 0x3f ;  /* 0x0000003f00127836 */ /* 0x001fc60000000000 */
[----:B------:R-:W-:Y:S04]  /*e550*/  STL [R1+0xbd4], R12 ;  /* 0x000bd40c01007387 */ /* 0x000fe80000100800 */
[----:B------:R-:W4:Y:S04]  /*e560*/  LDL R61, [R1+0xa34] ;  /* 0x000a3400013d7983 */ /* 0x000f280000100800 */
[----:B------:R-:W-:Y:S04]  /*e570*/  STL [R1+0x9f0], R28 ;  /* 0x0009f01c01007387 */ /* 0x000fe80000100800 */
[----:B------:R-:W2:Y:S04]  /*e580*/  LDL.LU R80, [R1+0x6cc] ;  /* 0x0006cc0001507983 */ /* 0x000ea80000300800 */
[----:B------:R-:W-:Y:S01]  /*e590*/  STL [R1+0xbd8], R46 ;  /* 0x000bd82e01007387 */ /* 0x000fe20000100800 */
[----:B------:R-:W-:-:S03]  /*e5a0*/  ISETP.GT.AND P0, PT, R18, 0x3f, PT ;  /* 0x0000003f1200780c */ /* 0x000fc60003f04270 */
[----:B------:R-:W2:Y:S01]  /*e5b0*/  LDL R81, [R1+0xa54] ;  /* 0x000a540001517983 */ /* 0x000ea20000100800 */
[----:B-1----:R-:W-:-:S03]  /*e5c0*/  LOP3.LUT R93, R93, 0x3f, RZ, 0xc0, !PT ;  /* 0x0000003f5d5d7812 */ /* 0x002fc600078ec0ff */
[----:B------:R-:W-:Y:S04]  /*e5d0*/  STL [R1+0x9e0], R79 ;  /* 0x0009e04f01007387 */ /* 0x000fe80000100800 */
[----:B------:R-:W-:Y:S04]  /*e5e0*/  STL [R1+0x9e4], R53 ;  /* 0x0009e43501007387 */ /* 0x000fe80000100800 */
[----:B------:R-:W2:Y:S01]  /*e5f0*/  LDL R27, [R1+0xa94] ;  /* 0x000a9400011b7983 */ /* 0x000ea20000100800 */
[----:B------:R-:W-:-:S03]  /*e600*/  ISETP.LT.AND P0, PT, R93, R0, P0 ;  /* 0x000000005d00720c */ /* 0x000fc60000701270 */
[----:B------:R-:W-:Y:S04]  /*e610*/  STL [R1+0x9e8], R13 ;  /* 0x0009e80d01007387 */ /* 0x000fe80000100800 */
[----:B------:R-:W-:Y:S04]  /*e620*/  STL [R1+0x9dc], R29 ;  /* 0x0009dc1d01007387 */ /* 0x000fe80000100800 */
[----:B------:R-:W-:Y:S04]  /*e630*/  STL [R1+0x9ec], R47 ;  /* 0x0009ec2f01007387 */ /* 0x000fe80000100800 */
[----:B------:R-:W2:Y:S04]  /*e640*/  LDL.LU R18, [R1+0x1350] ;  /* 0x0013500001127983 */ /* 0x000ea80000300800 */
[----:B------:R-:W2:Y:S04]  /*e650*/  LDL.LU R0, [R1+0x134c] ;  /* 0x00134c0001007983 */ /* 0x000ea80000300800 */
[----:B------:R-:W2:Y:S04]  /*e660*/  LDL.LU R93, [R1+0x1348] ;  /* 0x00134800015d7983 */ /* 0x000ea80000300800 */
[----:B---3--:R0:W-:Y:S04]  /*e670*/  STS.U16 [R26+UR5+0x1b80], R55 ;  /* 0x001b80371a007988 */ /* 0x0081e80008000405 */
[----:B0-----:R-:W3:Y:S04]  /*e680*/  LDL.LU R55, [R1+0x1344] ;  /* 0x0013440001377983 */ /* 0x001ee80000300800 */
[----:B---3--:R0:W-:Y:S04]  /*e690*/  STS.U16 [R26+UR5+0x5b80], R55 ;  /* 0x005b80371a007988 */ /* 0x0081e80008000405 */
[----:B0-----:R-:W3:Y:S04]  /*e6a0*/  LDL.LU R55, [R1+0x1340] ;  /* 0x0013400001377983 */ /* 0x001ee80000300800 */
[----:B------:R0:W-:Y:S01]  /*e6b0*/  STS.U16 [R26+UR5+0x9b80], R54 ;  /* 0x009b80361a007988 */ /* 0x0001e20008000405 */
[----:B--2---:R-:W-:-:S02]  /*e6c0*/  @P0 LOP3.LUT R91, R91, R90, RZ, 0x3c, !PT ;  /* 0x0000005a5b5b0212 */ /* 0x004fc400078e3cff */
[----:B---3--:R-:W-:-:S06]  /*e6d0*/  PRMT R55, RZ, 0x7610, R55 ;  /* 0x00007610ff377816 */ /* 0x008fcc0000000037 */
[----:B------:R-:W2:Y:S04]  /*e6e0*/  @P0 LDG.E.U16 R55, desc[UR16][R28.64] ;  /* 0x000000101c370981 */ /* 0x000ea8000c1e1500 */
[----:B------:R-:W3:Y:S04]  /*e6f0*/  LDL.LU.64 R28, [R1+0x1338] ;  /* 0x00133800011c7983 */ /* 0x000ee80000300a00 */
[----:B0-----:R-:W2:Y:S01]  /*e700*/  LDL.LU R54, [R1+0x1330] ;  /* 0x0013300001367983 */ /* 0x001ea20000300800 */
[----:B------:R-:W-:Y:S02]  /*e710*/  @P0 LOP3.LUT R90, R91, R90, RZ, 0x3c, !PT ;  /* 0x0000005a5b5a0212 */ /* 0x000fe400078e3cff */
[----:B------:R-:W-:-:S02]  /*e720*/  PRMT R92, RZ, 0x7610, R92 ;  /* 0x00007610ff5c7816 */ /* 0x000fc4000000005c */
[----:B------:R-:W-:Y:S01]  /*e730*/  @P0 LOP3.LUT R91, R91, R90, RZ, 0x3c, !PT ;  /* 0x0000005a5b5b0212 */ /* 0x000fe200078e3cff */
[----:B------:R2:W-:Y:S04]  /*e740*/  STS.U16 [R26+UR5+0xdb80], R14 ;  /* 0x00db800e1a007988 */ /* 0x0005e80008000405 */
[----:B------:R-:W3:Y:S04]  /*e750*/  @P0 LDG.E.U16 R92, desc[UR16][R90.64] ;  /* 0x000000105a5c0981 */ /* 0x000ee8000c1e1500 */
[----:B------:R-:W3:Y:S01]  /*e760*/  LDL.LU.64 R90, [R1+0x1328] ;  /* 0x00132800015a7983 */ /* 0x000ee20000300a00 */
[----:B--2---:R-:W-:-:S03]  /*e770*/  @P0 IMAD.MOV.U32 R14, RZ, RZ, R54 ;  /* 0x000000ffff0e0224 */ /* 0x004fc600078e0036 */
[----:B------:R-:W2:Y:S01]  /*e780*/  LDL.LU R54, [R1+0x1320] ;  /* 0x0013200001367983 */ /* 0x000ea20000300800 */
[----:B------:R-:W-:Y:S02]  /*e790*/  PRMT R3, RZ, 0x7610, R3 ;  /* 0x00007610ff037816 */ /* 0x000fe40000000003 */
[----:B------:R-:W-:Y:S01]  /*e7a0*/  PRMT R25, RZ, 0x7610, R25 ;  /* 0x00007610ff197816 */ /* 0x000fe20000000019 */
[----:B------:R0:W-:Y:S01]  /*e7b0*/  STS.U16 [R26+UR5+0x1f80], R60 ;  /* 0x001f803c1a007988 */ /* 0x0001e20008000405 */
[----:B------:R-:W-:-:S03]  /*e7c0*/  PRMT R18, RZ, 0x7610, R18 ;  /* 0x00007610ff127816 */ /* 0x000fc60000000012 */
[----:B------:R1:W-:Y:S04]  /*e7d0*/  STS.U16 [R26+UR5+0x5f80], R80 ;  /* 0x005f80501a007988 */ /* 0x0003e80008000405 */
[----:B------:R2:W3:Y:S01]  /*e7e0*/  @P0 LDG.E.U16 R3, desc[UR16][R14.64] ;  /* 0x000000100e030981 */ /* 0x0004e2000c1e1500 */
[----:B0-----:R-:W-:Y:S02]  /*e7f0*/  @P0 IMAD.MOV.U32 R60, RZ, RZ, R93 ;  /* 0x000000ffff3c0224 */ /* 0x001fe400078e005d */
[----:B-1----:R-:W-:-:S03]  /*e800*/  @P0 IMAD.MOV.U32 R80, RZ, RZ, R0 ;  /* 0x000000ffff500224 */ /* 0x002fc600078e0000 */
[----:B----4-:R-:W4:Y:S04]  /*e810*/  @P0 LDG.E.U16 R25, desc[UR16][R60.64] ;  /* 0x000000103c190981 */ /* 0x010f28000c1e1500 */
[----:B------:R-:W3:Y:S04]  /*e820*/  LDL.LU.64 R14, [R1+0x1318] ;  /* 0x00131800010e7983 */ /* 0x000ee80000300a00 */
[----:B------:R-:W3:Y:S04]  /*e830*/  LDL.LU R93, [R1+0x1310] ;  /* 0x00131000015d7983 */ /* 0x000ee80000300800 */
[----:B------:R-:W4:Y:S04]  /*e840*/  LDL.LU.64 R60, [R1+0x1308] ;  /* 0x00130800013c7983 */ /* 0x000f280000300a00 */
[----:B------:R-:W4:Y:S04]  /*e850*/  LDL.LU R0, [R1+0x1300] ;  /* 0x0013000001007983 */ /* 0x000f280000300800 */
[----:B------:R-:W4:Y:S04]  /*e860*/  @P0 LDG.E.U16 R18, desc[UR16][R80.64] ;  /* 0x0000001050120981 */ /* 0x000f28000c1e1500 */
[----:B------:R-:W4:Y:S04]  /*e870*/  LDL.LU.64 R80, [R1+0x12f8] ;  /* 0x0012f80001507983 */ /* 0x000f280000300a00 */
[----:B--2---:R0:W-:Y:S04]  /*e880*/  STS.U16 [R26+UR5+0x9f80], R54 ;  /* 0x009f80361a007988 */ /* 0x0041e80008000405 */
[----:B0-----:R-:W2:Y:S04]  /*e890*/  LDL.LU R54, [R1+0x12f0] ;  /* 0x0012f00001367983 */ /* 0x001ea80000300800 */
[----:B---3--:R0:W-:Y:S01]  /*e8a0*/  STS.U16 [R26+UR5+0xdf80], R93 ;  /* 0x00df805d1a007988 */ /* 0x0081e20008000405 */
[----:B--2---:R-:W-:-:S06]  /*e8b0*/  PRMT R54, RZ, 0x7610, R54 ;  /* 0x00007610ff367816 */ /* 0x004fcc0000000036 */
[----:B----4-:R1:W2:Y:S04]  /*e8c0*/  @P0 LDG.E.U16 R54, desc[UR16][R80.64] ;  /* 0x0000001050360981 */ /* 0x0102a8000c1e1500 */
[----:B------:R-:W1:Y:S04]  /*e8d0*/  LDL.LU.64 R80, [R1+0x12e8] ;  /* 0x0012e80001507983 */ /* 0x000e680000300a00 */
[----:B0-----:R-:W3:Y:S01]  /*e8e0*/  LDL.LU R93, [R1+0x12e4] ;  /* 0x0012e400015d7983 */ /* 0x001ee20000300800 */
[----:B------:R-:W-:Y:S01]  /*e8f0*/  @P0 LOP3.LUT R15, R15, R14, RZ, 0x3c, !PT ;  /* 0x0000000e0f0f0212 */ /* 0x000fe200078e3cff */
[----:B------:R-:W-:-:S02]  /*e900*/  @P0 IMAD.MOV.U32 R26, RZ, RZ, R2 ;  /* 0x000000ffff1a0224 */ /* 0x000fc400078e0002 */
[----:B------:R0:W-:Y:S01]  /*e910*/  STS.U16 [R0+UR5+0x20000], R92 ;  /* 0x0200005c00007988 */ /* 0x0001e20008000405 */
[----:B------:R-:W-:-:S03]  /*e920*/  @P0 LOP3.LUT R14, R15, R14, RZ, 0x3c, !PT ;  /* 0x0000000e0f0e0212 */ /* 0x000fc600078e3cff */
[----:B------:R4:W-:Y:S01]  /*e930*/  STS.U16 [R0+UR5+0x20800], R25 ;  /* 0x0208001900007988 */ /* 0x0009e20008000405 */
[----:B------:R-:W-:-:S03]  /*e940*/  @P0 LOP3.LUT R15, R15, R14, RZ, 0x3c, !PT ;  /* 0x0000000e0f0f0212 */ /* 0x000fc600078e3cff */
[----:B------:R4:W-:Y:S01]  /*e950*/  STS.U16 [R0+UR5+0x20400], R3 ;  /* 0x0204000300007988 */ /* 0x0009e20008000405 */
[----:B0-----:R-:W-:-:S03]  /*e960*/  PRMT R92, RZ, 0x7610, R92 ;  /* 0x00007610ff5c7816 */ /* 0x001fc6000000005c */
[----:B------:R-:W2:Y:S01]  /*e970*/  LDL.LU R2, [R1+0x12e0] ;  /* 0x0012e00001027983 */ /* 0x000ea20000300800 */
[----:B----4-:R-:W-:Y:S02]  /*e980*/  @P0 IMAD.MOV.U32 R25, RZ, RZ, R24 ;  /* 0x000000ffff190224 */ /* 0x010fe400078e0018 */
[----:B------:R-:W-:Y:S01]  /*e990*/  @P0 IMAD.MOV.U32 R24, RZ, RZ, R19 ;  /* 0x000000ffff180224 */ /* 0x000fe200078e0013 */
[----:B------:R-:W-:Y:S01]  /*e9a0*/  PRMT R3, RZ, 0x7610, R3 ;  /* 0x00007610ff037816 */ /* 0x000fe20000000003 */
[----:B------:R0:W-:Y:S04]  /*e9b0*/  STS.U16 [R0+UR5+0x20c00], R18 ;  /* 0x020c001200007988 */ /* 0x0001e80008000405 */
[----:B------:R-:W4:Y:S04]  /*e9c0*/  @P0 LDG.E.U16 R92, desc[UR16][R24.64] ;  /* 0x00000010185c0981 */ /* 0x000f28000c1e1500 */
[----:B------:R-:W2:Y:S01]  /*e9d0*/  @P0 LDG.E.U16 R3, desc[UR16][R50.64] ;  /* 0x0000001032030981 */ /* 0x000ea2000c1e1500 */
[----:B-1----:R-:W-:-:S02]  /*e9e0*/  PRMT R81, RZ, 0x7610, R81 ;  /* 0x00007610ff517816 */ /* 0x002fc40000000051 */
[----:B------:R-:W-:Y:S02]  /*e9f0*/  PRMT R80, RZ, 0x7610, R80 ;  /* 0x00007610ff507816 */ /* 0x000fe40000000050 */
[----:B---3--:R-:W-:Y:S02]  /*ea00*/  PRMT R93, RZ, 0x7610, R93 ;  /* 0x00007610ff5d7816 */ /* 0x008fe4000000005d */
[----:B------:R-:W3:Y:S04]  /*ea10*/  @P0 LDG.E.U16 R81, desc[UR16][R26.64] ;  /* 0x000000101a510981 */ /* 0x000ee8000c1e1500 */
[----:B------:R-:W4:Y:S04]  /*ea20*/  @P0 LDG.E.U16 R80, desc[UR16][R14.64] ;  /* 0x000000100e500981 */ /* 0x000f28000c1e1500 */
[----:B------:R-:W4:Y:S04]  /*ea30*/  @P0 LDG.E.U16 R93, desc[UR16][R58.64] ;  /* 0x000000103a5d0981 */ /* 0x000f28000c1e1500 */
[----:B------:R-:W4:Y:S04]  /*ea40*/  LDL.LU.64 R26, [R1+0x12d8] ;  /* 0x0012d800011a7983 */ /* 0x000f280000300a00 */
[----:B------:R-:W4:Y:S04]  /*ea50*/  LDL.LU.64 R14, [R1+0x12d0] ;  /* 0x0012d000010e7983 */ /* 0x000f280000300a00 */
[----:B------:R-:W4:Y:S04]  /*ea60*/  LDL.LU.64 R58, [R1+0x12c8] ;  /* 0x0012c800013a7983 */ /* 0x000f280000300a00 */
[----:B------:R-:W4:Y:S04]  /*ea70*/  LDL.LU.64 R24, [R1+0x12c0] ;  /* 0x0012c00001187983 */ /* 0x000f280000300a00 */
[----:B0-----:R-:W4:Y:S04]  /*ea80*/  LDL R18, [R1+0x9fc] ;  /* 0x0009fc0001127983 */ /* 0x001f280000100800 */
[----:B------:R-:W4:Y:S04]  /*ea90*/  LDL R19, [R1+0xa00] ;  /* 0x000a000001137983 */ /* 0x000f280000100800 */
[----:B------:R-:W4:Y:S04]  /*eaa0*/  LDL R50, [R1+0xa1c] ;  /* 0x000a1c0001327983 */ /* 0x000f280000100800 */
[----:B------:R-:W4:Y:S04]  /*eab0*/  LDL R51, [R1+0xa20] ;  /* 0x000a200001337983 */ /* 0x000f280000100800 */
[----:B--2---:R0:W-:Y:S04]  /*eac0*/  STS.U16 [R0+UR5+0x21000], R54 ;  /* 0x0210003600007988 */ /* 0x0041e80008000405 */
[----:B0-----:R-:W2:Y:S04]  /*ead0*/  LDL.LU R54, [R1+0x12b8] ;  /* 0x0012b80001367983 */ /* 0x001ea80000300800 */
[----:B---3--:R0:W-:Y:S01]  /*eae0*/  STS.U16 [R0+UR5+0x21400], R81 ;  /* 0x0214005100007988 */ /* 0x0081e20008000405 */
[----:B--2---:R-:W-:-:S06]  /*eaf0*/  PRMT R54, RZ, 0x7610, R54 ;  /* 0x00007610ff367816 */ /* 0x004fcc0000000036 */
[----:B------:R-:W2:Y:S04]  /*eb00*/  @P0 LDG.E.U16 R54, desc[UR16][R22.64] ;  /* 0x0000001016360981 */ /* 0x000ea8000c1e1500 */
[----:B------:R-:W3:Y:S04]  /*eb10*/  LDL.LU.64 R22, [R1+0x12b0] ;  /* 0x0012b00001167983 */ /* 0x000ee80000300a00 */
[----:B0-----:R-:W2:Y:S02]  /*eb20*/  LDL.LU R81, [R1+0x12a8] ;  /* 0x0012a80001517983 */ /* 0x001ea40000300800 */
[----:B--2---:R-:W-:-:S06]  /*eb30*/  PRMT R81, RZ, 0x7610, R81 ;  /* 0x00007610ff517816 */ /* 0x004fcc0000000051 */
[----:B------:R0:W2:Y:S04]  /*eb40*/  @P0 LDG.E.U16 R81, desc[UR16][R16.64] ;  /* 0x0000001010510981 */ /* 0x0000a8000c1e1500 */
[----:B------:R-:W0:Y:S04]  /*eb50*/  LDL.LU.64 R16, [R1+0x12a0] ;  /* 0x0012a00001107983 */ /* 0x000e280000300a00 */
[----:B----4-:R1:W-:Y:S04]  /*eb60*/  STS.U16 [R0+UR5+0x21800], R80 ;  /* 0x0218005000007988 */ /* 0x0103e80008000405 */
[----:B------:R4:W-:Y:S04]  /*eb70*/  STS.U16 [R0+UR5+0x21c00], R93 ;  /* 0x021c005d00007988 */ /* 0x0009e80008000405 */
[----:B-1----:R-:W2:Y:S01]  /*eb80*/  LDL.LU R80, [R1+0x1298] ;  /* 0x0012980001507983 */ /* 0x002ea20000300800 */
[----:B0-----:R-:W-:-:S06]  /*eb90*/  PRMT R17, RZ, 0x7610, R17 ;  /* 0x00007610ff117816 */ /* 0x001fcc0000000011 */
[----:B------:R-:W3:Y:S04]  /*eba0*/  @P0 LDG.E.U16 R17, desc[UR16][R56.64] ;  /* 0x0000001038110981 */ /* 0x000ee8000c1e1500 */
[----:B------:R-:W3:Y:S04]  /*ebb0*/  LDL.LU.64 R56, [R1+0x1290] ;  /* 0x0012900001387983 */ /* 0x000ee80000300a00 */
[----:B----4-:R-:W4:Y:S01]  /*ebc0*/  LDL.LU R93, [R1+0x1288] ;  /* 0x00128800015d7983 */ /* 0x010f220000300800 */
[-C--:B------:R-:W-:Y:S02]  /*ebd0*/  @P0 LOP3.LUT R19, R19, R18.reuse, RZ, 0x3c, !PT ;  /* 0x0000001213130212 */ /* 0x080fe400078e3cff */
[----:B--2---:R-:W-:Y:S01]  /*ebe0*/  PRMT R80, RZ, 0x7610, R80 ;  /* 0x00007610ff507816 */ /* 0x004fe20000000050 */
[----:B------:R0:W-:Y:S01]  /*ebf0*/  STS.U16 [R0+UR5+0x22000], R92 ;  /* 0x0220005c00007988 */ /* 0x0001e20008000405 */
[----:B------:R-:W-:-:S03]  /*ec00*/  @P0 LOP3.LUT R18, R19, R18, RZ, 0x3c, !PT ;  /* 0x0000001213120212 */ /* 0x000fc600078e3cff */
[----:B------:R1:W-:Y:S01]  /*ec10*/  STS.U16 [R0+UR5+0x22400], R3 ;  /* 0x0224000300007988 */ /* 0x0003e20008000405 */
[----:B------:R-:W-:-:S03]  /*ec20*/  @P0 LOP3.LUT R19, R19, R18, RZ, 0x3c, !PT ;  /* 0x0000001213130212 */ /* 0x000fc600078e3cff */
[----:B------:R-:W2:Y:S01]  /*ec30*/  @P0 LDG.E.U16 R80, desc[UR16][R20.64] ;  /* 0x0000001014500981 */ /* 0x000ea2000c1e1500 */
[----:B0-----:R-:W-:Y:S02]  /*ec40*/  PRMT R92, RZ, 0x7610, R92 ;  /* 0x00007610ff5c7816 */ /* 0x001fe4000000005c */
[----:B-1----:R-:W-:Y:S01]  /*ec50*/  PRMT R3, RZ, 0x7610, R3 ;  /* 0x00007610ff037816 */ /* 0x002fe20000000003 */
[----:B------:R0:W-:Y:S04]  /*ec60*/  STS.U16 [R0+UR5+0x22800], R54 ;  /* 0x0228003600007988 */ /* 0x0001e80008000405 */
[----:B------:R-:W2:Y:S04]  /*ec70*/  LDL.LU.64 R20, [R1+0x1280] ;  /* 0x0012800001147983 */ /* 0x000ea80000300a00 */
[----:B------:R-:W2:Y:S04]  /*ec80*/  @P0 LDG.E.U16 R92, desc[UR16][R52.64] ;  /* 0x00000010345c0981 */ /* 0x000ea8000c1e1500 */
[----:B------:R-:W2:Y:S04]  /*ec90*/  @P0 LDG.E.U16 R3, desc[UR16][R18.64] ;  /* 0x0000001012030981 */ /* 0x000ea8000c1e1500 */
[----:B------:R1:W-:Y:S01]  /*eca0*/  STS.U16 [R0+UR5+0x22c00], R81 ;  /* 0x022c005100007988 */ /* 0x0003e20008000405 */
[----:B----4-:R-:W-:-:S06]  /*ecb0*/  PRMT R93, RZ, 0x7610, R93 ;  /* 0x00007610ff5d7816 */ /* 0x010fcc000000005d */
[----:B------:R-:W4:Y:S04]  /*ecc0*/  @P0 LDG.E.U16 R93, desc[UR16][R48.64] ;  /* 0x00000010305d0981 */ /* 0x000f28000c1e1500 */
[----:B------:R-:W4:Y:S04]  /*ecd0*/  LDL.LU.64 R48, [R1+0x1278] ;  /* 0x0012780001307983 */ /* 0x000f280000300a00 */
[----:B------:R-:W4:Y:S04]  /*ece0*/  LDL.LU.64 R52, [R1+0x1270] ;  /* 0x0012700001347983 */ /* 0x000f280000300a00 */
[----:B0-----:R-:W4:Y:S04]  /*ecf0*/  LDL.LU R54, [R1+0x1268] ;  /* 0x0012680001367983 */ /* 0x001f280000300800 */
[----:B------:R-:W4:Y:S04]  /*ed00*/  LDL.LU.64 R18, [R1+0x1260] ;  /* 0x0012600001127983 */ /* 0x000f280000300a00 */
[----:B-1----:R-:W4:Y:S01]  /*ed10*/  LDL.LU R81, [R1+0x1258] ;  /* 0x0012580001517983 */ /* 0x002f220000300800 */
[----:B------:R-:W-:-:S04]  /*ed20*/  @P0 LOP3.LUT R51, R51, R50, RZ, 0x3c, !PT ;  /* 0x0000003233330212 */ /* 0x000fc800078e3cff */
[C---:B------:R-:W-:Y:S01]  /*ed30*/  @P0 LOP3.LUT R50, R51.reuse, R50, RZ, 0x3c, !PT ;  /* 0x0000003233320212 */ /* 0x040fe200078e3cff */
[----:B---3--:R0:W-:Y:S03]  /*ed40*/  STS.U16 [R0+UR5+0x23000], R17 ;  /* 0x0230001100007988 */ /* 0x0081e60008000405 */
[----:B------:R-:W-:Y:S01]  /*ed50*/  @P0 LOP3.LUT R51, R51, R50, RZ, 0x3c, !PT ;  /* 0x0000003233330212 */ /* 0x000fe200078e3cff */
[----:B0-----:R-:W-:Y:S02]  /*ed60*/  @P0 IMAD.MOV.U32 R17, RZ, RZ, R16 ;  /* 0x000000ffff110224 */ /* 0x001fe400078e0010 */
[----:B------:R-:W-:Y:S01]  /*ed70*/  @P0 IMAD.MOV.U32 R16, RZ, RZ, R2 ;  /* 0x000000ffff100224 */ /* 0x000fe200078e0002 */
[----:B--2---:R0:W-:Y:S01]  /*ed80*/  STS.U16 [R0+UR5+0x23400], R80 ;  /* 0x0234005000007988 */ /* 0x0041e20008000405 */
[----:B----4-:R-:W-:-:S06]  /*ed90*/  PRMT R54, RZ, 0x7610, R54 ;  /* 0x00007610ff367816 */ /* 0x010fcc0000000036 */
[----:B------:R-:W2:Y:S01]  /*eda0*/  @P0 LDG.E.U16 R54, desc[UR16][R50.64] ;  /* 0x0000001032360981 */ /* 0x000ea2000c1e1500 */
[----:B------:R-:W-:-:S06]  /*edb0*/  PRMT R81, RZ, 0x7610, R81 ;  /* 0x00007610ff517816 */ /* 0x000fcc0000000051 */
[----:B------:R-:W3:Y:S04]  /*edc0*/  @P0 LDG.E.U16 R81, desc[UR16][R16.64] ;  /* 0x0000001010510981 */ /* 0x000ee8000c1e1500 */
[----:B------:R-:W4:Y:S04]  /*edd0*/  LDL.LU.64 R50, [R1+0x1250] ;  /* 0x0012500001327983 */ /* 0x000f280000300a00 */
[----:B------:R-:W5:Y:S04]  /*ede0*/  LDL.LU R2, [R1+0x1248] ;  /* 0x0012480001027983 */ /* 0x000f680000300800 */
[----:B------:R-:W2:Y:S04]  /*edf0*/  LDL.LU.64 R16, [R1+0x1240] ;  /* 0x0012400001107983 */ /* 0x000ea80000300a00 */
[----:B0-----:R-:W2:Y:S04]  /*ee00*/  LDL.LU R80, [R1+0x1238] ;  /* 0x0012380001507983 */ /* 0x001ea80000300800 */
[----:B------:R0:W-:Y:S01]  /*ee10*/  STS.U16 [R0+UR5+0x23800], R93 ;  /* 0x0238005d00007988 */ /* 0x0001e20008000405 */
[----:B--2---:R-:W-:-:S06]  /*ee20*/  PRMT R80, RZ, 0x7610, R80 ;  /* 0x00007610ff507816 */ /* 0x004fcc0000000050 */
[----:B------:R-:W2:Y:S04]  /*ee30*/  @P0 LDG.E.U16 R80, desc[UR16][R48.64] ;  /* 0x0000001030500981 */ /* 0x000ea8000c1e1500 */
[----:B------:R-:W2:Y:S04]  /*ee40*/  LDL.LU.64 R48, [R1+0x1230] ;  /* 0x0012300001307983 */ /* 0x000ea80000300a00 */
[----:B0-----:R-:W2:Y:S04]  /*ee50*/  LDL.LU R93, [R1+0x122c] ;  /* 0x00122c00015d7983 */ /* 0x001ea80000300800 */
[----:B------:R0:W-:Y:S02]  /*ee60*/  STS.U16 [R0+UR5+0x23c00], R92 ;  /* 0x023c005c00007988 */ /* 0x0001e40008000405 */
[----:B0-----:R-:W-:-:S06]  /*ee70*/  PRMT R92, RZ, 0x7610, R92 ;  /* 0x00007610ff5c7816 */ /* 0x001fcc000000005c */
[----:B------:R-:W3:Y:S01]  /*ee80*/  @P0 LDG.E.U16 R92, desc[UR16][R14.64] ;  /* 0x000000100e5c0981 */ /* 0x000ee2000c1e1500 */
[----:B--2---:R-:W-:-:S06]  /*ee90*/  PRMT R93, RZ, 0x7610, R93 ;  /* 0x00007610ff5d7816 */ /* 0x004fcc000000005d */
[----:B------:R0:W2:Y:S02]  /*eea0*/  @P0 LDG.E.U16 R93, desc[UR16][R22.64] ;  /* 0x00000010165d0981 */ /* 0x0000a4000c1e1500 */
[----:B0-----:R-:W-:Y:S02]  /*eeb0*/  LOP3.LUT R23, R0, 0x20, RZ, 0x3c, !PT ;  /* 0x0000002000177812 */ /* 0x001fe400078e3cff */
[----:B------:R0:W5:Y:S04]  /*eec0*/  LDL.LU R22, [R1+0x1228] ;  /* 0x0012280001167983 */ /* 0x0001680000300800 */
[----:B------:R1:W-:Y:S04]  /*eed0*/  STS.U16 [R23+UR5+0x20100], R3 ;  /* 0x0201000317007988 */ /* 0x0003e80008000405 */
[----:B------:R-:W4:Y:S01]  /*eee0*/  LDL.LU.64 R14, [R1+0x1220] ;  /* 0x00122000010e7983 */ /* 0x000f220000300a00 */
[----:B-1----:R-:W-:-:S03]  /*eef0*/  PRMT R3, RZ, 0x7610, R3 ;  /* 0x00007610ff037816 */ /* 0x002fc60000000003 */
[----:B------:R1:W-:Y:S04]  /*ef00*/  STS.U16 [R23+UR5+0x20500], R54 ;  /* 0x0205003617007988 */ /* 0x0003e80008000405 */
[----:B---3--:R3:W-:Y:S04]  /*ef10*/  STS.U16 [R23+UR5+0x20900], R81 ;  /* 0x0209005117007988 */ /* 0x0087e80008000405 */
[----:B------:R-:W4:Y:S04]  /*ef20*/  @P0 LDG.E.U16 R3, desc[UR16][R90.64] ;  /* 0x000000105a030981 */ /* 0x000f28000c1e1500 */
[----:B-1----:R-:W4:Y:S04]  /*ef30*/  LDL.LU R54, [R1+0x1218] ;  /* 0x0012180001367983 */ /* 0x002f280000300800 */
[----:B------:R-:W4:Y:S04]  /*ef40*/  LDL.LU.64 R90, [R1+0x1210] ;  /* 0x00121000015a7983 */ /* 0x000f280000300a00 */
[----:B---3--:R-:W3:Y:S04]  /*ef50*/  LDL.LU R81, [R1+0x1208] ;  /* 0x0012080001517983 */ /* 0x008ee80000300800 */
[----:B------:R1:W-:Y:S04]  /*ef60*/  STS.U16 [R23+UR5+0x20d00], R80 ;  /* 0x020d005017007988 */ /* 0x0003e80008000405 */
[----:B--2---:R2:W-:Y:S01]  /*ef70*/  STS.U16 [R23+UR5+0x21100], R93 ;  /* 0x0211005d17007988 */ /* 0x0045e20008000405 */
[----:B----4-:R-:W-:-:S06]  /*ef80*/  PRMT R54, RZ, 0x7610, R54 ;  /* 0x00007610ff367816 */ /* 0x010fcc0000000036 */
[----:B------:R-:W4:Y:S01]  /*ef90*/  @P0 LDG.E.U16 R54, desc[UR16][R4.64] ;  /* 0x0000001004360981 */ /* 0x000f22000c1e1500 */
[----:B---3--:R-:W-:-:S03]  /*efa0*/  PRMT R81, RZ, 0x7610, R81 ;  /* 0x00007610ff517816 */ /* 0x008fc60000000051 */
[----:B------:R0:W5:Y:S04]  /*efb0*/  LDL.LU.64 R4, [R1+0x1200] ;  /* 0x0012000001047983 */ /* 0x0001680000300a00 */
[----:B-1----:R-:W3:Y:S04]  /*efc0*/  LDL.LU R80, [R1+0x11f8] ;  /* 0x0011f80001507983 */ /* 0x002ee80000300800 */
[----:B------:R-:W3:Y:S04]  /*efd0*/  @P0 LDG.E.U16 R81, desc[UR16][R6.64] ;  /* 0x0000001006510981 */ /* 0x000ee8000c1e1500 */
[----:B------:R0:W5:Y:S04]  /*efe0*/  LDL.LU.64 R6, [R1+0x11f0] ;  /* 0x0011f00001067983 */ /* 0x0001680000300a00 */
[----:B--2---:R-:W2:Y:S04]  /*eff0*/  LDL.LU R93, [R1+0x11e8] ;  /* 0x0011e800015d7983 */ /* 0x004ea80000300800 */
[----:B------:R1:W-:Y:S04]  /*f000*/  STS.U16 [R23+UR5+0x21500], R92 ;  /* 0x0215005c17007988 */ /* 0x0003e80008000405 */
[----:B------:R0:W-:Y:S01]  /*f010*/  STS.U16 [R23+UR5+0x21900], R3 ;  /* 0x0219000317007988 */ /* 0x0001e20008000405 */
[----:B-1----:R-:W-:-:S02]  /*f020*/  PRMT R92, RZ, 0x7610, R92 ;  /* 0x00007610ff5c7816 */ /* 0x002fc4000000005c */
[----:B0-----:R-:W-:-:S04]  /*f030*/  PRMT R3, RZ, 0x7610, R3 ;  /* 0x00007610ff037816 */ /* 0x001fc80000000003 */
[----:B------:R-:W2:Y:S04]  /*f040*/  @P0 LDG.E.U16 R92, desc[UR16][R84.64] ;  /* 0x00000010545c0981 */ /* 0x000ea8000c1e1500 */
[----:B------:R-:W2:Y:S04]  /*f050*/  @P0 LDG.E.U16 R3, desc[UR16][R82.64] ;  /* 0x0000001052030981 */ /* 0x000ea8000c1e1500 */
[----:B----4-:R0:W-:Y:S01]  /*f060*/  STS.U16 [R23+UR5+0x21d00], R54 ;  /* 0x021d003617007988 */ /* 0x0101e20008000405 */
[----:B---3--:R-:W-:-:S06]  /*f070*/  PRMT R80, RZ, 0x7610, R80 ;  /* 0x00007610ff507816 */ /* 0x008fcc0000000050 */
[----:B------:R-:W3:Y:S01]  /*f080*/  @P0 LDG.E.U16 R80, desc[UR16][R8.64] ;  /* 0x0000001008500981 */ /* 0x000ee2000c1e1500 */
[----:B--2---:R-:W-:-:S03]  /*f090*/  PRMT R93, RZ, 0x7610, R93 ;  /* 0x00007610ff5d7816 */ /* 0x004fc6000000005d */
[----:B------:R1:W5:Y:S04]  /*f0a0*/  LDL.LU.64 R8, [R1+0x11e0] ;  /* 0x0011e00001087983 */ /* 0x0003680000300a00 */
[----:B------:R-:W2:Y:S04]  /*f0b0*/  @P0 LDG.E.U16 R93, desc[UR16][R10.64] ;  /* 0x000000100a5d0981 */ /* 0x000ea8000c1e1500 */
[----:B------:R4:W-:Y:S04]  /*f0c0*/  STS.U16 [R23+UR5+0x22100], R81 ;  /* 0x0221005117007988 */ /* 0x0009e80008000405 */
[----:B------:R1:W5:Y:S04]  /*f0d0*/  LDL.LU.64 R10, [R1+0x11d8] ;  /* 0x0011d800010a7983 */ /* 0x0003680000300a00 */
[----:B------:R1:W5:Y:S04]  /*f0e0*/  LDL.LU.64 R82, [R1+0x11d0] ;  /* 0x0011d00001527983 */ /* 0x0003680000300a00 */
[----:B0-----:R-:W2:Y:S04]  /*f0f0*/  LDL.LU R54, [R1+0x11c8] ;  /* 0x0011c80001367983 */ /* 0x001ea80000300800 */
[----:B------:R1:W5:Y:S04]  /*f100*/  LDL.LU.64 R84, [R1+0x11c0] ;  /* 0x0011c00001547983 */ /* 0x0003680000300a00 */
[----:B----4-:R-:W4:Y:S04]  /*f110*/  LDL.LU R81, [R1+0x11b8] ;  /* 0x0011b80001517983 */ /* 0x010f280000300800 */
[----:B---3--:R0:W-:Y:S01]  /*f120*/  STS.U16 [R23+UR5+0x22500], R80 ;  /* 0x0225005017007988 */ /* 0x0081e20008000405 */
[----:B----4-:R-:W-:-:S06]  /*f130*/  PRMT R81, RZ, 0x7610, R81 ;  /* 0x00007610ff517816 */ /* 0x010fcc0000000051 */
[----:B------:R-:W3:Y:S04]  /*f140*/  @P0 LDG.E.U16 R81, desc[UR16][R86.64] ;  /* 0x0000001056510981 */ /* 0x000ee8000c1e1500 */
[----:B------:R1:W5:Y:S04]  /*f150*/  LDL.LU.64 R86, [R1+0x11b0] ;  /* 0x0011b00001567983 */ /* 0x0003680000300a00 */
[----:B0-----:R-:W4:Y:S04]  /*f160*/  LDL.LU R80, [R1+0x11a8] ;  /* 0x0011a80001507983 */ /* 0x001f280000300800 */
[----:B--2---:R0:W-:Y:S01]  /*f170*/  STS.U16 [R23+UR5+0x22900], R93 ;  /* 0x0229005d17007988 */ /* 0x0041e20008000405 */
[----:B----4-:R-:W-:-:S06]  /*f180*/  PRMT R80, RZ, 0x7610, R80 ;  /* 0x00007610ff507816 */ /* 0x010fcc0000000050 */
[----:B------:R-:W2:Y:S04]  /*f190*/  @P0 LDG.E.U16 R80, desc[UR16][R88.64] ;  /* 0x0000001058500981 */ /* 0x000ea8000c1e1500 */
[----:B------:R1:W5:Y:S04]  /*f1a0*/  LDL.LU.64 R88, [R1+0x11a0] ;  /* 0x0011a00001587983 */ /* 0x0003680000300a00 */
[----:B0-----:R-:W4:Y:S01]  /*f1b0*/  LDL.LU R93, [R1+0x1198] ;  /* 0x00119800015d7983 */ /* 0x001f220000300800 */
[----:B------:R-:W-:-:S03]  /*f1c0*/  PRMT R54, RZ, 0x7610, R54 ;  /* 0x00007610ff367816 */ /* 0x000fc60000000036 */
[----:B------:R0:W-:Y:S04]  /*f1d0*/  STS.U16 [R23+UR5+0x22d00], R3 ;  /* 0x022d000317007988 */ /* 0x0001e80008000405 */
[----:B------:R-:W2:Y:S01]  /*f1e0*/  @P0 LDG.E.U16 R54, desc[UR16][R16.64] ;  /* 0x0000001010360981 */ /* 0x000ea2000c1e1500 */
[----:B0-----:R-:W-:-:S03]  /*f1f0*/  PRMT R3, RZ, 0x7610, R3 ;  /* 0x00007610ff037816 */ /* 0x001fc60000000003 */
[----:B------:R-:W-:Y:S04]  /*f200*/  STS.U16 [R23+UR5+0x23100], R92 ;  /* 0x0231005c17007988 */ /* 0x000fe80008000405 */
[----:B------:R-:W2:Y:S04]  /*f210*/  @P0 LDG.E.U16 R3, desc[UR16][R14.64] ;  /* 0x000000100e030981 */ /* 0x000ea8000c1e1500 */
[----:B---3--:R0:W-:Y:S01]  /*f220*/  STS.U16 [R23+UR5+0x23500], R81 ;  /* 0x0235005117007988 */ /* 0x0081e20008000405 */
[----:B----4-:R-:W-:-:S06]  /*f230*/  PRMT R93, RZ, 0x7610, R93 ;  /* 0x00007610ff5d7816 */ /* 0x010fcc000000005d */
[----:B------:R-:W3:Y:S04]  /*f240*/  @P0 LDG.E.U16 R93, desc[UR16][R12.64] ;  /* 0x000000100c5d0981 */ /* 0x000ee8000c1e1500 */
[----:B------:R1:W5:Y:S04]  /*f250*/  LDL.LU.64 R12, [R1+0x1190] ;  /* 0x00119000010c7983 */ /* 0x0003680000300a00 */
[----:B------:R1:W5:Y:S04]  /*f260*/  LDL.LU.64 R14, [R1+0x1188] ;  /* 0x00118800010e7983 */ /* 0x0003680000300a00 */
        /* <DEDUP_REMOVED lines=8> */
[----:B---3--:R0:W-:Y:S04]  /*f2f0*/  STS.U16 [R23+UR5+0x23d00], R93 ;  /* 0x023d005d17007988 */ /* 0x0081e80008000405 */
[----:B------:R-:W3:Y:S01]  /*f300*/  @P0 LDG.E.U16 R92, desc[UR16][R24.64] ;  /* 0x00000010185c0981 */ /* 0x000ee2000c1e1500 */
[----:B0-----:R-:W-:-:S05]  /*f310*/  LOP3.LUT R93, R0, 0x40, RZ, 0x3c, !PT ;  /* 0x00000040005d7812 */ /* 0x001fca00078e3cff */
[----:B------:R0:W-:Y:S04]  /*f320*/  STS.U16 [R93+UR5+0x20200], R3 ;  /* 0x020200035d007988 */ /* 0x0001e80008000405 */
[----:B------:R1:W-:Y:S01]  /*f330*/  STS.U16 [R93+UR5+0x20600], R54 ;  /* 0x020600365d007988 */ /* 0x0003e20008000405 */
[----:B0-----:R-:W-:-:S06]  /*f340*/  PRMT R3, RZ, 0x7610, R3 ;  /* 0x00007610ff037816 */ /* 0x001fcc0000000003 */
[----:B------:R-:W2:Y:S01]  /*f350*/  @P0 LDG.E.U16 R3, desc[UR16][R26.64] ;  /* 0x000000101a030981 */ /* 0x000ea2000c1e1500 */
[----:B----4-:R-:W-:-:S06]  /*f360*/  PRMT R80, RZ, 0x7610, R80 ;  /* 0x00007610ff507816 */ /* 0x010fcc0000000050 */
[----:B------:R-:W4:Y:S04]  /*f370*/  @P0 LDG.E.U16 R80, desc[UR16][R20.64] ;  /* 0x0000001014500981 */ /* 0x000f28000c1e1500 */
[----:B------:R0:W5:Y:S04]  /*f380*/  LDL.LU.64 R20, [R1+0x1160] ;  /* 0x0011600001147983 */ /* 0x0001680000300a00 */
[----:B------:R0:W5:Y:S04]  /*f390*/  LDL.LU R23, [R1+0x1158] ;  /* 0x0011580001177983 */ /* 0x0001680000300800 */
[----:B------:R0:W5:Y:S04]  /*f3a0*/  LDL.LU.64 R24, [R1+0x1150] ;  /* 0x0011500001187983 */ /* 0x0001680000300a00 */
[----:B-1----:R-:W3:Y:S04]  /*f3b0*/  LDL.LU R54, [R1+0x1148] ;  /* 0x0011480001367983 */ /* 0x002ee80000300800 */
[----:B------:R0:W5:Y:S04]  /*f3c0*/  LDL.LU.64 R26, [R1+0x1140] ;  /* 0x00114000011a7983 */ /* 0x0001680000300a00 */
[----:B--2---:R1:W-:Y:S04]  /*f3d0*/  STS.U16 [R93+UR5+0x20a00], R81 ;  /* 0x020a00515d007988 */ /* 0x0043e80008000405 */
[----:B-1----:R-:W2:Y:S04]  /*f3e0*/  LDL.LU R81, [R1+0x1138] ;  /* 0x0011380001517983 */ /* 0x002ea80000300800 */
[----:B----4-:R1:W-:Y:S01]  /*f3f0*/  STS.U16 [R93+UR5+0x20e00], R80 ;  /* 0x020e00505d007988 */ /* 0x0103e20008000405 */
[----:B---3--:R-:W-:-:S06]  /*f400*/  PRMT R54, RZ, 0x7610, R54 ;  /* 0x00007610ff367816 */ /* 0x008fcc0000000036 */
[----:B------:R-:W3:Y:S04]  /*f410*/  @P0 LDG.E.U16 R54, desc[UR16][R28.64] ;  /* 0x000000101c360981 */ /* 0x000ee8000c1e1500 */
[----:B------:R0:W5:Y:S04]  /*f420*/  LDL.LU.64 R28, [R1+0x1130] ;  /* 0x00113000011c7983 */ /* 0x0001680000300a00 */
[----:B-1----:R-:W4:Y:S01]  /*f430*/  LDL.LU R80, [R1+0x1128] ;  /* 0x0011280001507983 */ /* 0x002f220000300800 */
[----:B--2---:R-:W-:-:S06]  /*f440*/  PRMT R81, RZ, 0x7610, R81 ;  /* 0x00007610ff517816 */ /* 0x004fcc0000000051 */
[----:B------:R-:W2:Y:S04]  /*f450*/  @P0 LDG.E.U16 R81, desc[UR16][R30.64] ;  /* 0x000000101e510981 */ /* 0x000ea8000c1e1500 */
[----:B------:R1:W-:Y:S04]  /*f460*/  STS.U16 [R93+UR5+0x21200], R92 ;  /* 0x0212005c5d007988 */ /* 0x0003e80008000405 */
[----:B------:R0:W-:Y:S04]  /*f470*/  STS.U16 [R93+UR5+0x21600], R3 ;  /* 0x021600035d007988 */ /* 0x0001e80008000405 */
[----:B------:R0:W5:Y:S01]  /*f480*/  LDL.LU.64 R30, [R1+0x1120] ;  /* 0x00112000011e7983 */ /* 0x0001620000300a00 */
[----:B-1----:R-:W-:-:S06]  /*f490*/  PRMT R92, RZ, 0x7610, R92 ;  /* 0x00007610ff5c7816 */ /* 0x002fcc000000005c */
[----:B------:R-:W2:Y:S01]  /*f4a0*/  @P0 LDG.E.U16 R92, desc[UR16][R34.64] ;  /* 0x00000010225c0981 */ /* 0x000ea2000c1e1500 */
[----:B0-----:R-:W-:-:S06]  /*f4b0*/  PRMT R3, RZ, 0x7610, R3 ;  /* 0x00007610ff037816 */ /* 0x001fcc0000000003 */
[----:B------:R-:W2:Y:S04]  /*f4c0*/  @P0 LDG.E.U16 R3, desc[UR16][R36.64] ;  /* 0x0000001024030981 */ /* 0x000ea8000c1e1500 */
[----:B---3--:R0:W-:Y:S01]  /*f4d0*/  STS.U16 [R93+UR5+0x21a00], R54 ;  /* 0x021a00365d007988 */ /* 0x0081e20008000405 */
[----:B----4-:R-:W-:-:S06]  /*f4e0*/  PRMT R80, RZ, 0x7610, R80 ;  /* 0x00007610ff507816 */ /* 0x010fcc0000000050 */
[----:B------:R-:W3:Y:S04]  /*f4f0*/  @P0 LDG.E.U16 R80, desc[UR16][R32.64] ;  /* 0x0000001020500981 */ /* 0x000ee8000c1e1500 */
[----:B------:R1:W5:Y:S04]  /*f500*/  LDL.LU.64 R32, [R1+0x1118] ;  /* 0x0011180001207983 */ /* 0x0003680000300a00 */
[----:B------:R1:W5:Y:S04]  /*f510*/  LDL.LU.64 R34, [R1+0x1110] ;  /* 0x0011100001227983 */ /* 0x0003680000300a00 */
[----:B0-----:R-:W4:Y:S04]  /*f520*/  LDL.LU R54, [R1+0x1108] ;  /* 0x0011080001367983 */ /* 0x001f280000300800 */
[----:B------:R1:W5:Y:S04]  /*f530*/  LDL.LU.64 R36, [R1+0x1100] ;  /* 0x0011000001247983 */ /* 0x0003680000300a00 */
[----:B--2---:R0:W-:Y:S04]  /*f540*/  STS.U16 [R93+UR5+0x21e00], R81 ;  /* 0x021e00515d007988 */ /* 0x0041e80008000405 */
[----:B0-----:R-:W2:Y:S04]  /*f550*/  LDL.LU R81, [R1+0x10f8] ;  /* 0x0010f80001517983 */ /* 0x001ea80000300800 */
[----:B---3--:R0:W-:Y:S01]  /*f560*/  STS.U16 [R93+UR5+0x22200], R80 ;  /* 0x022200505d007988 */ /* 0x0081e20008000405 */
[----:B----4-:R-:W-:-:S06]  /*f570*/  PRMT R54, RZ, 0x7610, R54 ;  /* 0x00007610ff367816 */ /* 0x010fcc0000000036 */
[----:B------:R-:W3:Y:S04]  /*f580*/  @P0 LDG.E.U16 R54, desc[UR16][R38.64] ;  /* 0x0000001026360981 */ /* 0x000ee8000c1e1500 */
[----:B------:R1:W5:Y:S04]  /*f590*/  LDL.LU.64 R38, [R1+0x10f0] ;  /* 0x0010f00001267983 */ /* 0x0003680000300a00 */
[----:B0-----:R-:W4:Y:S01]  /*f5a0*/  LDL.LU R80, [R1+0x10e8] ;  /* 0x0010e80001507983 */ /* 0x001f220000300800 */
[----:B--2---:R-:W-:-:S06]  /*f5b0*/  PRMT R81, RZ, 0x7610, R81 ;  /* 0x00007610ff517816 */ /* 0x004fcc0000000051 */
[----:B------:R-:W2:Y:S04]  /*f5c0*/  @P0 LDG.E.U16 R81, desc[UR16][R40.64] ;  /* 0x0000001028510981 */ /* 0x000ea8000c1e1500 */
[----:B------:R0:W-:Y:S04]  /*f5d0*/  STS.U16 [R93+UR5+0x22600], R92 ;  /* 0x0226005c5d007988 */ /* 0x0001e80008000405 */
[----:B------:R1:W-:Y:S04]  /*f5e0*/  STS.U16 [R93+UR5+0x22a00], R3 ;  /* 0x022a00035d007988 */ /* 0x0003e80008000405 */
[----:B------:R2:W5:Y:S01]  /*f5f0*/  LDL.LU.64 R40, [R1+0x10e0] ;  /* 0x0010e00001287983 */ /* 0x0005620000300a00 */
[----:B0-----:R-:W-:-:S02]  /*f600*/  PRMT R92, RZ, 0x7610, R92 ;  /* 0x00007610ff5c7816 */ /* 0x001fc4000000005c */
[----:B-1----:R-:W-:-:S04]  /*f610*/  PRMT R3, RZ, 0x7610, R3 ;  /* 0x00007610ff037816 */ /* 0x002fc80000000003 */
[----:B------:R-:W2:Y:S04]  /*f620*/  @P0 LDG.E.U16 R92, desc[UR16][R44.64] ;  /* 0x000000102c5c0981 */ /* 0x000ea8000c1e1500 */
[----:B------:R-:W2:Y:S04]  /*f630*/  @P0 LDG.E.U16 R3, desc[UR16][R46.64] ;  /* 0x000000102e030981 */ /* 0x000ea8000c1e1500 */
[----:B---3--:R0:W-:Y:S01]  /*f640*/  STS.U16 [R93+UR5+0x22e00], R54 ;  /* 0x022e00365d007988 */ /* 0x0081e20008000405 */
[----:B----4-:R-:W-:-:S06]  /*f650*/  PRMT R80, RZ, 0x7610, R80 ;  /* 0x00007610ff507816 */ /* 0x010fcc0000000050 */
[----:B------:R-:W3:Y:S04]  /*f660*/  @P0 LDG.E.U16 R80, desc[UR16][R42.64] ;  /* 0x000000102a500981 */ /* 0x000ee8000c1e1500 */
[----:B--2---:R1:W-:Y:S04]  /*f670*/  STS.U16 [R93+UR5+0x23200], R81 ;  /* 0x023200515d007988 */ /* 0x0043e80008000405 */
[----:B------:R2:W5:Y:S04]  /*f680*/  LDL.LU.64 R42, [R1+0x10d8] ;  /* 0x0010d800012a7983 */ /* 0x0005680000300a00 */
[----:B------:R2:W5:Y:S04]  /*f690*/  LDL.LU.64 R44, [R1+0x10d0] ;  /* 0x0010d000012c7983 */ /* 0x0005680000300a00 */
[----:B0-----:R2:W5:Y:S04]  /*f6a0*/  LDL.LU R54, [R1+0x10c8] ;  /* 0x0010c80001367983 */ /* 0x0015680000300800 */
[----:B------:R2:W5:Y:S04]  /*f6b0*/  LDL.LU.64 R46, [R1+0x10c0] ;  /* 0x0010c000012e7983 */ /* 0x0005680000300a00 */
[----:B-1----:R-:W4:Y:S04]  /*f6c0*/  LDL.LU R81, [R1+0x10b8] ;  /* 0x0010b80001517983 */ /* 0x002f280000300800 */
[----:B---3--:R0:W-:Y:S01]  /*f6d0*/  STS.U16 [R93+UR5+0x23600], R80 ;  /* 0x023600505d007988 */ /* 0x0081e20008000405 */
[----:B----4-:R-:W-:-:S06]  /*f6e0*/  PRMT R81, RZ, 0x7610, R81 ;  /* 0x00007610ff517816 */ /* 0x010fcc0000000051 */
[----:B------:R-:W3:Y:S04]  /*f6f0*/  @P0 LDG.E.U16 R81, desc[UR16][R48.64] ;  /* 0x0000001030510981 */ /* 0x000ee8000c1e1500 */
[----:B------:R2:W5:Y:S04]  /*f700*/  LDL.LU.64 R48, [R1+0x10b0] ;  /* 0x0010b00001307983 */ /* 0x0005680000300a00 */
[----:B0-----:R-:W4:Y:S04]  /*f710*/  LDL.LU R80, [R1+0x10a8] ;  /* 0x0010a80001507983 */ /* 0x001f280000300800 */
[----:B------:R0:W-:Y:S04]  /*f720*/  STS.U16 [R93+UR5+0x23a00], R92 ;  /* 0x023a005c5d007988 */ /* 0x0001e80008000405 */
[----:B------:R1:W-:Y:S01]  /*f730*/  STS.U16 [R93+UR5+0x23e00], R3 ;  /* 0x023e00035d007988 */ /* 0x0003e20008000405 */
[----:B0-----:R-:W-:-:S02]  /*f740*/  PRMT R92, RZ, 0x7610, R92 ;  /* 0x00007610ff5c7816 */ /* 0x001fc4000000005c */
[----:B-1----:R-:W-:Y:S02]  /*f750*/  LOP3.LUT R93, R0, 0x60, RZ, 0x3c, !PT ;  /* 0x00000060005d7812 */ /* 0x002fe400078e3cff */
[----:B------:R-:W-:Y:S02]  /*f760*/  PRMT R3, RZ, 0x7610, R3 ;  /* 0x00007610ff037816 */ /* 0x000fe40000000003 */
[----:B------:R-:W2:Y:S04]  /*f770*/  @P0 LDG.E.U16 R92, desc[UR16][R52.64] ;  /* 0x00000010345c0981 */ /* 0x000ea8000c1e1500 */
[----:B------:R0:W-:Y:S04]  /*f780*/  STS.U16 [R93+UR5+0x23f00], R55 ;  /* 0x023f00375d007988 */ /* 0x0001e80008000405 */
[----:B------:R-:W2:Y:S04]  /*f790*/  @P0 LDG.E.U16 R3, desc[UR16][R56.64] ;  /* 0x0000001038030981 */ /* 0x000ea8000c1e1500 */
[----:B---3--:R1:W-:Y:S01]  /*f7a0*/  STS.U16 [R93+UR5+0x20300], R81 ;  /* 0x020300515d007988 */ /* 0x0083e20008000405 */
[----:B----4-:R-:W-:-:S06]  /*f7b0*/  PRMT R80, RZ, 0x7610, R80 ;  /* 0x00007610ff507816 */ /* 0x010fcc0000000050 */
[----:B------:R-:W3:Y:S04]  /*f7c0*/  @P0 LDG.E.U16 R80, desc[UR16][R50.64] ;  /* 0x0000001032500981 */ /* 0x000ee8000c1e1500 */
[----:B------:R4:W5:Y:S04]  /*f7d0*/  LDL.LU.64 R50, [R1+0x10a0] ;  /* 0x0010a00001327983 */ /* 0x0009680000300a00 */
[----:B------:R4:W5:Y:S04]  /*f7e0*/  LDL.LU.64 R52, [R1+0x1098] ;  /* 0x0010980001347983 */ /* 0x0009680000300a00 */
[----:B0-----:R4:W5:Y:S04]  /*f7f0*/  LDL.LU R55, [R1+0x1090] ;  /* 0x0010900001377983 */ /* 0x0019680000300800 */
[----:B------:R4:W5:Y:S04]  /*f800*/  LDL.LU.64 R56, [R1+0x1088] ;  /* 0x0010880001387983 */ /* 0x0009680000300a00 */
[----:B-1----:R-:W2:Y:S04]  /*f810*/  LDL.LU R81, [R1+0x1080] ;  /* 0x0010800001517983 */ /* 0x002ea80000300800 */
[----:B---3--:R0:W-:Y:S01]  /*f820*/  STS.U16 [R93+UR5+0x20700], R80 ;  /* 0x020700505d007988 */ /* 0x0081e20008000405 */
[----:B--2---:R-:W-:-:S06]  /*f830*/  PRMT R81, RZ, 0x7610, R81 ;  /* 0x00007610ff517816 */ /* 0x004fcc0000000051 */
[----:B------:R-:W2:Y:S04]  /*f840*/  @P0 LDG.E.U16 R81, desc[UR16][R58.64] ;  /* 0x000000103a510981 */ /* 0x000ea8000c1e1500 */
[----:B------:R4:W5:Y:S04]  /*f850*/  LDL.LU.64 R58, [R1+0x1078] ;  /* 0x00107800013a7983 */ /* 0x0009680000300a00 */
[----:B0-----:R-:W3:Y:S04]  /*f860*/  LDL.LU R80, [R1+0x1070] ;  /* 0x0010700001507983 */ /* 0x001ee80000300800 */
[----:B------:R0:W-:Y:S04]  /*f870*/  STS.U16 [R93+UR5+0x20b00], R92 ;  /* 0x020b005c5d007988 */ /* 0x0001e80008000405 */
[----:B------:R1:W-:Y:S01]  /*f880*/  STS.U16 [R93+UR5+0x20f00], R3 ;  /* 0x020f00035d007988 */ /* 0x0003e20008000405 */
[----:B0-----:R-:W-:-:S02]  /*f890*/  PRMT R92, RZ, 0x7610, R92 ;  /* 0x00007610ff5c7816 */ /* 0x001fc4000000005c */
[----:B-1----:R-:W-:-:S04]  /*f8a0*/  PRMT R3, RZ, 0x7610, R3 ;  /* 0x00007610ff037816 */ /* 0x002fc80000000003 */
[----:B------:R-:W4:Y:S04]  /*f8b0*/  @P0 LDG.E.U16 R92, desc[UR16][R62.64] ;  /* 0x000000103e5c0981 */ /* 0x000f28000c1e1500 */
[----:B------:R-:W4:Y:S04]  /*f8c0*/  @P0 LDG.E.U16 R3, desc[UR16][R64.64] ;  /* 0x0000001040030981 */ /* 0x000f28000c1e1500 */
[----:B--2---:R0:W-:Y:S01]  /*f8d0*/  STS.U16 [R93+UR5+0x21300], R81 ;  /* 0x021300515d007988 */ /* 0x0041e20008000405 */
[----:B---3--:R-:W-:-:S06]  /*f8e0*/  PRMT R80, RZ, 0x7610, R80 ;  /* 0x00007610ff507816 */ /* 0x008fcc0000000050 */
[----:B------:R-:W2:Y:S04]  /*f8f0*/  @P0 LDG.E.U16 R80, desc[UR16][R60.64] ;  /* 0x000000103c500981 */ /* 0x000ea8000c1e1500 */
[----:B------:R1:W5:Y:S04]  /*f900*/  LDL.LU.64 R60, [R1+0x1068] ;  /* 0x00106800013c7983 */ /* 0x0003680000300a00 */
[----:B------:R1:W5:Y:S04]  /*f910*/  LDL.LU.64 R62, [R1+0x1060] ;  /* 0x00106000013e7983 */ /* 0x0003680000300a00 */
[----:B------:R1:W5:Y:S04]  /*f920*/  LDL.LU.64 R64, [R1+0x1058] ;  /* 0x0010580001407983 */ /* 0x0003680000300a00 */
[----:B0-----:R-:W3:Y:S04]  /*f930*/  LDL.LU R81, [R1+0x1050] ;  /* 0x0010500001517983 */ /* 0x001ee80000300800 */
[----:B--2---:R0:W-:Y:S01]  /*f940*/  STS.U16 [R93+UR5+0x21700], R80 ;  /* 0x021700505d007988 */ /* 0x0041e20008000405 */
[----:B---3--:R-:W-:-:S06]  /*f950*/  PRMT R81, RZ, 0x7610, R81 ;  /* 0x00007610ff517816 */ /* 0x008fcc0000000051 */
[----:B------:R-:W2:Y:S04]  /*f960*/  @P0 LDG.E.U16 R81, desc[UR16][R76.64] ;  /* 0x000000104c510981 */ /* 0x000ea8000c1e1500 */
[----:B------:R-:W3:Y:S04]  /*f970*/  LDL.LU.64 R76, [R1+0x1048] ;  /* 0x00104800014c7983 */ /* 0x000ee80000300a00 */
[----:B0-----:R-:W3:Y:S04]  /*f980*/  LDL.LU R80, [R1+0x1040] ;  /* 0x0010400001507983 */ /* 0x001ee80000300800 */
[----:B----4-:R-:W-:Y:S04]  /*f990*/  STS.U16 [R93+UR5+0x21b00], R92 ;  /* 0x021b005c5d007988 */ /* 0x010fe80008000405 */
[----:B------:R-:W-:Y:S04]  /*f9a0*/  STS.U16 [R93+UR5+0x21f00], R3 ;  /* 0x021f00035d007988 */ /* 0x000fe80008000405 */
[----:B--2---:R0:W-:Y:S01]  /*f9b0*/  STS.U16 [R93+UR5+0x22300], R81 ;  /* 0x022300515d007988 */ /* 0x0041e20008000405 */
[----:B---3--:R-:W-:-:S02]  /*f9c0*/  PRMT R76, RZ, 0x7610, R76 ;  /* 0x00007610ff4c7816 */ /* 0x008fc4000000004c */
[----:B------:R-:W-:Y:S02]  /*f9d0*/  PRMT R77, RZ, 0x7610, R77 ;  /* 0x00007610ff4d7816 */ /* 0x000fe4000000004d */
[----:B------:R-:W-:Y:S02]  /*f9e0*/  PRMT R80, RZ, 0x7610, R80 ;  /* 0x00007610ff507816 */ /* 0x000fe40000000050 */
[----:B------:R-:W2:Y:S04]  /*f9f0*/  @P0 LDG.E.U16 R76, desc[UR16][R66.64] ;  /* 0x00000010424c0981 */ /* 0x000ea8000c1e1500 */
[----:B------:R-:W3:Y:S04]  /*fa00*/  @P0 LDG.E.U16 R77, desc[UR16][R68.64] ;  /* 0x00000010444d0981 */ /* 0x000ee8000c1e1500 */
[----:B------:R-:W4:Y:S04]  /*fa10*/  @P0 LDG.E.U16 R80, desc[UR16][R70.64] ;  /* 0x0000001046500981 */ /* 0x000f28000c1e1500 */
[----:B------:R1:W5:Y:S04]  /*fa20*/  LDL.LU.64 R66, [R1+0x1038] ;  /* 0x0010380001427983 */ /* 0x0003680000300a00 */
[----:B------:R1:W5:Y:S04]  /*fa30*/  LDL.LU.64 R68, [R1+0x1030] ;  /* 0x0010300001447983 */ /* 0x0003680000300a00 */
[----:B------:R1:W5:Y:S04]  /*fa40*/  LDL.LU.64 R70, [R1+0x1028] ;  /* 0x0010280001467983 */ /* 0x0003680000300a00 */
[----:B0-----:R-:W2:Y:S01]  /*fa50*/  LDL.LU R81, [R1+0x1020] ;  /* 0x0010200001517983 */ /* 0x001ea20000300800 */
[----:B------:R-:W-:-:S06]  /*fa60*/  PRMT R92, RZ, 0x7610, R92 ;  /* 0x00007610ff5c7816 */ /* 0x000fcc000000005c */
[----:B------:R-:W3:Y:S01]  /*fa70*/  @P0 LDG.E.U16 R92, desc[UR16][R74.64] ;  /* 0x000000104a5c0981 */ /* 0x000ee2000c1e1500 */
[----:B------:R-:W-:-:S06]  /*fa80*/  PRMT R3, RZ, 0x7610, R3 ;  /* 0x00007610ff037816 */ /* 0x000fcc0000000003 */
[----:B------:R-:W3:Y:S01]  /*fa90*/  @P0 LDG.E.U16 R3, desc[UR16][R78.64] ;  /* 0x000000104e030981 */ /* 0x000ee2000c1e1500 */
[----:B--2---:R-:W-:-:S06]  /*faa0*/  PRMT R81, RZ, 0x7610, R81 ;  /* 0x00007610ff517816 */ /* 0x004fcc0000000051 */
[----:B------:R-:W2:Y:S04]  /*fab0*/  @P0 LDG.E.U16 R81, desc[UR16][R72.64] ;  /* 0x0000001048510981 */ /* 0x000ea8000c1e1500 */
[----:B------:R0:W-:Y:S04]  /*fac0*/  STS.U16 [R93+UR5+0x22700], R76 ;  /* 0x0227004c5d007988 */ /* 0x0001e80008000405 */
[----:B---3--:R3:W-:Y:S04]  /*fad0*/  STS.U16 [R93+UR5+0x22b00], R77 ;  /* 0x022b004d5d007988 */ /* 0x0087e80008000405 */
[----:B----4-:R4:W-:Y:S04]  /*fae0*/  STS.U16 [R93+UR5+0x22f00], R80 ;  /* 0x022f00505d007988 */ /* 0x0109e80008000405 */
[----:B------:R1:W5:Y:S04]  /*faf0*/  LDL.LU.64 R72, [R1+0x1018] ;  /* 0x0010180001487983 */ /* 0x0003680000300a00 */
[----:B0-----:R1:W5:Y:S04]  /*fb00*/  LDL.LU R76, [R1+0x1010] ;  /* 0x00101000014c7983 */ /* 0x0013680000300800 */
[----:B------:R1:W5:Y:S04]  /*fb10*/  LDL.LU.64 R74, [R1+0x1008] ;  /* 0x00100800014a7983 */ /* 0x0003680000300a00 */
[----:B---3--:R1:W5:Y:S04]  /*fb20*/  LDL.LU R77, [R1+0x1000] ;  /* 0x00100000014d7983 */ /* 0x0083680000300800 */
[----:B------:R1:W5:Y:S04]  /*fb30*/  LDL.LU.64 R78, [R1+0xff8] ;  /* 0x000ff800014e7983 */ /* 0x0003680000300a00 */
[----:B----4-:R1:W5:Y:S01]  /*fb40*/  LDL.LU R80, [R1+0xff4] ;  /* 0x000ff40001507983 */ /* 0x0103620000300800 */
[----:B------:R-:W-:-:S02]  /*fb50*/  UIADD3 UR4, UPT, UPT, UR5, 0x10000, URZ ;  /* 0x0001000005047890 */ /* 0x000fc4000fffe0ff */
[----:B------:R-:W-:Y:S02]  /*fb60*/  UIADD3 UR9, UPT, UPT, UR5, 0x24000, URZ ;  /* 0x0002400005097890 */ /* 0x000fe4000fffe0ff */
[----:B------:R-:W-:Y:S02]  /*fb70*/  USHF.R.U32.HI UR4, URZ, 0x4, UR4 ;  /* 0x00000004ff047899 */ /* 0x000fe40008011604 */
[----:B------:R-:W-:Y:S02]  /*fb80*/  USHF.R.U32.HI UR10, URZ, 0x4, UR9 ;  /* 0x00000004ff0a7899 */ /* 0x000fe40008011609 */
[----:B------:R-:W-:Y:S02]  /*fb90*/  USGXT.U32 UR9, UR4, 0xe ;  /* 0x0000000e0409789a */ /* 0x000fe40008000000 */
[----:B------:R-:W-:Y:S02]  /*fba0*/  USGXT.U32 UR10, UR10, 0xe ;  /* 0x0000000e0a0a789a */ /* 0x000fe40008000000 */
[----:B------:R-:W-:-:S02]  /*fbb0*/  UIADD3 UR12, UP1, UPT, UR9, 0x2000080, URZ ;  /* 0x02000080090c7890 */ /* 0x000fc4000ff3e0ff */
[----:B------:R-:W-:Y:S01]  /*fbc0*/  UIADD3 UR14, UP2, UPT, UR10, 0x2, URZ ;  /* 0x000000020a0e7890 */ /* 0x000fe2000ff5e0ff */
[----:B------:R-:W-:Y:S01]  /*fbd0*/  UMOV UR13, URZ ;  /* 0x000000ff000d7c82 */ /* 0x000fe20008000000 */
[----:B------:R-:W-:Y:S01]  /*fbe0*/  UMOV UR15, URZ ;  /* 0x000000ff000f7c82 */ /* 0x000fe20008000000 */
[----:B------:R-:W-:Y:S02]  /*fbf0*/  UIADD3.X UR13, UPT, UPT, UR13, 0x40004040, URZ, UP1, !UPT ;  /* 0x400040400d0d7890 */ /* 0x000fe40008ffe4ff */
[----:B------:R-:W-:Y:S01]  /*fc00*/  UIADD3.X UR15, UPT, UPT, UR15, 0x40004040, URZ, UP2, !UPT ;  /* 0x400040400f0f7890 */ /* 0x000fe200097fe4ff */
[----:B------:R-:W-:Y:S01]  /*fc10*/  UMOV UR4, URZ ;  /* 0x000000ff00047c82 */ /* 0x000fe20008000000 */
[----:B--2---:R0:W-:Y:S04]  /*fc20*/  STS.U16 [R93+UR5+0x23300], R81 ;  /* 0x023300515d007988 */ /* 0x0041e80008000405 */
[----:B------:R2:W-:Y:S04]  /*fc30*/  STS.U16 [R93+UR5+0x23700], R92 ;  /* 0x0237005c5d007988 */ /* 0x0005e80008000405 */
[----:B0-----:R1:W5:Y:S01]  /*fc40*/  LDL.LU R81, [R1+0xff0] ;  /* 0x000ff00001517983 */ /* 0x0013620000300800 */
[----:B--2---:R-:W0:Y:S03]  /*fc50*/  LDC R92, c[0x0][0x3a0] ;  /* 0x0000e800ff5c7b82 */ /* 0x004e260000000800 */
[----:B------:R2:W-:Y:S01]  /*fc60*/  STS.U16 [R93+UR5+0x23b00], R3 ;  /* 0x023b00035d007988 */ /* 0x0005e20008000405 */
[----:B------:R3:W-:Y:S06]  /*fc70*/  MEMBAR.ALL.CTA ;  /* 0x0000000000007992 */ /* 0x0007ec0000008000 */
[----:B---3--:R-:W3:Y:S04]  /*fc80*/  FENCE.VIEW.ASYNC.S ;  /* 0x00000000000073c6 */ /* 0x008ee80000000000 */
[----:B--2---:R1:W5:Y:S01]  /*fc90*/  LDL.LU R93, [R1+0xfec] ;  /* 0x000fec00015d7983 */ /* 0x0043620000300800 */
[----:B0-----:R-:W-:-:S05]  /*fca0*/  VIADD R92, R92, 0x3f ;  /* 0x0000003f5c5c7836 */ /* 0x001fca0000000000 */
[----:B------:R-:W-:-:S04]  /*fcb0*/  SHF.R.S32.HI R3, RZ, 0x1f, R92 ;  /* 0x0000001fff037819 */ /* 0x000fc8000001145c */
[----:B------:R-:W-:-:S04]  /*fcc0*/  LEA.HI R3, R3, R92, RZ, 0x6 ;  /* 0x0000005c03037211 */ /* 0x000fc800078f30ff */
[----:B------:R-:W-:-:S04]  /*fcd0*/  SHF.R.S32.HI R3, RZ, 0x6, R3 ;  /* 0x00000006ff037819 */ /* 0x000fc80000011403 */
[----:B------:R-:W-:-:S05]  /*fce0*/  VIMNMX R3, PT, PT, R3, 0x1, !PT ;  /* 0x0000000103037848 */ /* 0x000fca0007fe0100 */
[----:B------:R-:W-:-:S05]  /*fcf0*/  VIADD R3, R3, 0xffffffff ;  /* 0xffffffff03037836 */ /* 0x000fca0000000000 */
[----:B------:R1:W-:Y:S01]  /*fd00*/  STL [R1+0xfe0], R3 ;  /* 0x000fe00301007387 */ /* 0x0003e20000100800 */
[----:B---3--:R-:W-:Y:S01]  /*fd10*/  BAR.SYNC.DEFER_BLOCKING 0x0 ;  /* 0x0000000000007b1d */ /* 0x008fe20000010000 */
[----:B------:R-:W-:Y:S01]  /*fd20*/  ISETP.LT.OR P0, PT, R92, 0x40, P3 ;  /* 0x000000405c00780c */ /* 0x000fe20001f01670 */
[----:B------:R-:W-:Y:S01]  /*fd30*/  IMAD.SHL.U32 R92, R90, 0x40, RZ ;  /* 0x000000405a5c7824 */ /* 0x000fe200078e00ff */
[----:B------:R-:W-:Y:S01]  /*fd40*/  ISETP.NE.U32.AND P2, PT, R3, RZ, PT ;  /* 0x000000ff0300720c */ /* 0x000fe20003f45070 */
[----:B------:R-:W-:-:S10]  /*fd50*/  IMAD.SHL.U32 R90, R91, 0x40, RZ ;  /* 0x000000405b5a7824 */ /* 0x000fd400078e00ff */
[----:B-1----:R-:W-:Y:S05]  /*fd60*/  @P0 BRA `(.L_x_6) ;  /* 0x00000004007c0947 */ /* 0x002fea0003800000 */
[----:B------:R-:W-:Y:S02]  /*fd70*/  USHF.R.U32.HI UR58, URZ, 0x4, UR5 ;  /* 0x00000004ff3a7899 */ /* 0x000fe40008011605 */
[----:B------:R-:W-:Y:S02]  /*fd80*/  UIADD3 UR50, UPT, UPT, UR5, 0x20000, URZ ;  /* 0x0002000005327890 */ /* 0x000fe4000fffe0ff */
[----:B------:R-:W-:Y:S02]  /*fd90*/  USGXT.U32 UR58, UR58, 0xe ;  /* 0x0000000e3a3a789a */ /* 0x000fe40008000000 */
[----:B------:R-:W-:Y:S02]  /*fda0*/  USHF.R.U32.HI UR50, URZ, 0x4, UR50 ;  /* 0x00000004ff327899 */ /* 0x000fe40008011632 */
[----:B------:R-:W-:Y:S02]  /*fdb0*/  UIADD3 UR52, UP1, UPT, UR58, 0x2000080, URZ ;  /* 0x020000803a347890 */ /* 0x000fe4000ff3e0ff */
[----:B------:R-:W-:Y:S01]  /*fdc0*/  USGXT.U32 UR50, UR50, 0xe ;  /* 0x0000000e3232789a */ /* 0x000fe20008000000 */
[----:B------:R-:W-:Y:S01]  /*fdd0*/  UMOV UR11, URZ ;  /* 0x000000ff000b7c82 */ /* 0x000fe20008000000 */
[----:B------:R-:W-:Y:S01]  /*fde0*/  UMOV UR56, UR8 ;  /* 0x0000000800387c82 */ /* 0x000fe20008000000 */
[----:B------:R-:W-:Y:S01]  /*fdf0*/  UMOV UR57, URZ ;  /* 0x000000ff00397c82 */ /* 0x000fe20008000000 */
[----:B------:R-:W-:-:S02]  /*fe00*/  UIADD3 UR54, UP2, UPT, UR50, 0x2, URZ ;  /* 0x0000000232367890 */ /* 0x000fc4000ff5e0ff */
[----:B------:R-:W-:Y:S01]  /*fe10*/  UIADD3.X UR53, UPT, UPT, UR11, 0x40004040, URZ, UP1, !UPT ;  /* 0x400040400b357890 */ /* 0x000fe20008ffe4ff */
[----:B------:R-:W-:Y:S02]  /*fe20*/  UMOV UR51, URZ ;  /* 0x000000ff00337c82 */ /* 0x000fe40008000000 */
[----:B------:R-:W-:Y:S01]  /*fe30*/  UMOV UR11, UR56 ;  /* 0x00000038000b7c82 */ /* 0x000fe20008000000 */
[----:B------:R-:W-:Y:S02]  /*fe40*/  ULOP3.LUT UR56, UR58, 0x2000000, URZ, 0xfc, !UPT ;  /* 0x020000003a387892 */ /* 0x000fe4000f8efcff */
[----:B------:R-:W-:Y:S02]  /*fe50*/  UIADD3.X UR55, UPT, UPT, UR51, 0x40004040, URZ, UP2, !UPT ;  /* 0x4000404033377890 */ /* 0x000fe400097fe4ff */
[----:B------:R-:W-:Y:S02]  /*fe60*/  UIADD3.64 UR58, UPT, UPT, UR52, 0x80, URZ ;  /* 0x00000080343a7897 */ /* 0x000fe4000fffe0ff */
[----:B------:R-:W-:Y:S01]  /*fe70*/  UIADD3.64 UR60, UPT, UPT, UR54, 0x2, URZ ;  /* 0x00000002363c7897 */ /* 0x000fe2000fffe0ff */
[----:B------:R-:W-:Y:S01]  /*fe80*/  UMOV UR20, 0x0 ;  /* 0x0000000000147882 */ /* 0x000fe20000000000 */
[----:B------:R-:W-:Y:S01]  /*fe90*/  UMOV UR21, 0x8208010 ;  /* 0x0820801000157882 */ /* 0x000fe20000000000 */
[----:B------:R-:W-:Y:S01]  /*fea0*/  UMOV UR51, 0x40004040 ;  /* 0x4000404000337882 */ /* 0x000fe20000000000 */
[----:B------:R-:W-:Y:S01]  /*feb0*/  UMOV UR57, 0x40004040 ;  /* 0x4000404000397882 */ /* 0x000fe20000000000 */
[----:B------:R-:W-:Y:S01]  /*fec0*/  UIADD3.64 UR62, UPT, UPT, UR52, 0x100, URZ ;  /* 0x00000100343e7897 */ /* 0x000fe2000fffe0ff */
[----:B------:R0:W-:Y:S01]  /*fed0*/  UTCHMMA gdesc[UR56], gdesc[UR50], tmem[UR6], tmem[UR20], idesc[UR21], !UPT ;  /* 0x00ff1432380075ea */ /* 0x0001e2000f800006 */
[----:B------:R-:W-:-:S02]  /*fee0*/  UIADD3.64 UR64, UPT, UPT, UR54, 0x4, URZ ;  /* 0x0000000436407897 */ /* 0x000fc4000fffe0ff */
[----:B------:R-:W-:Y:S01]  /*fef0*/  UIADD3 UR74, UPT, UPT, UR6, 0x80, URZ ;  /* 0x00000080064a7890 */ /* 0x000fe2000fffe0ff */
[----:B------:R-:W-:Y:S01]  /*ff00*/  UMOV UR28, 0x0 ;  /* 0x00000000001c7882 */ /* 0x000fe20000000000 */
[----:B------:R-:W-:Y:S01]  /*ff10*/  UMOV UR29, 0x8208010 ;  /* 0x08208010001d7882 */ /* 0x000fe20000000000 */
[----:B------:R-:W-:Y:S02]  /*ff20*/  UIADD3 UR71, UPT, UPT, UR6, 0x80, URZ ;  /* 0x0000008006477890 */ /* 0x000fe4000fffe0ff */
[----:B------:R1:W-:Y:S01]  /*ff30*/  UTCHMMA gdesc[UR52], gdesc[UR54], tmem[UR6], tmem[UR28], idesc[UR29], UPT ;  /* 0x00ff1c36340075ea */ /* 0x0003e2000b800006 */
[----:B------:R-:W-:Y:S01]  /*ff40*/  UMOV UR44, 0x0 ;  /* 0x00000000002c7882 */ /* 0x000fe20000000000 */
[----:B0-----:R-:W-:Y:S02]  /*ff50*/  UIADD3.64 UR56, UPT, UPT, UR52, 0x380, URZ ;  /* 0x0000038034387897 */ /* 0x001fe4000fffe0ff */
[----:B------:R-:W-:Y:S01]  /*ff60*/  UIADD3.64 UR20, UPT, UPT, UR52, 0x400, URZ ;  /* 0x0000040034147897 */ /* 0x000fe2000fffe0ff */
[----:B------:R-:W-:Y:S01]  /*ff70*/  UMOV UR45, 0x8208010 ;  /* 0x08208010002d7882 */ /* 0x000fe20000000000 */
[----:B------:R-:W-:Y:S01]  /*ff80*/  UMOV UR40, 0x0 ;  /* 0x0000000000287882 */ /* 0x000fe20000000000 */
[----:B------:R-:W-:Y:S01]  /*ff90*/  UMOV UR41, 0x8208010 ;  /* 0x0820801000297882 */ /* 0x000fe20000000000 */
[----:B------:R-:W-:-:S02]  /*ffa0*/  UIADD3 UR68, UPT, UPT, UR6, 0x80, URZ ;  /* 0x0000008006447890 */ /* 0x000fc4000fffe0ff */
[----:B------:R0:W-:Y:S01]  /*ffb0*/  UTCHMMA gdesc[UR58], gdesc[UR60], tmem[UR6], tmem[UR44], idesc[UR45], UPT ;  /* 0x00ff2c3c3a0075ea */ /* 0x0001e2000b800006 */
[----:B-1----:R-:W-:Y:S01]  /*ffc0*/  UIADD3.64 UR28, UPT, UPT, UR52, 0x480, URZ ;  /* 0x00000480341c7897 */ /* 0x002fe2000fffe0ff */
[----:B------:R1:W-:Y:S01]  /*ffd0*/  UTCHMMA gdesc[UR62], gdesc[UR64], tmem[UR6], tmem[UR40], idesc[UR41], UPT ;  /* 0x00ff28403e0075ea */ /* 0x0003e2000b800006 */
[----:B------:R-:W-:Y:S01]  /*ffe0*/  UIADD3 UR77, UPT, UPT, UR6, 0x80, URZ ;  /* 0x00000080064d7890 */ /* 0x000fe2000fffe0ff */
[----:B------:R-:W-:Y:S01]  /*fff0*/  UMOV UR34, 0x0 ;  /* 0x0000000000227882 */ /* 0x000fe20000000000 */
[----:B------:R-:W-:Y:S01]  /*10000*/  UMOV UR35, 0x8208010 ;  /* 0x0820801000237882 */ /* 0x000fe20000000000 */
[----:B------:R-:W-:Y:S01]  /*10010*/  UIADD3 UR76, UPT, UPT, UR6, 0x100, URZ ;  /* 0x00000100064c7890 */ /* 0x000fe2000fffe0ff */
[----:B------:R2:W-:Y:S01]  /*10020*/  UTCHMMA gdesc[UR56], gdesc[UR50], tmem[UR74], tmem[UR34], idesc[UR35], !UPT ;  /* 0x00ff2232380075ea */ /* 0x0005e2000f80004a */
[----:B------:R-:W-:Y:S02]  /*10030*/  UIADD3 UR75, UPT, UPT, UR6, 0x100, URZ ;  /* 0x00000100064b7890 */ /* 0x000fe4000fffe0ff */
[----:B0-----:R-:W-:-:S02]  /*10040*/  UIADD3.64 UR58, UPT, UPT, UR52, 0x500, URZ ;  /* 0x00000500343a7897 */ /* 0x001fc4000fffe0ff */
[----:B------:R-:W-:Y:S02]  /*10050*/  UIADD3.64 UR44, UPT, UPT, UR52, 0x780, URZ ;  /* 0x00000780342c7897 */ /* 0x000fe4000fffe0ff */
[----:B-1----:R-:W-:Y:S01]  /*10060*/  UIADD3.64 UR62, UPT, UPT, UR52, 0x800, URZ ;  /* 0x00000800343e7897 */ /* 0x002fe2000fffe0ff */
[----:B------:R-:W-:Y:S01]  /*10070*/  UMOV UR26, 0x0 ;  /* 0x00000000001a7882 */ /* 0x000fe20000000000 */
[----:B------:R-:W-:Y:S01]  /*10080*/  UMOV UR27, 0x8208010 ;  /* 0x08208010001b7882 */ /* 0x000fe20000000000 */
[----:B------:R-:W-:Y:S01]  /*10090*/  UIADD3 UR73, UPT, UPT, UR6, 0x100, URZ ;  /* 0x0000010006497890 */ /* 0x000fe2000fffe0ff */
[----:B------:R0:W-:Y:S01]  /*100a0*/  UTCHMMA gdesc[UR20], gdesc[UR54], tmem[UR71], tmem[UR26], idesc[UR27], UPT ;  /* 0x00ff1a36140075ea */ /* 0x0001e2000b800047 */
[----:B------:R-:W-:Y:S02]  /*100b0*/  UIADD3.64 UR40, UPT, UPT, UR52, 0x880, URZ ;  /* 0x0000088034287897 */ /* 0x000fe4000fffe0ff */
[----:B------:R-:W-:Y:S02]  /*100c0*/  UIADD3 UR72, UPT, UPT, UR6, 0x100, URZ ;  /* 0x0000010006487890 */ /* 0x000fe4000fffe0ff */
[----:B--2---:R-:W-:-:S02]  /*100d0*/  UIADD3.64 UR56, UPT, UPT, UR52, 0x900, URZ ;  /* 0x0000090034387897 */ /* 0x004fc4000fffe0ff */
[----:B------:R-:W-:Y:S02]  /*100e0*/  UIADD3 UR70, UPT, UPT, UR6, 0x180, URZ ;  /* 0x0000018006467890 */ /* 0x000fe4000fffe0ff */
[----:B------:R-:W-:Y:S01]  /*100f0*/  UIADD3.64 UR34, UPT, UPT, UR52, 0xb80, URZ ;  /* 0x00000b8034227897 */ /* 0x000fe2000fffe0ff */
[----:B------:R-:W-:Y:S01]  /*10100*/  UMOV UR18, 0x0 ;  /* 0x0000000000127882 */ /* 0x000fe20000000000 */
[----:B------:R-:W-:Y:S01]  /*10110*/  UMOV UR19, 0x8208010 ;  /* 0x0820801000137882 */ /* 0x000fe20000000000 */
[----:B------:R-:W-:Y:S01]  /*10120*/  UIADD3 UR69, UPT, UPT, UR6, 0x180, URZ ;  /* 0x0000018006457890 */ /* 0x000fe2000fffe0ff */
[----:B------:R1:W-:Y:S01]  /*10130*/  UTCHMMA gdesc[UR28], gdesc[UR60], tmem[UR68], tmem[UR18], idesc[UR19], UPT ;  /* 0x00ff123c1c0075ea */ /* 0x0003e2000b800044 */
[----:B0-----:R-:W-:Y:S01]  /*10140*/  UIADD3.64 UR26, UPT, UPT, UR52, 0xc00, URZ ;  /* 0x00000c00341a7897 */ /* 0x001fe2000fffe0ff */
[----:B------:R-:W-:Y:S01]  /*10150*/  UMOV UR46, 0x0 ;  /* 0x00000000002e7882 */ /* 0x000fe20000000000 */
[----:B------:R-:W-:Y:S01]  /*10160*/  UMOV UR47, 0x8208010 ;  /* 0x08208010002f7882 */ /* 0x000fe20000000000 */
[----:B------:R-:W-:Y:S01]  /*10170*/  UIADD3 UR67, UPT, UPT, UR6, 0x180, URZ ;  /* 0x0000018006437890 */ /* 0x000fe2000fffe0ff */
[----:B------:R1:W-:Y:S01]  /*10180*/  UTCHMMA gdesc[UR58], gdesc[UR64], tmem[UR77], tmem[UR46], idesc[UR47], UPT ;  /* 0x00ff2e403a0075ea */ /* 0x0003e2000b80004d */
[----:B------:R-:W-:Y:S01]  /*10190*/  UIADD3.64 UR20, UPT, UPT, UR52, 0xc80, URZ ;  /* 0x00000c8034147897 */ /* 0x000fe2000fffe0ff */
[----:B------:R-:W-:Y:S01]  /*101a0*/  UMOV UR42, 0x0 ;  /* 0x00000000002a7882 */ /* 0x000fe20000000000 */
[----:B------:R-:W-:Y:S01]  /*101b0*/  UMOV UR43, 0x8208010 ;  /* 0x08208010002b7882 */ /* 0x000fe20000000000 */
[----:B------:R-:W-:Y:S01]  /*101c0*/  UIADD3 UR66, UPT, UPT, UR6, 0x180, URZ ;  /* 0x0000018006427890 */ /* 0x000fe2000fffe0ff */
[----:B------:R1:W-:Y:S01]  /*101d0*/  UTCHMMA gdesc[UR44], gdesc[UR50], tmem[UR76], tmem[UR42], idesc[UR43], !UPT ;  /* 0x00ff2a322c0075ea */ /* 0x0003e2000f80004c */
[----:B------:R-:W-:Y:S01]  /*101e0*/  UIADD3.64 UR52, UPT, UPT, UR52, 0xd00, URZ ;  /* 0x00000d0034347897 */ /* 0x000fe2000fffe0ff */
[----:B------:R-:W-:Y:S01]  /*101f0*/  UMOV UR38, 0x0 ;  /* 0x0000000000267882 */ /* 0x000fe20000000000 */
[----:B------:R-:W-:Y:S01]  /*10200*/  UMOV UR39, 0x8208010 ;  /* 0x0820801000277882 */ /* 0x000fe20000000000 */
[----:B------:R-:W-:Y:S01]  /*10210*/  UMOV UR36, 0x0 ;  /* 0x0000000000247882 */ /* 0x000fe20000000000 */
[----:B------:R-:W-:Y:S01]  /*10220*/  UMOV UR37, 0x8208010 ;  /* 0x0820801000257882 */ /* 0x000fe20000000000 */
[----:B------:R-:W-:Y:S01]  /*10230*/  UMOV UR32, 0x0 ;  /* 0x0000000000207882 */ /* 0x000fe20000000000 */
[----:B------:R-:W-:Y:S01]  /*10240*/  UMOV UR33, 0x8208010 ;  /* 0x0820801000217882 */ /* 0x000fe20000000000 */
[----:B------:R1:W-:Y:S01]  /*10250*/  UTCHMMA gdesc[UR62], gdesc[UR54], tmem[UR75], tmem[UR38], idesc[UR39], UPT ;  /* 0x00ff26363e0075ea */ /* 0x0003e2000b80004b */
        /* <DEDUP_REMOVED lines=8> */
[----:B------:R1:W-:Y:S01]  /*102e0*/  UTCHMMA gdesc[UR34], gdesc[UR50], tmem[UR70], tmem[UR30], idesc[UR31], !UPT ;  /* 0x00ff1e32220075ea */ /* 0x0003e2000f800046 */
[----:B------:R-:W-:Y:S01]  /*102f0*/  UMOV UR48, 0x0 ;  /* 0x0000000000307882 */ /* 0x000fe20000000000 */
[----:B------:R-:W-:Y:S01]  /*10300*/  UMOV UR49, 0x8208010 ;  /* 0x0820801000317882 */ /* 0x000fe20000000000 */
[----:B------:R1:W-:Y:S01]  /*10310*/  UTCHMMA gdesc[UR26], gdesc[UR54], tmem[UR69], tmem[UR24], idesc[UR25], UPT ;  /* 0x00ff18361a0075ea */ /* 0x0003e2000b800045 */
[----:B------:R1:W-:Y:S01]  /*10320*/  UTCHMMA gdesc[UR20], gdesc[UR60], tmem[UR67], tmem[UR22], idesc[UR23], UPT ;  /* 0x00ff163c140075ea */ /* 0x0003e2000b800043 */
[----:B------:R1:W-:Y:S01]  /*10330*/  UTCHMMA gdesc[UR52], gdesc[UR64], tmem[UR66], tmem[UR48], idesc[UR49], UPT ;  /* 0x00ff3040340075ea */ /* 0x0003e2000b800042 */
[----:B------:R1:W-:Y:S01]  /*10340*/  UTCBAR [UR11], URZ ;  /* 0x000000ff0b0073e9 */ /* 0x0003e200080000ff */
[----:B------:R-:W-:Y:S01]  /*10350*/  NOP ;  /* 0x0000000000007918 */ /* 0x000fe20000000000 */
.L_x_6:
[----:B------:R0:W-:Y:S01]  /*10360*/  STL [R1+0x6c0], RZ ;  /* 0x0006c0ff01007387 */ /* 0x0001e20000100800 */
[----:B-1----:R-:W-:Y:S01]  /*10370*/  UMOV UR18, UR14 ;  /* 0x0000000e00127c82 */ /* 0x002fe20008000000 */
[----:B------:R-:W-:Y:S01]  /*10380*/  UMOV UR19, UR15 ;  /* 0x0000000f00137c82 */ /* 0x000fe20008000000 */
[----:B------:R-:W-:Y:S05]  /*10390*/  @!P2 BRA `(.L_x_7) ;  /* 0x0000017800d4a947 */ /* 0x000fea0003800000 */
[----:B------:R-:W-:Y:S01]  /*103a0*/  SHF.R.S32.HI R3, RZ, 0x1f, R90 ;  /* 0x0000001fff037819 */ /* 0x000fe2000001145a */
[----:B------:R-:W-:Y:S01]  /*103b0*/  ULOP3.LUT UR14, UR9, 0x2000000, URZ, 0xfc, !UPT ;  /* 0x02000000090e7892 */ /* 0x000fe2000f8efcff */
[----:B------:R-:W-:Y:S01]  /*103c0*/  SHF.R.S32.HI R91, RZ, 0x1f, R92 ;  /* 0x0000001fff5b7819 */ /* 0x000fe2000001145c */
[----:B------:R-:W-:Y:S01]  /*103d0*/  UIADD3.64 UR20, UPT, UPT, UR12, 0x80, URZ ;  /* 0x000000800c147897 */ /* 0x000fe2000fffe0ff */
[C---:B------:R-:W-:Y:S01]  /*103e0*/  SHF.L.U64.HI R3, R90.reuse, 0x1, R3 ;  /* 0x000000015a037819 */ /* 0x040fe20000010203 */
[----:B------:R-:W-:Y:S01]  /*103f0*/  IMAD.SHL.U32 R90, R90, 0x2, RZ ;  /* 0x000000025a5a7824 */ /* 0x000fe200078e00ff */
[C---:B------:R-:W-:Y:S01]  /*10400*/  SHF.L.U64.HI R91, R92.reuse, 0x1, R91 ;  /* 0x000000015c5b7819 */ /* 0x040fe2000001025b */
[----:B------:R-:W-:Y:S01]  /*10410*/  IMAD.SHL.U32 R92, R92, 0x2, RZ ;  /* 0x000000025c5c7824 */ /* 0x000fe200078e00ff */
[----:B------:R-:W-:Y:S02]  /*10420*/  UIADD3.64 UR22, UPT, UPT, UR18, 0x2, URZ ;  /* 0x0000000212167897 */ /* 0x000fe4000fffe0ff */
[----:B------:R-:W-:-:S02]  /*10430*/  UIADD3.64 UR24, UPT, UPT, UR12, 0x100, URZ ;  /* 0x000001000c187897 */ /* 0x000fc4000fffe0ff */
[----:B------:R-:W-:Y:S02]  /*10440*/  UIADD3.64 UR26, UPT, UPT, UR18, 0x4, URZ ;  /* 0x00000004121a7897 */ /* 0x000fe4000fffe0ff */
[----:B------:R-:W-:Y:S02]  /*10450*/  UIADD3.64 UR28, UPT, UPT, UR12, 0x380, URZ ;  /* 0x000003800c1c7897 */ /* 0x000fe4000fffe0ff */
[----:B------:R-:W-:Y:S02]  /*10460*/  UIADD3.64 UR30, UPT, UPT, UR12, 0x400, URZ ;  /* 0x000004000c1e7897 */ /* 0x000fe4000fffe0ff */
[----:B------:R-:W-:Y:S02]  /*10470*/  UIADD3.64 UR32, UPT, UPT, UR12, 0x480, URZ ;  /* 0x000004800c207897 */ /* 0x000fe4000fffe0ff */
        /* <DEDUP_REMOVED lines=8> */
[----:B------:R-:W-:Y:S01]  /*10500*/  UIADD3.64 UR50, UPT, UPT, UR12, 0xd00, URZ ;  /* 0x00000d000c327897 */ /* 0x000fe2000fffe0ff */
[----:B------:R-:W-:Y:S01]  /*10510*/  UMOV UR11, 0x1 ;  /* 0x00000001000b7882 */ /* 0x000fe20000000000 */
[----:B------:R-:W-:Y:S01]  /*10520*/  UMOV UR9, URZ ;  /* 0x000000ff00097c82 */ /* 0x000fe20008000000 */
[----:B------:R-:W-:Y:S01]  /*10530*/  UMOV UR52, UR10 ;  /* 0x0000000a00347c82 */ /* 0x000fe20008000000 */
[----:B------:R-:W-:-:S08]  /*10540*/  UMOV UR53, 0x40004040 ;  /* 0x4000404000357882 */ /* 0x000fd00000000000 */
.L_x_10:
[----:B-----5:R1:W-:Y:S04]  /*10550*/  STL.64 [R1+0x1010], R82 ;  /* 0x0010105201007387 */ /* 0x0203e80000100a00 */
[----:B------:R-:W-:Y:S04]  /*10560*/  STL.64 [R1+0x1008], R84 ;  /* 0x0010085401007387 */ /* 0x000fe80000100a00 */
[----:B------:R-:W-:Y:S04]  /*10570*/  STL.64 [R1+0x1000], R86 ;  /* 0x0010005601007387 */ /* 0x000fe80000100a00 */
[----:B------:R-:W-:Y:S01]  /*10580*/  STL.64 [R1+0xff8], R88 ;  /* 0x000ff85801007387 */ /* 0x000fe20000100a00 */
[----:B-1----:R-:W-:-:S03]  /*10590*/  IADD3 R82, P4, PT, R8, R92, RZ ;  /* 0x0000005c08527210 */ /* 0x002fc60007f9e0ff */
[----:B------:R1:W-:Y:S02]  /*105a0*/  STL.64 [R1+0xff0], R2 ;  /* 0x000ff00201007387 */ /* 0x0003e40000100a00 */
[-C--:B-1----:R-:W-:Y:S02]  /*105b0*/  IADD3 R3, P0, PT, R4, R92.reuse, RZ ;  /* 0x0000005c04037210 */ /* 0x082fe40007f1e0ff */
[----:B------:R-:W-:-:S03]  /*105c0*/  IADD3 R2, P2, PT, R6, R92, RZ ;  /* 0x0000005c06027210 */ /* 0x000fc60007f5e0ff */
[----:B------:R1:W-:Y:S02]  /*105d0*/  STL [R1+0xf94], R3 ;  /* 0x000f940301007387 */ /* 0x0003e40000100800 */
[--C-:B------:R-:W-:Y:S02]  /*105e0*/  IMAD.X R4, R7, 0x1, R91.reuse, P2 ;  /* 0x0000000107047824 */ /* 0x100fe400010e065b */
[----:B--2---:R2:W-:Y:S04]  /*105f0*/  STL [R1+0xf98], R2 ;  /* 0x000f980201007387 */ /* 0x0045e80000100800 */
[----:B------:R-:W-:Y:S01]  /*10600*/  STL [R1+0xf9c], R82 ;  /* 0x000f9c5201007387 */ /* 0x000fe20000100800 */
[----:B-1----:R-:W-:Y:S01]  /*10610*/  IADD3 R3, P5, PT, R10, R92, RZ ;  /* 0x0000005c0a037210 */ /* 0x002fe20007fbe0ff */
[----:B--2---:R-:W-:-:S04]  /*10620*/  IMAD.X R2, R5, 0x1, R91, P0 ;  /* 0x0000000105027824 */ /* 0x004fc800000e065b */
[----:B------:R1:W-:Y:S04]  /*10630*/  STL [R1+0xfa0], R3 ;  /* 0x000fa00301007387 */ /* 0x0003e80000100800 */
[----:B------:R2:W-:Y:S04]  /*10640*/  STL [R1+0xf64], R2 ;  /* 0x000f640201007387 */ /* 0x0005e80000100800 */
[----:B------:R3:W-:Y:S01]  /*10650*/  STL [R1+0xf68], R4 ;  /* 0x000f680401007387 */ /* 0x0007e20000100800 */
[--C-:B-1----:R-:W-:Y:S02]  /*10660*/  IMAD.X R3, R9, 0x1, R91.reuse, P4 ;  /* 0x0000000109037824 */ /* 0x102fe400020e065b */
[----:B--2---:R-:W-:-:S03]  /*10670*/  IMAD.X R2, R11, 0x1, R91, P5 ;  /* 0x000000010b027824 */ /* 0x004fc600028e065b */
[----:B------:R1:W-:Y:S01]  /*10680*/  STL [R1+0xf6c], R3 ;  /* 0x000f6c0301007387 */ /* 0x0003e20000100800 */
[----:B---3--:R-:W-:-:S03]  /*10690*/  IADD3 R4, P0, PT, R20, R92, RZ ;  /* 0x0000005c14047210 */ /* 0x008fc60007f1e0ff */
[----:B------:R2:W-:Y:S04]  /*106a0*/  STL [R1+0xf70], R2 ;  /* 0x000f700201007387 */ /* 0x0005e80000100800 */
[----:B------:R3:W-:Y:S01]  /*106b0*/  STL [R1+0xfa4], R4 ;  /* 0x000fa40401007387 */ /* 0x0007e20000100800 */
[-C--:B-1----:R-:W-:Y:S02]  /*106c0*/  IADD3 R3, P2, PT, R22, R92.reuse, RZ ;  /* 0x0000005c16037210 */ /* 0x082fe40007f5e0ff */
[----:B--2---:R-:W-:-:S03]  /*106d0*/  IADD3 R2, P4, PT, R24, R92, RZ ;  /* 0x0000005c18027210 */ /* 0x004fc60007f9e0ff */
[----:B------:R1:W-:Y:S01]  /*106e0*/  STL [R1+0xfa8], R3 ;  /* 0x000fa80301007387 */ /* 0x0003e20000100800 */
[----:B---3--:R-:W-:-:S03]  /*106f0*/  IADD3 R4, P5, PT, R26, R92, RZ ;  /* 0x0000005c1a047210 */ /* 0x008fc60007fbe0ff */
[----:B------:R2:W-:Y:S04]  /*10700*/  STL [R1+0xfac], R2 ;  /* 0x000fac0201007387 */ /* 0x0005e80000100800 */
[----:B------:R3:W-:Y:S01]  /*10710*/  STL [R1+0xfb0], R4 ;  /* 0x000fb00401007387 */ /* 0x0007e20000100800 */
[--C-:B-1----:R-:W-:Y:S02]  /*10720*/  IMAD.X R3, R21, 0x1, R91.reuse, P0 ;  /* 0x0000000115037824 */ /* 0x102fe400000e065b */
[----:B--2---:R-:W-:-:S03]  /*10730*/  IMAD.X R2, R23, 0x1, R91, P2 ;  /* 0x0000000117027824 */ /* 0x004fc600010e065b */
[----:B------:R1:W-:Y:S01]  /*10740*/  STL [R1+0xf74], R3 ;  /* 0x000f740301007387 */ /* 0x0003e20000100800 */
[----:B---3--:R-:W-:-:S03]  /*10750*/  IMAD.X R4, R25, 0x1, R91, P4 ;  /* 0x0000000119047824 */ /* 0x008fc600020e065b */
[----:B------:R2:W-:Y:S04]  /*10760*/  STL [R1+0xf78], R2 ;  /* 0x000f780201007387 */ /* 0x0005e80000100800 */
[----:B------:R3:W-:Y:S01]  /*10770*/  STL [R1+0xf7c], R4 ;  /* 0x000f7c0401007387 */ /* 0x0007e20000100800 */
[----:B-1----:R-:W-:Y:S01]  /*10780*/  IMAD.X R3, R27, 0x1, R91, P5 ;  /* 0x000000011b037824 */ /* 0x002fe200028e065b */
[----:B--2---:R-:W-:-:S04]  /*10790*/  IADD3 R2, P0, PT, R34, R92, RZ ;  /* 0x0000005c22027210 */ /* 0x004fc80007f1e0ff */
[----:B------:R1:W-:Y:S01]  /*107a0*/  STL [R1+0xf80], R3 ;  /* 0x000f800301007387 */ /* 0x0003e20000100800 */
[----:B---3--:R-:W-:-:S03]  /*107b0*/  IADD3 R4, P2, PT, R36, R92, RZ ;  /* 0x0000005c24047210 */ /* 0x008fc60007f5e0ff */
[----:B------:R2:W-:Y:S01]  /*107c0*/  STL [R1+0xf04], R2 ;  /* 0x000f040201007387 */ /* 0x0005e20000100800 */
[----:B------:R-:W-:-:S03]  /*107d0*/  IMAD.X R34, R35, 0x1, R91, P0 ;  /* 0x0000000123227824 */ /* 0x000fc600000e065b */
[----:B------:R3:W-:Y:S01]  /*107e0*/  STL [R1+0xf08], R4 ;  /* 0x000f080401007387 */ /* 0x0007e20000100800 */
[----:B------:R-:W-:Y:S01]  /*107f0*/  IMAD.X R36, R37, 0x1, R91, P2 ;  /* 0x0000000125247824 */ /* 0x000fe200010e065b */
[-C--:B-1----:R-:W-:Y:S02]  /*10800*/  IADD3 R3, P4, PT, R38, R92.reuse, RZ ;  /* 0x0000005c26037210 */ /* 0x082fe40007f9e0ff */
[----:B--2---:R-:W-:-:S03]  /*10810*/  IADD3 R2, P5, PT, R40, R92, RZ ;  /* 0x0000005c28027210 */ /* 0x004fc60007fbe0ff */
[----:B------:R1:W-:Y:S01]  /*10820*/  STL [R1+0xf0c], R3 ;  /* 0x000f0c0301007387 */ /* 0x0003e20000100800 */
[--C-:B------:R-:W-:Y:S01]  /*10830*/  IMAD.X R38, R39, 0x1, R91.reuse, P4 ;  /* 0x0000000127267824 */ /* 0x100fe200020e065b */
[----:B---3--:R-:W-:Y:S02]  /*10840*/  IADD3 R4, P2, PT, R44, R92, RZ ;  /* 0x0000005c2c047210 */ /* 0x008fe40007f5e0ff */
[----:B------:R-:W-:Y:S01]  /*10850*/  STL [R1+0x1018], R34 ;  /* 0x0010182201007387 */ /* 0x000fe20000100800 */
[----:B------:R-:W-:-:S03]  /*10860*/  IMAD.X R40, R41, 0x1, R91, P5 ;  /* 0x0000000129287824 */ /* 0x000fc600028e065b */
[----:B------:R2:W-:Y:S01]  /*10870*/  STL [R1+0xf10], R2 ;  /* 0x000f100201007387 */ /* 0x0005e20000100800 */
[--C-:B------:R-:W-:Y:S01]  /*10880*/  IMAD.X R44, R45, 0x1, R91.reuse, P2 ;  /* 0x000000012d2c7824 */ /* 0x100fe200010e065b */
[-C--:B-1----:R-:W-:Y:S02]  /*10890*/  IADD3 R3, P4, PT, R46, R92.reuse, RZ ;  /* 0x0000005c2e037210 */ /* 0x082fe40007f9e0ff */
[----:B------:R-:W-:Y:S03]  /*108a0*/  STL [R1+0x101c], R36 ;  /* 0x00101c2401007387 */ /* 0x000fe60000100800 */
[----:B------:R-:W-:Y:S01]  /*108b0*/  IMAD.X R46, R47, 0x1, R91, P4 ;  /* 0x000000012f2e7824 */ /* 0x000fe200020e065b */
[----:B------:R-:W-:Y:S01]  /*108c0*/  STL [R1+0x1020], R38 ;  /* 0x0010202601007387 */ /* 0x000fe20000100800 */
[----:B--2---:R-:W-:-:S03]  /*108d0*/  IADD3 R2, P0, PT, R42, R92, RZ ;  /* 0x0000005c2a027210 */ /* 0x004fc60007f1e0ff */
[----:B------:R-:W-:Y:S02]  /*108e0*/  STL [R1+0x1024], R40 ;  /* 0x0010242801007387 */ /* 0x000fe40000100800 */
[----:B------:R-:W-:Y:S02]  /*108f0*/  IMAD.X R42, R43, 0x1, R91, P0 ;  /* 0x000000012b2a7824 */ /* 0x000fe400000e065b */
[----:B------:R1:W-:Y:S04]  /*10900*/  STL [R1+0xf14], R2 ;  /* 0x000f140201007387 */ /* 0x0003e80000100800 */
[----:B------:R2:W-:Y:S04]  /*10910*/  STL [R1+0xf18], R4 ;  /* 0x000f180401007387 */ /* 0x0005e80000100800 */
[----:B------:R3:W-:Y:S01]  /*10920*/  STL [R1+0xf1c], R3 ;  /* 0x000f1c0301007387 */ /* 0x0007e20000100800 */
[----:B-1----:R-:W-:-:S03]  /*10930*/  IADD3 R2, P5, PT, R48, R92, RZ ;  /* 0x0000005c30027210 */ /* 0x002fc60007fbe0ff */
[----:B------:R-:W-:Y:S01]  /*10940*/  STL [R1+0x1028], R42 ;  /* 0x0010282a01007387 */ /* 0x000fe20000100800 */
[-C--:B--2---:R-:W-:Y:S01]  /*10950*/  IADD3 R4, P2, PT, R52, R92.reuse, RZ ;  /* 0x0000005c34047210 */ /* 0x084fe20007f5e0ff */
[--C-:B------:R-:W-:Y:S02]  /*10960*/  IMAD.X R48, R49, 0x1, R91.reuse, P5 ;  /* 0x0000000131307824 */ /* 0x100fe400028e065b */
[----:B------:R1:W-:Y:S01]  /*10970*/  STL [R1+0xf20], R2 ;  /* 0x000f200201007387 */ /* 0x0003e20000100800 */
[----:B---3--:R-:W-:Y:S01]  /*10980*/  IADD3 R3, P4, PT, R54, R92, RZ ;  /* 0x0000005c36037210 */ /* 0x008fe20007f9e0ff */
[--C-:B------:R-:W-:Y:S02]  /*10990*/  IMAD.X R52, R53, 0x1, R91.reuse, P2 ;  /* 0x0000000135347824 */ /* 0x100fe400010e065b */
[----:B------:R-:W-:Y:S02]  /*109a0*/  STL [R1+0x102c], R44 ;  /* 0x00102c2c01007387 */ /* 0x000fe40000100800 */
[----:B------:R-:W-:-:S02]  /*109b0*/  IMAD.X R54, R55, 0x1, R91, P4 ;  /* 0x0000000137367824 */ /* 0x000fc400020e065b */
[----:B------:R-:W-:Y:S01]  /*109c0*/  STL [R1+0x1030], R46 ;  /* 0x0010302e01007387 */ /* 0x000fe20000100800 */
[----:B-1----:R-:W-:-:S05]  /*109d0*/  IADD3 R2, P0, PT, R50, R92, RZ ;  /* 0x0000005c32027210 */ /* 0x002fca0007f1e0ff */
[----:B------:R1:W-:Y:S01]  /*109e0*/  STL [R1+0xf24], R2 ;  /* 0x000f240201007387 */ /* 0x0003e20000100800 */
[----:B------:R-:W-:-:S03]  /*109f0*/  IMAD.X R50, R51, 0x1, R91, P0 ;  /* 0x0000000133327824 */ /* 0x000fc600000e065b */
[----:B------:R2:W-:Y:S04]  /*10a00*/  STL [R1+0xf28], R4 ;  /* 0x000f280401007387 */ /* 0x0005e80000100800 */
[----:B------:R3:W-:Y:S01]  /*10a10*/  STL [R1+0xf2c], R3 ;  /* 0x000f2c0301007387 */ /* 0x0007e20000100800 */
[-C--:B-1----:R-:W-:Y:S02]  /*10a20*/  IADD3 R2, P5, PT, R56, R92.reuse, RZ ;  /* 0x0000005c38027210 */ /* 0x082fe40007fbe0ff */
[----:B--2---:R-:W-:-:S03]  /*10a30*/  IADD3 R4, P2, PT, R60, R92, RZ ;  /* 0x0000005c3c047210 */ /* 0x004fc60007f5e0ff */
[----:B------:R1:W-:Y:S01]  /*10a40*/  STL [R1+0xf30], R2 ;  /* 0x000f300201007387 */ /* 0x0003e20000100800 */
[--C-:B------:R-:W-:Y:S01]  /*10a50*/  IMAD.X R56, R57, 0x1, R91.reuse, P5 ;  /* 0x0000000139387824 */ /* 0x100fe200028e065b */
[----:B---3--:R-:W-:Y:S01]  /*10a60*/  IADD3 R3, P4, PT, R62, R92, RZ ;  /* 0x0000005c3e037210 */ /* 0x008fe20007f9e0ff */
[----:B------:R-:W-:-:S04]  /*10a70*/  IMAD.X R60, R61, 0x1, R91, P2 ;  /* 0x000000013d3c7824 */ /* 0x000fc800010e065b */
[----:B------:R-:W-:Y:S01]  /*10a80*/  IMAD.X R62, R63, 0x1, R91, P4 ;  /* 0x000000013f3e7824 */ /* 0x000fe200020e065b */
        /* <DEDUP_REMOVED lines=8> */
[----:B------:R-:W-:Y:S01]  /*10b10*/  IMAD.X R64, R65, 0x1, R91, P5 ;  /* 0x0000000141407824 */ /* 0x000fe200028e065b */
[-C--:B---3--:R-:W-:Y:S02]  /*10b20*/  IADD3 R3, P4, PT, R70, R92.reuse, RZ ;  /* 0x0000005c46037210 */ /* 0x088fe40007f9e0ff */
[----:B-1----:R-:W-:-:S05]  /*10b30*/  IADD3 R2, P0, PT, R66, R92, RZ ;  /* 0x0000005c42027210 */ /* 0x002fca0007f1e0ff */
[----:B------:R1:W-:Y:S01]  /*10b40*/  STL [R1+0xf44], R2 ;  /* 0x000f440201007387 */ /* 0x0003e20000100800 */
[----:B------:R-:W-:-:S03]  /*10b50*/  IMAD.X R66, R67, 0x1, R91, P0 ;  /* 0x0000000143427824 */ /* 0x000fc600000e065b */
[----:B------:R2:W-:Y:S01]  /*10b60*/  STL [R1+0xf48], R4 ;  /* 0x000f480401007387 */ /* 0x0005e20000100800 */
[----:B-1----:R-:W-:-:S03]  /*10b70*/  IADD3 R2, P5, PT, R72, R92, RZ ;  /* 0x0000005c48027210 */ /* 0x002fc60007fbe0ff */
[----:B--2---:R-:W2:Y:S01]  /*10b80*/  LDL.LU.64 R4, [R1] ;  /* 0x0000000001047983 */ /* 0x004ea20000300a00 */
[--C-:B------:R-:W-:Y:S01]  /*10b90*/  IMAD.X R68, R69, 0x1, R91.reuse, P2 ;  /* 0x0000000145447824 */ /* 0x100fe200010e065b */
[----:B------:R-:W-:Y:S01]  /*10ba0*/  IADD3 R6, P2, PT, R76, R92, RZ ;  /* 0x0000005c4c067210 */ /* 0x000fe20007f5e0ff */
[--C-:B------:R-:W-:Y:S01]  /*10bb0*/  IMAD.X R70, R71, 0x1, R91.reuse, P4 ;  /* 0x0000000147467824 */ /* 0x100fe200020e065b */
[----:B------:R1:W-:Y:S01]  /*10bc0*/  STL [R1+0xf4c], R3 ;  /* 0x000f4c0301007387 */ /* 0x0003e20000100800 */
[----:B------:R-:W-:-:S03]  /*10bd0*/  IMAD.X R72, R73, 0x1, R91, P5 ;  /* 0x0000000149487824 */ /* 0x000fc600028e065b */
[----:B------:R3:W-:Y:S01]  /*10be0*/  STL [R1+0xf50], R2 ;  /* 0x000f500201007387 */ /* 0x0007e20000100800 */
[-C--:B-1----:R-:W-:Y:S02]  /*10bf0*/  IADD3 R3, P4, PT, R78, R92.reuse, RZ ;  /* 0x0000005c4e037210 */ /* 0x082fe40007f9e0ff */
[----:B---3--:R-:W-:-:S05]  /*10c00*/  IADD3 R2, P0, PT, R74, R92, RZ ;  /* 0x0000005c4a027210 */ /* 0x008fca0007f1e0ff */
[----:B------:R1:W-:Y:S04]  /*10c10*/  STL [R1+0xf54], R2 ;  /* 0x000f540201007387 */ /* 0x0003e80000100800 */
[----:B------:R3:W-:Y:S01]  /*10c20*/  STL [R1+0xf58], R6 ;  /* 0x000f580601007387 */ /* 0x0007e20000100800 */
[----:B-1----:R-:W-:-:S03]  /*10c30*/  IADD3 R2, P5, PT, R80, R92, RZ ;  /* 0x0000005c50027210 */ /* 0x002fc60007fbe0ff */
[----:B---3--:R-:W3:Y:S04]  /*10c40*/  LDL.LU.64 R6, [R1+0x8] ;  /* 0x0000080001067983 */ /* 0x008ee80000300a00 */
[----:B------:R-:W-:Y:S04]  /*10c50*/  STL [R1+0xf5c], R3 ;  /* 0x000f5c0301007387 */ /* 0x000fe80000100800 */
[----:B------:R-:W4:Y:S04]  /*10c60*/  LDL.LU.64 R26, [R1+0x10] ;  /* 0x00001000011a7983 */ /* 0x000f280000300a00 */
[----:B------:R1:W-:Y:S04]  /*10c70*/  STL [R1+0xf60], R2 ;  /* 0x000f600201007387 */ /* 0x0003e80000100800 */
[----:B------:R-:W4:Y:S04]  /*10c80*/  LDL.LU.64 R8, [R1+0x18] ;  /* 0x0000180001087983 */ /* 0x000f280000300a00 */
[----:B------:R-:W4:Y:S01]  /*10c90*/  LDL.LU.64 R20, [R1+0x20] ;  /* 0x0000200001147983 */ /* 0x000f220000300a00 */
[--C-:B------:R-:W-:Y:S01]  /*10ca0*/  IMAD.X R74, R75, 0x1, R91.reuse, P0 ;  /* 0x000000014b4a7824 */ /* 0x100fe200000e065b */
[-C--:B-1----:R-:W-:Y:S01]  /*10cb0*/  IADD3 R2, P0, PT, R12, R92.reuse, RZ ;  /* 0x0000005c0c027210 */ /* 0x082fe20007f1e0ff */
[--C-:B------:R-:W-:Y:S01]  /*10cc0*/  IMAD.X R76, R77, 0x1, R91.reuse, P2 ;  /* 0x000000014d4c7824 */ /* 0x100fe200010e065b */
[-C--:B------:R-:W-:Y:S01]  /*10cd0*/  IADD3 R10, P2, PT, R14, R92.reuse, RZ ;  /* 0x0000005c0e0a7210 */ /* 0x080fe20007f5e0ff */
[--C-:B------:R-:W-:Y:S01]  /*10ce0*/  IMAD.X R78, R79, 0x1, R91.reuse, P4 ;  /* 0x000000014f4e7824 */ /* 0x100fe200020e065b */
[----:B------:R-:W-:Y:S01]  /*10cf0*/  IADD3 R3, P4, PT, R16, R92, RZ ;  /* 0x0000005c10037210 */ /* 0x000fe20007f9e0ff */
[--C-:B------:R-:W-:Y:S01]  /*10d00*/  IMAD.X R80, R81, 0x1, R91.reuse, P5 ;  /* 0x0000000151507824 */ /* 0x100fe200028e065b */
[----:B------:R1:W-:Y:S01]  /*10d10*/  STL [R1+0xfb4], R2 ;  /* 0x000fb40201007387 */ /* 0x0003e20000100800 */
[----:B------:R-:W-:-:S03]  /*10d20*/  IMAD.X R12, R13, 0x1, R91, P0 ;  /* 0x000000010d0c7824 */ /* 0x000fc600000e065b */
[----:B------:R0:W-:Y:S01]  /*10d30*/  STL [R1+0xfb8], R10 ;  /* 0x000fb80a01007387 */ /* 0x0001e20000100800 */
[----:B-1----:R-:W-:-:S03]  /*10d40*/  IADD3 R2, P5, PT, R18, R92, RZ ;  /* 0x0000005c12027210 */ /* 0x002fc60007fbe0ff */
[----:B------:R-:W-:Y:S01]  /*10d50*/  STL [R1+0xfbc], R3 ;  /* 0x000fbc0301007387 */ /* 0x000fe20000100800 */
[----:B------:R-:W-:-:S03]  /*10d60*/  IMAD.X R13, R15, 0x1, R91, P2 ;  /* 0x000000010f0d7824 */ /* 0x000fc600010e065b */
[----:B0-----:R-:W4:Y:S04]  /*10d70*/  LDL.LU.64 R10, [R1+0x28] ;  /* 0x00002800010a7983 */ /* 0x001f280000300a00 */
[----:B------:R0:W-:Y:S01]  /*10d80*/  STL [R1+0xfc0], R2 ;  /* 0x000fc00201007387 */ /* 0x0001e20000100800 */
[----:B------:R-:W-:-:S03]  /*10d90*/  IMAD.X R14, R19, 0x1, R91, P5 ;  /* 0x00000001130e7824 */ /* 0x000fc600028e065b */
[----:B0-----:R-:W4:Y:S04]  /*10da0*/  LDL.LU.64 R2, [R1+0x30] ;  /* 0x0000300001027983 */ /* 0x001f280000300a00 */
[----:B------:R0:W-:Y:S04]  /*10db0*/  STL [R1+0xf84], R12 ;  /* 0x000f840c01007387 */ /* 0x0001e80000100800 */
[----:B------:R-:W4:Y:S04]  /*10dc0*/  LDL.LU.64 R36, [R1+0x38] ;  /* 0x0000380001247983 */ /* 0x000f280000300a00 */
[----:B------:R-:W4:Y:S01]  /*10dd0*/  LDL.LU.64 R22, [R1+0x40] ;  /* 0x0000400001167983 */ /* 0x000f220000300a00 */
[----:B0-----:R-:W-:-:S03]  /*10de0*/  IMAD.X R12, R17, 0x1, R91, P4 ;  /* 0x00000001110c7824 */ /* 0x001fc600020e065b */
[----:B------:R0:W-:Y:S04]  /*10df0*/  STL [R1+0xf88], R13 ;  /* 0x000f880d01007387 */ /* 0x0001e80000100800 */
[----:B------:R1:W-:Y:S04]  /*10e00*/  STL [R1+0xf8c], R12 ;  /* 0x000f8c0c01007387 */ /* 0x0003e80000100800 */
[----:B------:R1:W-:Y:S01]  /*10e10*/  STL [R1+0xf90], R14 ;  /* 0x000f900e01007387 */ /* 0x0003e20000100800 */
[-C--:B0-----:R-:W-:Y:S02]  /*10e20*/  IADD3 R13, P0, PT, R28, R92.reuse, RZ ;  /* 0x0000005c1c0d7210 */ /* 0x081fe40007f1e0ff */
[----:B-1----:R-:W-:Y:S01]  /*10e30*/  IADD3 R12, P2, PT, R30, R92, RZ ;  /* 0x0000005c1e0c7210 */ /* 0x002fe20007f5e0ff */
[----:B------:R-:W4:Y:S04]  /*10e40*/  LDL.LU.64 R14, [R1+0x48] ;  /* 0x00004800010e7983 */ /* 0x000f280000300a00 */
[----:B------:R0:W-:Y:S04]  /*10e50*/  STL [R1+0x6a8], R13 ;  /* 0x0006a80d01007387 */ /* 0x0001e80000100800 */
[----:B------:R-:W4:Y:S01]  /*10e60*/  LDL.LU.64 R24, [R1+0x50] ;  /* 0x0000500001187983 */ /* 0x000f220000300a00 */
[----:B------:R-:W-:-:S02]  /*10e70*/  IMAD.X R28, R29, 0x1, R91, P0 ;  /* 0x000000011d1c7824 */ /* 0x000fc400000e065b */
[----:B------:R-:W-:Y:S01]  /*10e80*/  IMAD.X R30, R31, 0x1, R91, P2 ;  /* 0x000000011f1e7824 */ /* 0x000fe200010e065b */
[----:B------:R2:W-:Y:S01]  /*10e90*/  STL [R1+0x6ac], R12 ;  /* 0x0006ac0c01007387 */ /* 0x0005e20000100800 */
[----:B0-----:R-:W-:-:S05]  /*10ea0*/  IADD3 R13, P4, PT, R32, R92, RZ ;  /* 0x0000005c200d7210 */ /* 0x001fca0007f9e0ff */
[----:B------:R4:W-:Y:S01]  /*10eb0*/  STL [R1+0x6c4], R13 ;  /* 0x0006c40d01007387 */ /* 0x0009e20000100800 */
[----:B------:R-:W-:Y:S01]  /*10ec0*/  IMAD.X R32, R33, 0x1, R91, P4 ;  /* 0x0000000121207824 */ /* 0x000fe200020e065b */
[----:B--2---:R-:W-:-:S05]  /*10ed0*/  IADD3 R12, P5, PT, R4, R92, RZ ;  /* 0x0000005c040c7210 */ /* 0x004fca0007fbe0ff */
[----:B------:R0:W-:Y:S01]  /*10ee0*/  STL [R1], R12 ;  /* 0x0000000c01007387 */ /* 0x0001e20000100800 */
[----:B------:R-:W-:Y:S01]  /*10ef0*/  IMAD.X R5, R5, 0x1, R91, P5 ;  /* 0x0000000105057824 */ /* 0x000fe200028e065b */
[----:B---3--:R-:W-:-:S05]  /*10f00*/  IADD3 R4, P0, PT, R6, R92, RZ ;  /* 0x0000005c06047210 */ /* 0x008fca0007f1e0ff */
[----:B------:R1:W-:Y:S01]  /*10f10*/  STL [R1+0x8], R4 ;  /* 0x0000080401007387 */ /* 0x0003e20000100800 */
[----:B------:R-:W-:Y:S01]  /*10f20*/  IMAD.X R6, R7, 0x1, R91, P0 ;  /* 0x0000000107067824 */ /* 0x000fe200000e065b */
[----:B----4-:R-:W-:-:S05]  /*10f30*/  IADD3 R13, P2, PT, R26, R92, RZ ;  /* 0x0000005c1a0d7210 */ /* 0x010fca0007f5e0ff */
[----:B------:R-:W-:Y:S01]  /*10f40*/  STL [R1+0x10], R13 ;  /* 0x0000100d01007387 */ /* 0x000fe20000100800 */
[-C--:B0-----:R-:W-:Y:S02]  /*10f50*/  IADD3 R12, P4, PT, R8, R92.reuse, RZ ;  /* 0x0000005c080c7210 */ /* 0x081fe40007f9e0ff */
[----:B-1----:R-:W-:-:S03]  /*10f60*/  IADD3 R4, P5, PT, R20, R92, RZ ;  /* 0x0000005c14047210 */ /* 0x002fc60007fbe0ff */
[----:B------:R-:W-:Y:S04]  /*10f70*/  STL [R1+0x18], R12 ;  /* 0x0000180c01007387 */ /* 0x000fe80000100800 */
[----:B------:R-:W2:Y:S01]  /*10f80*/  LDL.LU.64 R16, [R1+0x58] ;  /* 0x0000580001107983 */ /* 0x000ea20000300a00 */
[--C-:B------:R-:W-:Y:S02]  /*10f90*/  IMAD.X R7, R27, 0x1, R91.reuse, P2 ;  /* 0x000000011b077824 */ /* 0x100fe400010e065b */
[--C-:B------:R-:W-:Y:S01]  /*10fa0*/  IMAD.X R8, R9, 0x1, R91.reuse, P4 ;  /* 0x0000000109087824 */ /* 0x100fe200020e065b */
[----:B------:R0:W-:Y:S04]  /*10fb0*/  STL [R1+0x20], R4 ;  /* 0x0000200401007387 */ /* 0x0001e80000100800 */
[----:B------:R-:W3:Y:S01]  /*10fc0*/  LDL.LU.64 R34, [R1+0x60] ;  /* 0x0000600001227983 */ /* 0x000ee20000300a00 */
[----:B------:R-:W-:-:S03]  /*10fd0*/  IMAD.X R9, R21, 0x1, R91, P5 ;  /* 0x0000000115097824 */ /* 0x000fc600028e065b */
[----:B------:R-:W4:Y:S04]  /*10fe0*/  LDL.LU.64 R18, [R1+0x68] ;  /* 0x0000680001127983 */ /* 0x000f280000300a00 */
[----:B------:R-:W4:Y:S01]  /*10ff0*/  LDL.LU.64 R26, [R1+0x70] ;  /* 0x00007000011a7983 */ /* 0x000f220000300a00 */
[----:B0-----:R-:W-:-:S03]  /*11000*/  IADD3 R4, P0, PT, R10, R92, RZ ;  /* 0x0000005c0a047210 */ /* 0x001fc60007f1e0ff */
[----:B------:R-:W4:Y:S02]  /*11010*/  LDL.LU.64 R20, [R1+0x78] ;  /* 0x0000780001147983 */ /* 0x000f240000300a00 */
[----:B------:R-:W-:Y:S02]  /*11020*/  IMAD.X R10, R11, 0x1, R91, P0 ;  /* 0x000000010b0a7824 */ /* 0x000fe400000e065b */
[----:B------:R0:W-:Y:S01]  /*11030*/  STL [R1+0x28], R4 ;  /* 0x0000280401007387 */ /* 0x0001e20000100800 */
[----:B------:R-:W-:-:S05]  /*11040*/  IADD3 R13, P2, PT, R2, R92, RZ ;  /* 0x0000005c020d7210 */ /* 0x000fca0007f5e0ff */
[----:B------:R1:W-:Y:S01]  /*11050*/  STL [R1+0x30], R13 ;  /* 0x0000300d01007387 */ /* 0x0003e20000100800 */
[----:B------:R-:W-:Y:S01]  /*11060*/  IMAD.X R11, R3, 0x1, R91, P2 ;  /* 0x00000001030b7824 */ /* 0x000fe200010e065b */
[-C--:B------:R-:W-:Y:S02]  /*11070*/  IADD3 R12, P4, PT, R36, R92.reuse, RZ ;  /* 0x0000005c240c7210 */ /* 0x080fe40007f9e0ff */
[----:B0-----:R-:W-:-:S03]  /*11080*/  IADD3 R4, P5, PT, R22, R92, RZ ;  /* 0x0000005c16047210 */ /* 0x001fc60007fbe0ff */
[----:B------:R0:W-:Y:S04]  /*11090*/  STL [R1+0x38], R12 ;  /* 0x0000380c01007387 */ /* 0x0001e80000100800 */
[----:B------:R0:W-:Y:S04]  /*110a0*/  STL [R1+0x40], R4 ;  /* 0x0000400401007387 */ /* 0x0001e80000100800 */
[----:B------:R-:W4:Y:S01]  /*110b0*/  LDL.LU.64 R2, [R1+0x80] ;  /* 0x0000800001027983 */ /* 0x000f220000300a00 */
[--C-:B-1----:R-:W-:Y:S02]  /*110c0*/  IMAD.X R13, R23, 0x1, R91.reuse, P5 ;  /* 0x00000001170d7824 */ /* 0x102fe400028e065b */
[----:B0-----:R-:W-:Y:S01]  /*110d0*/  IMAD.X R12, R37, 0x1, R91, P4 ;  /* 0x00000001250c7824 */ /* 0x001fe200020e065b */
[----:B------:R-:W-:-:S05]  /*110e0*/  IADD3 R4, P0, PT, R14, R92, RZ ;  /* 0x0000005c0e047210 */ /* 0x000fca0007f1e0ff */
[----:B------:R3:W-:Y:S01]  /*110f0*/  STL [R1+0x48], R4 ;  /* 0x0000480401007387 */ /* 0x0007e20000100800 */
[----:B------:R-:W-:Y:S01]  /*11100*/  IMAD.X R14, R15, 0x1, R91, P0 ;  /* 0x000000010f0e7824 */ /* 0x000fe200000e065b */
[----:B------:R-:W-:-:S05]  /*11110*/  IADD3 R23, P2, PT, R24, R92, RZ ;  /* 0x0000005c18177210 */ /* 0x000fca0007f5e0ff */
[----:B------:R-:W-:Y:S01]  /*11120*/  STL [R1+0x50], R23 ;  /* 0x0000501701007387 */ /* 0x000fe20000100800 */
[----:B------:R-:W-:Y:S01]  /*11130*/  IMAD.X R15, R25, 0x1, R91, P2 ;  /* 0x00000001190f7824 */ /* 0x000fe200010e065b */
[----:B--2---:R-:W-:-:S05]  /*11140*/  IADD3 R22, P4, PT, R16, R92, RZ ;  /* 0x0000005c10167210 */ /* 0x004fca0007f9e0ff */
[----:B------:R0:W-:Y:S01]  /*11150*/  STL [R1+0x58], R22 ;  /* 0x0000581601007387 */ /* 0x0001e20000100800 */
[----:B---3--:R-:W-:-:S03]  /*11160*/  IADD3 R4, P5, PT, R34, R92, RZ ;  /* 0x0000005c22047210 */ /* 0x008fc60007fbe0ff */
[----:B0-----:R-:W2:Y:S04]  /*11170*/  LDL.LU.64 R22, [R1+0x88] ;  /* 0x0000880001167983 */ /* 0x001ea80000300a00 */
[----:B------:R4:W-:Y:S04]  /*11180*/  STL [R1+0x60], R4 ;  /* 0x0000600401007387 */ /* 0x0009e80000100800 */
[----:B------:R-:W3:Y:S04]  /*11190*/  LDL.LU.64 R40, [R1+0x90] ;  /* 0x0000900001287983 */ /* 0x000ee80000300a00 */
[----:B------:R-:W3:Y:S01]  /*111a0*/  LDL.LU.64 R24, [R1+0x98] ;  /* 0x0000980001187983 */ /* 0x000ee20000300a00 */
[----:B------:R-:W-:-:S03]  /*111b0*/  IMAD.X R16, R17, 0x1, R91, P4 ;  /* 0x0000000111107824 */ /* 0x000fc600020e065b */
[----:B------:R-:W3:Y:S01]  /*111c0*/  LDL.LU.64 R38, [R1+0xa0] ;  /* 0x0000a00001267983 */ /* 0x000ee20000300a00 */
[-C--:B----4-:R-:W-:Y:S01]  /*111d0*/  IADD3 R4, P0, PT, R18, R92.reuse, RZ ;  /* 0x0000005c12047210 */ /* 0x090fe20007f1e0ff */
[--C-:B------:R-:W-:Y:S01]  /*111e0*/  IMAD.X R17, R35, 0x1, R91.reuse, P5 ;  /* 0x0000000123117824 */ /* 0x100fe200028e065b */
[-C--:B------:R-:W-:Y:S02]  /*111f0*/  IADD3 R31, P2, PT, R26, R92.reuse, RZ ;  /* 0x0000005c1a1f7210 */ /* 0x080fe40007f5e0ff */
[----:B------:R-:W-:Y:S01]  /*11200*/  IADD3 R29, P4, PT, R20, R92, RZ ;  /* 0x0000005c141d7210 */ /* 0x000fe20007f9e0ff */
[----:B------:R0:W-:Y:S01]  /*11210*/  STL [R1+0x68], R4 ;  /* 0x0000680401007387 */ /* 0x0001e20000100800 */
[--C-:B------:R-:W-:Y:S02]  /*11220*/  IMAD.X R18, R19, 0x1, R91.reuse, P0 ;  /* 0x0000000113127824 */ /* 0x100fe400000e065b */
[--C-:B------:R-:W-:Y:S01]  /*11230*/  IMAD.X R19, R27, 0x1, R91.reuse, P2 ;  /* 0x000000011b137824 */ /* 0x100fe200010e065b */
[----:B------:R-:W-:Y:S01]  /*11240*/  STL [R1+0x70], R31 ;  /* 0x0000701f01007387 */ /* 0x000fe20000100800 */
[----:B------:R-:W-:-:S03]  /*11250*/  IMAD.X R20, R21, 0x1, R91, P4 ;  /* 0x0000000115147824 */ /* 0x000fc600020e065b */
[----:B------:R-:W-:Y:S01]  /*11260*/  STL [R1+0x78], R29 ;  /* 0x0000781d01007387 */ /* 0x000fe20000100800 */
[----:B0-----:R-:W-:-:S05]  /*11270*/  IADD3 R4, P5, PT, R2, R92, RZ ;  /* 0x0000005c02047210 */ /* 0x001fca0007fbe0ff */
[----:B------:R2:W-:Y:S04]  /*11280*/  STL [R1+0x80], R4 ;  /* 0x0000800401007387 */ /* 0x0005e80000100800 */
[----:B------:R-:W4:Y:S01]  /*11290*/  LDL.LU.64 R26, [R1+0xa8] ;  /* 0x0000a800011a7983 */ /* 0x000f220000300a00 */
[----:B------:R-:W-:-:S03]  /*112a0*/  IMAD.X R21, R3, 0x1, R91, P5 ;  /* 0x0000000103157824 */ /* 0x000fc600028e065b */
[----:B------:R-:W4:Y:S04]  /*112b0*/  LDL.LU.64 R36, [R1+0xb0] ;  /* 0x0000b00001247983 */ /* 0x000f280000300a00 */
[----:B------:R-:W4:Y:S04]  /*112c0*/  LDL.LU.64 R34, [R1+0xb8] ;  /* 0x0000b80001227983 */ /* 0x000f280000300a00 */
[----:B------:R-:W4:Y:S01]  /*112d0*/  LDL.LU.64 R2, [R1+0xc0] ;  /* 0x0000c00001027983 */ /* 0x000f220000300a00 */
[----:B--2---:R-:W-:-:S05]  /*112e0*/  IADD3 R4, P0, PT, R22, R92, RZ ;  /* 0x0000005c16047210 */ /* 0x004fca0007f1e0ff */
[----:B------:R0:W-:Y:S01]  /*112f0*/  STL [R1+0x88], R4 ;  /* 0x0000880401007387 */ /* 0x0001e20000100800 */
[----:B------:R-:W-:Y:S01]  /*11300*/  IMAD.X R22, R23, 0x1, R91, P0 ;  /* 0x0000000117167824 */ /* 0x000fe200000e065b */
[-C--:B---3--:R-:W-:Y:S02]  /*11310*/  IADD3 R31, P2, PT, R40, R92.reuse, RZ ;  /* 0x0000005c281f7210 */ /* 0x088fe40007f5e0ff */
[----:B------:R-:W-:-:S03]  /*11320*/  IADD3 R29, P4, PT, R24, R92, RZ ;  /* 0x0000005c181d7210 */ /* 0x000fc60007f9e0ff */
[----:B------:R-:W-:Y:S01]  /*11330*/  STL [R1+0x90], R31 ;  /* 0x0000901f01007387 */ /* 0x000fe20000100800 */
[--C-:B------:R-:W-:Y:S01]  /*11340*/  IMAD.X R23, R41, 0x1, R91.reuse, P2 ;  /* 0x0000000129177824 */ /* 0x100fe200010e065b */
[----:B0-----:R-:W-:Y:S02]  /*11350*/  IADD3 R4, P5, PT, R38, R92, RZ ;  /* 0x0000005c26047210 */ /* 0x001fe40007fbe0ff */
[----:B------:R-:W-:Y:S01]  /*11360*/  STL [R1+0x98], R29 ;  /* 0x0000981d01007387 */ /* 0x000fe20000100800 */
[----:B------:R-:W-:-:S03]  /*11370*/  IMAD.X R24, R25, 0x1, R91, P4 ;  /* 0x0000000119187824 */ /* 0x000fc600020e065b */
[----:B------:R4:W-:Y:S01]  /*11380*/  STL [R1+0xa0], R4 ;  /* 0x0000a00401007387 */ /* 0x0009e20000100800 */
[----:B------:R-:W-:-:S03]  /*11390*/  IMAD.X R25, R39, 0x1, R91, P5 ;  /* 0x0000000127197824 */ /* 0x000fc600028e065b */
[----:B------:R-:W2:Y:S04]  /*113a0*/  LDL.LU.64 R46, [R1+0xc8] ;  /* 0x0000c800012e7983 */ /* 0x000ea80000300a00 */
[----:B------:R-:W3:Y:S04]  /*113b0*/  LDL.LU.64 R44, [R1+0xd0] ;  /* 0x0000d000012c7983 */ /* 0x000ee80000300a00 */
[----:B------:R-:W3:Y:S04]  /*113c0*/  LDL.LU.64 R42, [R1+0xd8] ;  /* 0x0000d800012a7983 */ /* 0x000ee80000300a00 */
[----:B------:R-:W3:Y:S01]  /*113d0*/  LDL.LU.64 R40, [R1+0xe0] ;  /* 0x0000e00001287983 */ /* 0x000ee20000300a00 */
[----:B----4-:R-:W-:-:S02]  /*113e0*/  IADD3 R4, P0, PT, R26, R92, RZ ;  /* 0x0000005c1a047210 */ /* 0x010fc40007f1e0ff */
[----:B------:R-:W-:-:S03]  /*113f0*/  IADD3 R31, P2, PT, R36, R92, RZ ;  /* 0x0000005c241f7210 */ /* 0x000fc60007f5e0ff */
[----:B------:R0:W-:Y:S01]  /*11400*/  STL [R1+0xa8], R4 ;  /* 0x0000a80401007387 */ /* 0x0001e20000100800 */
[--C-:B------:R-:W-:Y:S01]  /*11410*/  IMAD.X R26, R27, 0x1, R91.reuse, P0 ;  /* 0x000000011b1a7824 */ /* 0x100fe200000e065b */
[----:B------:R-:W-:Y:S02]  /*11420*/  IADD3 R29, P4, PT, R34, R92, RZ ;  /* 0x0000005c221d7210 */ /* 0x000fe40007f9e0ff */
[----:B------:R-:W-:Y:S01]  /*11430*/  STL [R1+0xb0], R31 ;  /* 0x0000b01f01007387 */ /* 0x000fe20000100800 */
[----:B------:R-:W-:-:S03]  /*11440*/  IMAD.X R27, R37, 0x1, R91, P2 ;  /* 0x00000001251b7824 */ /* 0x000fc600010e065b */
[----:B------:R-:W-:Y:S01]  /*11450*/  STL [R1+0x6c8], R29 ;  /* 0x0006c81d01007387 */ /* 0x000fe20000100800 */
[----:B0-----:R-:W-:-:S05]  /*11460*/  IADD3 R4, P5, PT, R2, R92, RZ ;  /* 0x0000005c02047210 */ /* 0x001fca0007fbe0ff */
[----:B------:R0:W-:Y:S01]  /*11470*/  STL [R1+0x71c], R4 ;  /* 0x00071c0401007387 */ /* 0x0001e20000100800 */
[----:B------:R-:W-:-:S03]  /*11480*/  IMAD.X R2, R3, 0x1, R91, P5 ;  /* 0x0000000103027824 */ /* 0x000fc600028e065b */
[----:B------:R-:W4:Y:S01]  /*11490*/  LDL.LU.64 R38, [R1+0xe8] ;  /* 0x0000e80001267983 */ /* 0x000f220000300a00 */
[----:B0-----:R-:W-:-:S05]  /*114a0*/  IMAD.X R4, R35, 0x1, R91, P4 ;  /* 0x0000000123047824 */ /* 0x001fca00020e065b */
[----:B------:R-:W-:Y:S04]  /*114b0*/  STL [R1+0xb8], R4 ;  /* 0x0000b80401007387 */ /* 0x000fe80000100800 */
[----:B------:R-:W4:Y:S04]  /*114c0*/  LDL.LU.64 R36, [R1+0xf0] ;  /* 0x0000f00001247983 */ /* 0x000f280000300a00 */
[----:B------:R0:W-:Y:S04]  /*114d0*/  STL [R1+0xc0], R2 ;  /* 0x0000c00201007387 */ /* 0x0001e80000100800 */
[----:B------:R-:W4:Y:S04]  /*114e0*/  LDL.LU.64 R34, [R1+0xf8] ;  /* 0x0000f80001227983 */ /* 0x000f280000300a00 */
[----:B0-----:R-:W4:Y:S01]  /*114f0*/  LDL.LU.64 R2, [R1+0x100] ;  /* 0x0001000001027983 */ /* 0x001f220000300a00 */
[----:B--2---:R-:W-:-:S02]  /*11500*/  IADD3 R29, P0, PT, R46, R92, RZ ;  /* 0x0000005c2e1d7210 */ /* 0x004fc40007f1e0ff */
[----:B---3--:R-:W-:-:S03]  /*11510*/  IADD3 R4, P2, PT, R44, R92, RZ ;  /* 0x0000005c2c047210 */ /* 0x008fc60007f5e0ff */
[----:B------:R0:W-:Y:S01]  /*11520*/  STL [R1+0x720], R29 ;  /* 0x0007201d01007387 */ /* 0x0001e20000100800 */
[----:B------:R-:W-:-:S03]  /*11530*/  IADD3 R31, P4, PT, R42, R92, RZ ;  /* 0x0000005c2a1f7210 */ /* 0x000fc60007f9e0ff */
[----:B------:R1:W-:Y:S01]  /*11540*/  STL [R1+0x724], R4 ;  /* 0x0007240401007387 */ /* 0x0003e20000100800 */
[----:B0-----:R-:W-:-:S03]  /*11550*/  IADD3 R29, P5, PT, R40, R92, RZ ;  /* 0x0000005c281d7210 */ /* 0x001fc60007fbe0ff */
[----:B------:R0:W-:Y:S01]  /*11560*/  STL [R1+0x728], R31 ;  /* 0x0007281f01007387 */ /* 0x0001e20000100800 */
[----:B-1----:R-:W-:-:S03]  /*11570*/  IMAD.X R4, R47, 0x1, R91, P0 ;  /* 0x000000012f047824 */ /* 0x002fc600000e065b */
[----:B------:R1:W-:Y:S01]  /*11580*/  STL [R1+0x77c], R29 ;  /* 0x00077c1d01007387 */ /* 0x0003e20000100800 */
[----:B0-----:R-:W-:-:S03]  /*11590*/  IMAD.X R31, R45, 0x1, R91, P2 ;  /* 0x000000012d1f7824 */ /* 0x001fc600010e065b */
[----:B------:R0:W-:Y:S01]  /*115a0*/  STL [R1+0xc8], R4 ;  /* 0x0000c80401007387 */ /* 0x0001e20000100800 */
[----:B-1----:R-:W-:-:S03]  /*115b0*/  IMAD.X R29, R43, 0x1, R91, P4 ;  /* 0x000000012b1d7824 */ /* 0x002fc600020e065b */
[----:B------:R-:W-:Y:S04]  /*115c0*/  STL [R1+0xd0], R31 ;  /* 0x0000d01f01007387 */ /* 0x000fe80000100800 */
[----:B------:R-:W2:Y:S01]  /*115d0*/  LDL.LU.64 R46, [R1+0x108] ;  /* 0x00010800012e7983 */ /* 0x000ea20000300a00 */
[----:B0-----:R-:W-:-:S03]  /*115e0*/  IMAD.X R4, R41, 0x1, R91, P5 ;  /* 0x0000000129047824 */ /* 0x001fc600028e065b */
[----:B------:R-:W-:Y:S04]  /*115f0*/  STL [R1+0xd8], R29 ;  /* 0x0000d81d01007387 */ /* 0x000fe80000100800 */
[----:B------:R-:W3:Y:S04]  /*11600*/  LDL.LU.64 R44, [R1+0x110] ;  /* 0x00011000012c7983 */ /* 0x000ee80000300a00 */
[----:B------:R4:W-:Y:S04]  /*11610*/  STL [R1+0xe0], R4 ;  /* 0x0000e00401007387 */ /* 0x0009e80000100800 */
[----:B------:R-:W3:Y:S04]  /*11620*/  LDL.LU.64 R42, [R1+0x118] ;  /* 0x00011800012a7983 */ /* 0x000ee80000300a00 */
[----:B------:R-:W3:Y:S01]  /*11630*/  LDL.LU.64 R40, [R1+0x120] ;  /* 0x0001200001287983 */ /* 0x000ee20000300a00 */
[----:B----4-:R-:W-:-:S02]  /*11640*/  IADD3 R4, P0, PT, R38, R92, RZ ;  /* 0x0000005c26047210 */ /* 0x010fc40007f1e0ff */
[----:B------:R-:W-:-:S03]  /*11650*/  IADD3 R31, P2, PT, R36, R92, RZ ;  /* 0x0000005c241f7210 */ /* 0x000fc60007f5e0ff */
[----:B------:R0:W-:Y:S01]  /*11660*/  STL [R1+0x780], R4 ;  /* 0x0007800401007387 */ /* 0x0001e20000100800 */
[----:B------:R-:W-:-:S03]  /*11670*/  IADD3 R29, P4, PT, R34, R92, RZ ;  /* 0x0000005c221d7210 */ /* 0x000fc60007f9e0ff */
[----:B------:R1:W-:Y:S01]  /*11680*/  STL [R1+0x784], R31 ;  /* 0x0007841f01007387 */ /* 0x0003e20000100800 */
[----:B0-----:R-:W-:-:S03]  /*11690*/  IADD3 R4, P5, PT, R2, R92, RZ ;  /* 0x0000005c02047210 */ /* 0x001fc60007fbe0ff */
[----:B------:R0:W-:Y:S01]  /*116a0*/  STL [R1+0x788], R29 ;  /* 0x0007881d01007387 */ /* 0x0001e20000100800 */
[----:B-1----:R-:W-:-:S03]  /*116b0*/  IMAD.X R31, R39, 0x1, R91, P0 ;  /* 0x00000001271f7824 */ /* 0x002fc600000e065b */
[----:B------:R1:W-:Y:S01]  /*116c0*/  STL [R1+0xbe0], R4 ;  /* 0x000be00401007387 */ /* 0x0003e20000100800 */
[--C-:B------:R-:W-:Y:S02]  /*116d0*/  IMAD.X R2, R3, 0x1, R91.reuse, P5 ;  /* 0x0000000103027824 */ /* 0x100fe400028e065b */
[--C-:B0-----:R-:W-:Y:S01]  /*116e0*/  IMAD.X R29, R37, 0x1, R91.reuse, P2 ;  /* 0x00000001251d7824 */ /* 0x101fe200010e065b */
[----:B------:R-:W-:Y:S01]  /*116f0*/  STL [R1+0xe8], R31 ;  /* 0x0000e81f01007387 */ /* 0x000fe20000100800 */
[----:B-1----:R-:W-:-:S03]  /*11700*/  IMAD.X R4, R35, 0x1, R91, P4 ;  /* 0x0000000123047824 */ /* 0x002fc600020e065b */
[----:B------:R-:W-:Y:S04]  /*11710*/  STL [R1+0xf0], R29 ;  /* 0x0000f01d01007387 */ /* 0x000fe80000100800 */
[----:B------:R-:W4:Y:S04]  /*11720*/  LDL.LU.64 R38, [R1+0x128] ;  /* 0x0001280001267983 */ /* 0x000f280000300a00 */
[----:B------:R-:W-:Y:S04]  /*11730*/  STL [R1+0xf8], R4 ;  /* 0x0000f80401007387 */ /* 0x000fe80000100800 */
[----:B------:R-:W4:Y:S04]  /*11740*/  LDL.LU.64 R36, [R1+0x130] ;  /* 0x0001300001247983 */ /* 0x000f280000300a00 */
[----:B------:R0:W-:Y:S04]  /*11750*/  STL [R1+0x100], R2 ;  /* 0x0001000201007387 */ /* 0x0001e80000100800 */
[----:B------:R-:W4:Y:S04]  /*11760*/  LDL.LU.64 R34, [R1+0x138] ;  /* 0x0001380001227983 */ /* 0x000f280000300a00 */
[----:B0-----:R-:W4:Y:S01]  /*11770*/  LDL.LU.64 R2, [R1+0x140] ;  /* 0x0001400001027983 */ /* 0x001f220000300a00 */
[----:B--2---:R-:W-:-:S05]  /*11780*/  IADD3 R29, P0, PT, R46, R92, RZ ;  /* 0x0000005c2e1d7210 */ /* 0x004fca0007f1e0ff */
[----:B------:R0:W-:Y:S01]  /*11790*/  STL [R1+0xbe4], R29 ;  /* 0x000be41d01007387 */ /* 0x0001e20000100800 */
[----:B---3--:R-:W-:-:S05]  /*117a0*/  IADD3 R4, P2, PT, R44, R92, RZ ;  /* 0x0000005c2c047210 */ /* 0x008fca0007f5e0ff */
[----:B------:R1:W-:Y:S01]  /*117b0*/  STL [R1+0xbe8], R4 ;  /* 0x000be80401007387 */ /* 0x0003e20000100800 */
[-C--:B------:R-:W-:Y:S02]  /*117c0*/  IADD3 R31, P4, PT, R42, R92.reuse, RZ ;  /* 0x0000005c2a1f7210 */ /* 0x080fe40007f9e0ff */
        /* <DEDUP_REMOVED lines=15> */
[----:B----4-:R-:W-:-:S05]  /*118c0*/  IADD3 R4, P0, PT, R38, R92, RZ ;  /* 0x0000005c26047210 */ /* 0x010fca0007f1e0ff */
[----:B------:R0:W-:Y:S01]  /*118d0*/  STL [R1+0xbf4], R4 ;  /* 0x000bf40401007387 */ /* 0x0001e20000100800 */
[-C--:B------:R-:W-:Y:S02]  /*118e0*/  IADD3 R31, P2, PT, R36, R92.reuse, RZ ;  /* 0x0000005c241f7210 */ /* 0x080fe40007f5e0ff */
        /* <DEDUP_REMOVED lines=816> */
[----:B------:R-:W4:Y:S01]  /*14bf0*/  LDL.LU.64 R82, [R1+0x680] ;  /* 0x0006800001527983 */ /* 0x000f220000300a00 */
[----:B--2---:R-:W-:-:S05]  /*14c00*/  IADD3 R2, P0, PT, R46, R92, RZ ;  /* 0x0000005c2e027210 */ /* 0x004fca0007f1e0ff */
[----:B------:R0:W-:Y:S01]  /*14c10*/  STL [R1+0xec4], R2 ;  /* 0x000ec40201007387 */ /* 0x0001e20000100800 */
[----:B---3--:R-:W-:-:S05]  /*14c20*/  IADD3 R4, P2, PT, R44, R92, RZ ;  /* 0x0000005c2c047210 */ /* 0x008fca0007f5e0ff */
[----:B------:R-:W-:Y:S01]  /*14c30*/  STL [R1+0xec8], R4 ;  /* 0x000ec80401007387 */ /* 0x000fe20000100800 */
[----:B------:R-:W-:-:S03]  /*14c40*/  IADD3 R3, P4, PT, R42, R92, RZ ;  /* 0x0000005c2a037210 */ /* 0x000fc60007f9e0ff */
[----:B------:R-:W2:Y:S01]  /*14c50*/  LDL.LU.64 R84, [R1+0x688] ;  /* 0x0006880001547983 */ /* 0x000ea20000300a00 */
[----:B0-----:R-:W-:-:S03]  /*14c60*/  IADD3 R2, P5, PT, R40, R92, RZ ;  /* 0x0000005c28027210 */ /* 0x001fc60007fbe0ff */
[----:B------:R-:W-:Y:S04]  /*14c70*/  STL [R1+0xecc], R3 ;  /* 0x000ecc0301007387 */ /* 0x000fe80000100800 */
[----:B------:R-:W3:Y:S04]  /*14c80*/  LDL.LU.64 R86, [R1+0x690] ;  /* 0x0006900001567983 */ /* 0x000ee80000300a00 */
[----:B------:R0:W-:Y:S04]  /*14c90*/  STL [R1+0xed0], R2 ;  /* 0x000ed00201007387 */ /* 0x0001e80000100800 */
[----:B------:R-:W3:Y:S04]  /*14ca0*/  LDL.LU.64 R88, [R1+0x698] ;  /* 0x0006980001587983 */ /* 0x000ee80000300a00 */
[----:B0-----:R-:W3:Y:S01]  /*14cb0*/  LDL.LU.64 R2, [R1+0x6a0] ;  /* 0x0006a00001027983 */ /* 0x001ee20000300a00 */
[----:B------:R-:W-:-:S02]  /*14cc0*/  IMAD.X R4, R47, 0x1, R91, P0 ;  /* 0x000000012f047824 */ /* 0x000fc400000e065b */
[--C-:B------:R-:W-:Y:S01]  /*14cd0*/  IMAD.X R29, R45, 0x1, R91.reuse, P2 ;  /* 0x000000012d1d7824 */ /* 0x100fe200010e065b */
[----:B------:R0:W5:Y:S04]  /*14ce0*/  LDL.LU R46, [R1+0x1030] ;  /* 0x00103000012e7983 */ /* 0x0001680000300800 */
[----:B------:R0:W5:Y:S01]  /*14cf0*/  LDL.LU R44, [R1+0x102c] ;  /* 0x00102c00012c7983 */ /* 0x0001620000300800 */
[----:B------:R-:W-:-:S03]  /*14d00*/  IMAD.X R31, R41, 0x1, R91, P5 ;  /* 0x00000001291f7824 */ /* 0x000fc600028e065b */
[----:B------:R1:W-:Y:S04]  /*14d10*/  STL [R1+0x648], R4 ;  /* 0x0006480401007387 */ /* 0x0003e80000100800 */
[----:B------:R0:W5:Y:S01]  /*14d20*/  LDL.LU R42, [R1+0x1028] ;  /* 0x00102800012a7983 */ /* 0x0001620000300800 */
[----:B-1----:R-:W-:-:S03]  /*14d30*/  IMAD.X R4, R43, 0x1, R91, P4 ;  /* 0x000000012b047824 */ /* 0x002fc600020e065b */
[----:B------:R4:W-:Y:S04]  /*14d40*/  STL [R1+0x650], R29 ;  /* 0x0006501d01007387 */ /* 0x0009e80000100800 */
[----:B------:R0:W5:Y:S04]  /*14d50*/  LDL.LU R40, [R1+0x1024] ;  /* 0x0010240001287983 */ /* 0x0001680000300800 */
[----:B------:R1:W-:Y:S04]  /*14d60*/  STL [R1+0x658], R4 ;  /* 0x0006580401007387 */ /* 0x0003e80000100800 */
[----:B------:R0:W-:Y:S01]  /*14d70*/  STL [R1+0x660], R31 ;  /* 0x0006601f01007387 */ /* 0x0001e20000100800 */
[----:B----4-:R-:W-:-:S05]  /*14d80*/  IADD3 R29, P0, PT, R38, R92, RZ ;  /* 0x0000005c261d7210 */ /* 0x010fca0007f1e0ff */
[----:B------:R4:W-:Y:S01]  /*14d90*/  STL [R1+0xed4], R29 ;  /* 0x000ed41d01007387 */ /* 0x0009e20000100800 */
[----:B-1----:R-:W-:-:S05]  /*14da0*/  IADD3 R4, P2, PT, R36, R92, RZ ;  /* 0x0000005c24047210 */ /* 0x002fca0007f5e0ff */
[----:B------:R1:W-:Y:S01]  /*14db0*/  STL [R1+0xed8], R4 ;  /* 0x000ed80401007387 */ /* 0x0003e20000100800 */
[-C--:B0-----:R-:W-:Y:S02]  /*14dc0*/  IADD3 R31, P4, PT, R34, R92.reuse, RZ ;  /* 0x0000005c221f7210 */ /* 0x081fe40007f9e0ff */
[----:B----4-:R-:W-:-:S03]  /*14dd0*/  IADD3 R29, P5, PT, R82, R92, RZ ;  /* 0x0000005c521d7210 */ /* 0x010fc60007fbe0ff */
[----:B------:R-:W-:Y:S01]  /*14de0*/  STL [R1+0xedc], R31 ;  /* 0x000edc1f01007387 */ /* 0x000fe20000100800 */
[----:B-1----:R-:W-:-:S03]  /*14df0*/  IMAD.X R4, R39, 0x1, R91, P0 ;  /* 0x0000000127047824 */ /* 0x002fc600000e065b */
[----:B------:R0:W5:Y:S04]  /*14e00*/  LDL.LU R38, [R1+0x1020] ;  /* 0x0010200001267983 */ /* 0x0001680000300800 */
[----:B------:R1:W-:Y:S04]  /*14e10*/  STL [R1+0xee0], R29 ;  /* 0x000ee01d01007387 */ /* 0x0003e80000100800 */
[----:B------:R0:W5:Y:S04]  /*14e20*/  LDL.LU R36, [R1+0x101c] ;  /* 0x00101c0001247983 */ /* 0x0001680000300800 */
[----:B------:R4:W-:Y:S01]  /*14e30*/  STL [R1+0x668], R4 ;  /* 0x0006680401007387 */ /* 0x0009e20000100800 */
[----:B-1----:R-:W-:-:S03]  /*14e40*/  IMAD.X R29, R37, 0x1, R91, P2 ;  /* 0x00000001251d7824 */ /* 0x002fc600010e065b */
[----:B------:R0:W5:Y:S01]  /*14e50*/  LDL.LU R34, [R1+0x1018] ;  /* 0x0010180001227983 */ /* 0x0001620000300800 */
[--C-:B------:R-:W-:Y:S02]  /*14e60*/  IMAD.X R31, R83, 0x1, R91.reuse, P5 ;  /* 0x00000001531f7824 */ /* 0x100fe400028e065b */
[----:B----4-:R-:W-:Y:S01]  /*14e70*/  IMAD.X R4, R35, 0x1, R91, P4 ;  /* 0x0000000123047824 */ /* 0x010fe200020e065b */
[----:B------:R-:W-:Y:S04]  /*14e80*/  STL [R1+0x670], R29 ;  /* 0x0006701d01007387 */ /* 0x000fe80000100800 */
[----:B------:R-:W4:Y:S04]  /*14e90*/  LDL.LU.64 R82, [R1+0x1010] ;  /* 0x0010100001527983 */ /* 0x000f280000300a00 */
[----:B------:R2:W-:Y:S04]  /*14ea0*/  STL [R1+0x678], R4 ;  /* 0x0006780401007387 */ /* 0x0005e80000100800 */
[----:B------:R1:W-:Y:S01]  /*14eb0*/  STL [R1+0x680], R31 ;  /* 0x0006801f01007387 */ /* 0x0003e20000100800 */
[----:B--2---:R-:W-:-:S05]  /*14ec0*/  IADD3 R4, P0, PT, R84, R92, RZ ;  /* 0x0000005c54047210 */ /* 0x004fca0007f1e0ff */
[----:B------:R2:W-:Y:S01]  /*14ed0*/  STL [R1+0xee4], R4 ;  /* 0x000ee40401007387 */ /* 0x0005e20000100800 */
[----:B---3--:R-:W-:-:S05]  /*14ee0*/  IADD3 R29, P2, PT, R86, R92, RZ ;  /* 0x0000005c561d7210 */ /* 0x008fca0007f5e0ff */
[----:B------:R3:W-:Y:S01]  /*14ef0*/  STL [R1+0xee8], R29 ;  /* 0x000ee81d01007387 */ /* 0x0007e20000100800 */
[-C--:B-1----:R-:W-:Y:S02]  /*14f00*/  IADD3 R31, P4, PT, R88, R92.reuse, RZ ;  /* 0x0000005c581f7210 */ /* 0x082fe40007f9e0ff */
[----:B--2---:R-:W-:Y:S01]  /*14f10*/  IADD3 R4, P5, PT, R2, R92, RZ ;  /* 0x0000005c02047210 */ /* 0x004fe20007fbe0ff */
[--C-:B---3--:R-:W-:Y:S02]  /*14f20*/  IMAD.X R29, R85, 0x1, R91.reuse, P0 ;  /* 0x00000001551d7824 */ /* 0x108fe400000e065b */
[----:B------:R1:W-:Y:S04]  /*14f30*/  STL [R1+0xeec], R31 ;  /* 0x000eec1f01007387 */ /* 0x0003e80000100800 */
[----:B------:R-:W2:Y:S04]  /*14f40*/  LDL.LU.64 R84, [R1+0x1008] ;  /* 0x0010080001547983 */ /* 0x000ea80000300a00 */
[----:B------:R3:W-:Y:S04]  /*14f50*/  STL [R1+0xef0], R4 ;  /* 0x000ef00401007387 */ /* 0x0007e80000100800 */
[----:B-1----:R-:W2:Y:S04]  /*14f60*/  LDL.LU R31, [R1+0x9f0] ;  /* 0x0009f000011f7983 */ /* 0x002ea80000300800 */
[----:B------:R1:W-:Y:S01]  /*14f70*/  STL [R1+0x688], R29 ;  /* 0x0006881d01007387 */ /* 0x0003e20000100800 */
[----:B---3--:R-:W-:-:S03]  /*14f80*/  IMAD.X R4, R87, 0x1, R91, P2 ;  /* 0x0000000157047824 */ /* 0x008fc600010e065b */
[----:B------:R-:W3:Y:S04]  /*14f90*/  LDL.LU.64 R86, [R1+0x1000] ;  /* 0x0010000001567983 */ /* 0x000ee80000300a00 */
[----:B------:R-:W3:Y:S04]  /*14fa0*/  LDL.LU R35, [R1+0xbd8] ;  /* 0x000bd80001237983 */ /* 0x000ee80000300800 */
[----:B------:R-:W3:Y:S04]  /*14fb0*/  LDL.LU R33, [R1+0xbd4] ;  /* 0x000bd40001217983 */ /* 0x000ee80000300800 */
[----:B------:R0:W-:Y:S04]  /*14fc0*/  STL [R1+0x690], R4 ;  /* 0x0006900401007387 */ /* 0x0001e80000100800 */
[----:B-1----:R-:W3:Y:S01]  /*14fd0*/  LDL.LU R29, [R1+0xbd0] ;  /* 0x000bd000011d7983 */ /* 0x002ee20000300800 */
[----:B0-----:R-:W-:-:S03]  /*14fe0*/  IMAD.X R4, R89, 0x1, R91, P4 ;  /* 0x0000000159047824 */ /* 0x001fc600020e065b */
[----:B------:R-:W3:Y:S01]  /*14ff0*/  LDL.LU.64 R88, [R1+0xff8] ;  /* 0x000ff80001587983 */ /* 0x000ee20000300a00 */
[----:B------:R-:W-:-:S03]  /*15000*/  IMAD.X R39, R3, 0x1, R91, P5 ;  /* 0x0000000103277824 */ /* 0x000fc600028e065b */
[----:B------:R-:W3:Y:S04]  /*15010*/  LDL.LU.64 R2, [R1+0xff0] ;  /* 0x000ff00001027983 */ /* 0x000ee80000300a00 */
[----:B------:R2:W-:Y:S04]  /*15020*/  STL [R1+0x698], R4 ;  /* 0x0006980401007387 */ /* 0x0005e80000100800 */
[----:B------:R-:W-:Y:S01]  /*15030*/  STL [R1+0x6a0], R39 ;  /* 0x0006a02701007387 */ /* 0x000fe20000100800 */
[----:B----4-:R-:W-:-:S05]  /*15040*/  IADD3 R37, P0, PT, R82, R92, RZ ;  /* 0x0000005c52257210 */ /* 0x010fca0007f1e0ff */
[----:B------:R-:W-:Y:S01]  /*15050*/  STL [R1+0xef4], R37 ;  /* 0x000ef42501007387 */ /* 0x000fe20000100800 */
[----:B------:R-:W-:Y:S01]  /*15060*/  IMAD.X R82, R83, 0x1, R91, P0 ;  /* 0x0000000153527824 */ /* 0x000fe200000e065b */
[----:B--2---:R-:W-:-:S05]  /*15070*/  IADD3 R4, P2, PT, R84, R92, RZ ;  /* 0x0000005c54047210 */ /* 0x004fca0007f5e0ff */
[----:B------:R0:W-:Y:S01]  /*15080*/  STL [R1+0xef8], R4 ;  /* 0x000ef80401007387 */ /* 0x0001e20000100800 */
[----:B------:R-:W-:Y:S01]  /*15090*/  IMAD.X R84, R85, 0x1, R91, P2 ;  /* 0x0000000155547824 */ /* 0x000fe200010e065b */
[----:B------:R-:W-:Y:S02]  /*150a0*/  IADD3 R31, P0, PT, R31, R90, RZ ;  /* 0x0000005a1f1f7210 */ /* 0x000fe40007f1e0ff */
[----:B0-----:R-:W2:Y:S01]  /*150b0*/  LDL.LU R4, [R1+0xbcc] ;  /* 0x000bcc0001047983 */ /* 0x001ea20000300800 */
[----:B---3--:R-:W-:Y:S02]  /*150c0*/  IADD3 R39, P4, PT, R86, R92, RZ ;  /* 0x0000005c56277210 */ /* 0x008fe40007f9e0ff */
[----:B------:R-:W-:-:S03]  /*150d0*/  IADD3 R35, P2, PT, R35, R90, RZ ;  /* 0x0000005a23237210 */ /* 0x000fc60007f5e0ff */
[----:B------:R-:W-:Y:S01]  /*150e0*/  STL [R1+0xefc], R39 ;  /* 0x000efc2701007387 */ /* 0x000fe20000100800 */
[----:B------:R-:W-:Y:S01]  /*150f0*/  IMAD.X R86, R87, 0x1, R91, P4 ;  /* 0x0000000157567824 */ /* 0x000fe200020e065b */
[----:B------:R-:W-:Y:S02]  /*15100*/  IADD3 R33, P4, PT, R33, R90, RZ ;  /* 0x0000005a21217210 */ /* 0x000fe40007f9e0ff */
[----:B------:R-:W-:-:S05]  /*15110*/  IADD3 R37, P5, PT, R88, R92, RZ ;  /* 0x0000005c58257210 */ /* 0x000fca0007fbe0ff */
[----:B------:R-:W-:Y:S01]  /*15120*/  STL [R1+0xf00], R37 ;  /* 0x000f002501007387 */ /* 0x000fe20000100800 */
[----:B------:R-:W-:Y:S01]  /*15130*/  IMAD.X R88, R89, 0x1, R91, P5 ;  /* 0x0000000159587824 */ /* 0x000fe200028e065b */
[-C--:B------:R-:W-:Y:S02]  /*15140*/  IADD3 R29, P5, PT, R29, R90.reuse, RZ ;  /* 0x0000005a1d1d7210 */ /* 0x080fe40007fbe0ff */
[----:B------:R0:W-:Y:S04]  /*15150*/  STL [R1+0x9f0], R31 ;  /* 0x0009f01f01007387 */ /* 0x0001e80000100800 */
[----:B0-----:R-:W3:Y:S04]  /*15160*/  LDL.LU R31, [R1+0x9dc] ;  /* 0x0009dc00011f7983 */ /* 0x001ee80000300800 */
[----:B------:R-:W4:Y:S04]  /*15170*/  LDL.LU R83, [R1+0xbc8] ;  /* 0x000bc80001537983 */ /* 0x000f280000300800 */
[----:B------:R-:W-:Y:S04]  /*15180*/  STL [R1+0xbd8], R35 ;  /* 0x000bd82301007387 */ /* 0x000fe80000100800 */
[----:B------:R-:W4:Y:S04]  /*15190*/  LDL.LU R81, [R1+0x9ec] ;  /* 0x0009ec0001517983 */ /* 0x000f280000300800 */
[----:B------:R-:W-:Y:S04]  /*151a0*/  STL [R1+0xbd4], R33 ;  /* 0x000bd42101007387 */ /* 0x000fe80000100800 */
[----:B------:R-:W4:Y:S04]  /*151b0*/  LDL.LU R79, [R1+0xbc0] ;  /* 0x000bc000014f7983 */ /* 0x000f280000300800 */
[----:B------:R0:W-:Y:S04]  /*151c0*/  STL [R1+0xbd0], R29 ;  /* 0x000bd01d01007387 */ /* 0x0001e80000100800 */
        /* <DEDUP_REMOVED lines=20> */
[----:B------:R-:W4:Y:S04]  /*15310*/  LDL.LU R39, [R1+0xb8c] ;  /* 0x000b8c0001277983 */ /* 0x000f280000300800 */
[----:B------:R-:W4:Y:S01]  /*15320*/  LDL.LU R37, [R1+0xb68] ;  /* 0x000b680001257983 */ /* 0x000f220000300800 */
[----:B--2---:R-:W-:-:S05]  /*15330*/  IADD3 R4, P6, PT, R4, R90, RZ ;  /* 0x0000005a04047210 */ /* 0x004fca0007fde0ff */
[----:B------:R0:W-:Y:S04]  /*15340*/  STL [R1+0xbcc], R4 ;  /* 0x000bcc0401007387 */ /* 0x0001e80000100800 */
[----:B0-----:R-:W2:Y:S04]  /*15350*/  LDL.LU R4, [R1+0xb84] ;  /* 0x000b840001047983 */ /* 0x001ea80000300800 */
[----:B------:R-:W2:Y:S04]  /*15360*/  LDL.LU R35, [R1+0xb60] ;  /* 0x000b600001237983 */ /* 0x000ea80000300800 */
[----:B------:R-:W2:Y:S01]  /*15370*/  LDL.LU R33, [R1+0xb7c] ;  /* 0x000b7c0001217983 */ /* 0x000ea20000300800 */
[----:B---3--:R-:W-:Y:S01]  /*15380*/  IMAD.X R31, R31, 0x1, R3, P0 ;  /* 0x000000011f1f7824 */ /* 0x008fe200000e0603 */
[----:B----4-:R-:W-:-:S04]  /*15390*/  IADD3 R83, P0, PT, R83, R90, RZ ;  /* 0x0000005a53537210 */ /* 0x010fc80007f1e0ff */
[----:B------:R0:W-:Y:S01]  /*153a0*/  STL [R1+0x9dc], R31 ;  /* 0x0009dc1f01007387 */ /* 0x0001e20000100800 */
[----:B------:R-:W-:-:S03]  /*153b0*/  IMAD.X R81, R81, 0x1, R3, P2 ;  /* 0x0000000151517824 */ /* 0x000fc600010e0603 */
[----:B0-----:R-:W3:Y:S01]  /*153c0*/  LDL.LU R31, [R1+0xb58] ;  /* 0x000b5800011f7983 */ /* 0x001ee20000300800 */
[----:B------:R-:W-:-:S03]  /*153d0*/  IADD3 R79, P2, PT, R79, R90, RZ ;  /* 0x0000005a4f4f7210 */ /* 0x000fc60007f5e0ff */
[----:B------:R-:W-:Y:S04]  /*153e0*/  STL [R1+0xbc8], R83 ;  /* 0x000bc85301007387 */ /* 0x000fe80000100800 */
[----:B------:R-:W-:Y:S01]  /*153f0*/  STL [R1+0x9ec], R81 ;  /* 0x0009ec5101007387 */ /* 0x000fe20000100800 */
[----:B------:R-:W-:-:S03]  /*15400*/  IMAD.X R77, R77, 0x1, R3, P4 ;  /* 0x000000014d4d7824 */ /* 0x000fc600020e0603 */
[----:B------:R-:W-:Y:S01]  /*15410*/  STL [R1+0xbc0], R79 ;  /* 0x000bc04f01007387 */ /* 0x000fe20000100800 */
[----:B------:R-:W-:-:S03]  /*15420*/  IADD3 R75, P4, PT, R75, R90, RZ ;  /* 0x0000005a4b4b7210 */ /* 0x000fc60007f9e0ff */
        /* <DEDUP_REMOVED lines=31> */
[-C--:B------:R-:W-:Y:S01]  /*15620*/  IADD3 R43, P0, PT, R43, R90.reuse, RZ ;  /* 0x0000005a2b2b7210 */ /* 0x080fe20007f1e0ff */
[--C-:B------:R-:W-:Y:S01]  /*15630*/  IMAD.X R41, R41, 0x1, R3.reuse, P2 ;  /* 0x0000000129297824 */ /* 0x100fe200010e0603 */
[-C--:B------:R-:W-:Y:S01]  /*15640*/  IADD3 R29, P2, PT, R29, R90.reuse, RZ ;  /* 0x0000005a1d1d7210 */ /* 0x080fe20007f5e0ff */
[----:B------:R-:W-:Y:S04]  /*15650*/  STL [R1+0xb9c], R45 ;  /* 0x000b9c2d01007387 */ /* 0x000fe80000100800 */
[----:B------:R0:W-:Y:S04]  /*15660*/  STL [R1+0xb70], R29 ;  /* 0x000b701d01007387 */ /* 0x0001e80000100800 */
[----:B------:R-:W-:Y:S04]  /*15670*/  STL [R1+0xb78], R43 ;  /* 0x000b782b01007387 */ /* 0x000fe80000100800 */
[----:B0-----:R-:W4:Y:S01]  /*15680*/  LDL.LU R29, [R1+0xb74] ;  /* 0x000b7400011d7983 */ /* 0x001f220000300800 */
[----:B------:R-:W-:Y:S01]  /*15690*/  IMAD.X R39, R39, 0x1, R3, P4 ;  /* 0x0000000127277824 */ /* 0x000fe200020e0603 */
[----:B------:R-:W-:-:S02]  /*156a0*/  IADD3 R37, P4, PT, R37, R90, RZ ;  /* 0x0000005a25257210 */ /* 0x000fc40007f9e0ff */
[----:B------:R-:W-:Y:S01]  /*156b0*/  STL [R1+0xb94], R41 ;  /* 0x000b942901007387 */ /* 0x000fe20000100800 */
[----:B--2---:R-:W-:Y:S01]  /*156c0*/  IMAD.X R4, R4, 0x1, R3, P5 ;  /* 0x0000000104047824 */ /* 0x004fe200028e0603 */
[----:B------:R-:W-:-:S04]  /*156d0*/  IADD3 R35, P5, PT, R35, R90, RZ ;  /* 0x0000005a23237210 */ /* 0x000fc80007fbe0ff */
[----:B------:R0:W-:Y:S01]  /*156e0*/  STL [R1+0xb84], R4 ;  /* 0x000b840401007387 */ /* 0x0001e20000100800 */
[----:B------:R-:W-:-:S03]  /*156f0*/  IMAD.X R33, R33, 0x1, R3, P6 ;  /* 0x0000000121217824 */ /* 0x000fc600030e0603 */
[----:B------:R-:W-:Y:S04]  /*15700*/  STL [R1+0xb8c], R39 ;  /* 0x000b8c2701007387 */ /* 0x000fe80000100800 */
[----:B0-----:R-:W2:Y:S04]  /*15710*/  LDL.LU R4, [R1+0xb50] ;  /* 0x000b500001047983 */ /* 0x001ea80000300800 */
[----:B------:R-:W-:Y:S04]  /*15720*/  STL [R1+0xb68], R37 ;  /* 0x000b682501007387 */ /* 0x000fe80000100800 */
[----:B------:R-:W2:Y:S04]  /*15730*/  LDL.LU R83, [R1+0xb6c] ;  /* 0x000b6c0001537983 */ /* 0x000ea80000300800 */
[----:B------:R-:W-:Y:S04]  /*15740*/  STL [R1+0xb60], R35 ;  /* 0x000b602301007387 */ /* 0x000fe80000100800 */
[----:B------:R-:W2:Y:S04]  /*15750*/  LDL.LU R81, [R1+0xb48] ;  /* 0x000b480001517983 */ /* 0x000ea80000300800 */
[----:B------:R-:W-:Y:S04]  /*15760*/  STL [R1+0xb7c], R33 ;  /* 0x000b7c2101007387 */ /* 0x000fe80000100800 */
[----:B------:R-:W2:Y:S01]  /*15770*/  LDL.LU R79, [R1+0xb64] ;  /* 0x000b6400014f7983 */ /* 0x000ea20000300800 */
[----:B---3--:R-:W-:-:S05]  /*15780*/  IADD3 R31, P6, PT, R31, R90, RZ ;  /* 0x0000005a1f1f7210 */ /* 0x008fca0007fde0ff */
[----:B------:R0:W-:Y:S04]  /*15790*/  STL [R1+0xb58], R31 ;  /* 0x000b581f01007387 */ /* 0x0001e80000100800 */
[----:B------:R-:W3:Y:S04]  /*157a0*/  LDL.LU R77, [R1+0xb40] ;  /* 0x000b4000014d7983 */ /* 0x000ee80000300800 */
        /* <DEDUP_REMOVED lines=18> */
[----:B0-----:R-:W3:Y:S04]  /*158d0*/  LDL.LU R31, [R1+0xb14] ;  /* 0x000b1400011f7983 */ /* 0x001ee80000300800 */
[----:B------:R-:W3:Y:S04]  /*158e0*/  LDL.LU R39, [R1+0xaf0] ;  /* 0x000af00001277983 */ /* 0x000ee80000300800 */
[----:B------:R-:W3:Y:S01]  /*158f0*/  LDL.LU R37, [R1+0xb0c] ;  /* 0x000b0c0001257983 */ /* 0x000ee20000300800 */
[----:B----4-:R-:W-:-:S05]  /*15900*/  IMAD.X R29, R29, 0x1, R3, P0 ;  /* 0x000000011d1d7824 */ /* 0x010fca00000e0603 */
[----:B------:R0:W-:Y:S04]  /*15910*/  STL [R1+0xb74], R29 ;  /* 0x000b741d01007387 */ /* 0x0001e80000100800 */
[----:B0-----:R-:W4:Y:S04]  /*15920*/  LDL.LU R29, [R1+0xae8] ;  /* 0x000ae800011d7983 */ /* 0x001f280000300800 */
[----:B------:R-:W4:Y:S04]  /*15930*/  LDL.LU R35, [R1+0xb04] ;  /* 0x000b040001237983 */ /* 0x000f280000300800 */
[----:B------:R-:W4:Y:S01]  /*15940*/  LDL.LU R33, [R1+0xae0] ;  /* 0x000ae00001217983 */ /* 0x000f220000300800 */
[----:B--2---:R-:W-:-:S05]  /*15950*/  IADD3 R4, P0, PT, R4, R90, RZ ;  /* 0x0000005a04047210 */ /* 0x004fca0007f1e0ff */
[----:B------:R0:W-:Y:S01]  /*15960*/  STL [R1+0xb50], R4 ;  /* 0x000b500401007387 */ /* 0x0001e20000100800 */
[----:B------:R-:W-:-:S03]  /*15970*/  IMAD.X R83, R83, 0x1, R3, P2 ;  /* 0x0000000153537824 */ /* 0x000fc600010e0603 */
[----:B0-----:R-:W2:Y:S01]  /*15980*/  LDL.LU R4, [R1+0xafc] ;  /* 0x000afc0001047983 */ /* 0x001ea20000300800 */
[----:B------:R-:W-:-:S03]  /*15990*/  IADD3 R81, P2, PT, R81, R90, RZ ;  /* 0x0000005a51517210 */ /* 0x000fc60007f5e0ff */
[----:B------:R-:W-:Y:S01]  /*159a0*/  STL [R1+0xb6c], R83 ;  /* 0x000b6c5301007387 */ /* 0x000fe20000100800 */
[----:B------:R-:W-:-:S03]  /*159b0*/  IMAD.X R79, R79, 0x1, R3, P4 ;  /* 0x000000014f4f7824 */ /* 0x000fc600020e0603 */
[----:B------:R-:W-:Y:S04]  /*159c0*/  STL [R1+0xb48], R81 ;  /* 0x000b485101007387 */ /* 0x000fe80000100800 */
[----:B------:R-:W-:Y:S01]  /*159d0*/  STL [R1+0xb64], R79 ;  /* 0x000b644f01007387 */ /* 0x000fe20000100800 */
[----:B---3--:R-:W-:Y:S01]  /*159e0*/  IADD3 R77, P4, PT, R77, R90, RZ ;  /* 0x0000005a4d4d7210 */ /* 0x008fe20007f9e0ff */
[----:B------:R-:W-:-:S04]  /*159f0*/  IMAD.X R75, R75, 0x1, R3, P5 ;  /* 0x000000014b4b7824 */ /* 0x000fc800028e0603 */
        /* <DEDUP_REMOVED lines=34> */
[----:B------:R-:W-:Y:S01]  /*15c20*/  IMAD.X R31, R31, 0x1, R3, P4 ;  /* 0x000000011f1f7824 */ /* 0x000fe200020e0603 */
[----:B------:R-:W-:-:S04]  /*15c30*/  IADD3 R39, P4, PT, R39, R90, RZ ;  /* 0x0000005a27277210 */ /* 0x000fc80007f9e0ff */
[----:B------:R0:W-:Y:S01]  /*15c40*/  STL [R1+0xb14], R31 ;  /* 0x000b141f01007387 */ /* 0x0001e20000100800 */
[----:B------:R-:W-:-:S03]  /*15c50*/  IMAD.X R37, R37, 0x1, R3, P5 ;  /* 0x0000000125257824 */ /* 0x000fc600028e0603 */
[----:B------:R-:W-:Y:S04]  /*15c60*/  STL [R1+0xb1c], R43 ;  /* 0x000b1c2b01007387 */ /* 0x000fe80000100800 */
[----:B0-----:R-:W3:Y:S04]  /*15c70*/  LDL.LU R31, [R1+0xad8] ;  /* 0x000ad800011f7983 */ /* 0x001ee80000300800 */
[----:B------:R-:W-:Y:S01]  /*15c80*/  STL [R1+0xaf8], R41 ;  /* 0x000af82901007387 */ /* 0x000fe20000100800 */
[----:B----4-:R-:W-:-:S05]  /*15c90*/  IADD3 R29, P5, PT, R29, R90, RZ ;  /* 0x0000005a1d1d7210 */ /* 0x010fca0007fbe0ff */
[----:B------:R0:W-:Y:S04]  /*15ca0*/  STL [R1+0xae8], R29 ;  /* 0x000ae81d01007387 */ /* 0x0001e80000100800 */
[----:B------:R-:W-:Y:S04]  /*15cb0*/  STL [R1+0xaf0], R39 ;  /* 0x000af02701007387 */ /* 0x000fe80000100800 */
[----:B0-----:R-:W4:Y:S01]  /*15cc0*/  LDL.LU R29, [R1+0xaf4] ;  /* 0x000af400011d7983 */ /* 0x001f220000300800 */
[----:B------:R-:W-:Y:S01]  /*15cd0*/  IMAD.X R35, R35, 0x1, R3, P6 ;  /* 0x0000000123237824 */ /* 0x000fe200030e0603 */
[----:B------:R-:W-:-:S02]  /*15ce0*/  IADD3 R33, P6, PT, R33, R90, RZ ;  /* 0x0000005a21217210 */ /* 0x000fc40007fde0ff */
[----:B------:R-:W-:Y:S04]  /*15cf0*/  STL [R1+0xb0c], R37 ;  /* 0x000b0c2501007387 */ /* 0x000fe80000100800 */
[----:B------:R-:W4:Y:S04]  /*15d00*/  LDL.LU R83, [R1+0xad0] ;  /* 0x000ad00001537983 */ /* 0x000f280000300800 */
[----:B------:R-:W-:Y:S04]  /*15d10*/  STL [R1+0xb04], R35 ;  /* 0x000b042301007387 */ /* 0x000fe80000100800 */
[----:B------:R-:W4:Y:S04]  /*15d20*/  LDL.LU R81, [R1+0xaec] ;  /* 0x000aec0001517983 */ /* 0x000f280000300800 */
[----:B------:R-:W-:Y:S04]  /*15d30*/  STL [R1+0xae0], R33 ;  /* 0x000ae02101007387 */ /* 0x000fe80000100800 */
[----:B------:R-:W4:Y:S01]  /*15d40*/  LDL.LU R79, [R1+0xac8] ;  /* 0x000ac800014f7983 */ /* 0x000f220000300800 */
[----:B--2---:R-:W-:-:S05]  /*15d50*/  IMAD.X R4, R4, 0x1, R3, P0 ;  /* 0x0000000104047824 */ /* 0x004fca00000e0603 */
[----:B------:R0:W-:Y:S04]  /*15d60*/  STL [R1+0xafc], R4 ;  /* 0x000afc0401007387 */ /* 0x0001e80000100800 */
[----:B------:R-:W2:Y:S04]  /*15d70*/  LDL.LU R77, [R1+0xae4] ;  /* 0x000ae400014d7983 */ /* 0x000ea80000300800 */
        /* <DEDUP_REMOVED lines=18> */
[----:B0-----:R-:W2:Y:S04]  /*15ea0*/  LDL.LU R4, [R1+0xa78] ;  /* 0x000a780001047983 */ /* 0x001ea80000300800 */
[----:B------:R-:W2:Y:S04]  /*15eb0*/  LDL.LU R39, [R1+0xa94] ;  /* 0x000a940001277983 */ /* 0x000ea80000300800 */
[----:B------:R-:W2:Y:S04]  /*15ec0*/  LDL.LU R37, [R1+0xa70] ;  /* 0x000a700001257983 */ /* 0x000ea80000300800 */
[----:B------:R-:W2:Y:S01]  /*15ed0*/  LDL.LU R35, [R1+0xa8c] ;  /* 0x000a8c0001237983 */ /* 0x000ea20000300800 */
[----:B---3--:R-:W-:-:S05]  /*15ee0*/  IADD3 R31, P0, PT, R31, R90, RZ ;  /* 0x0000005a1f1f7210 */ /* 0x008fca0007f1e0ff */
[----:B------:R0:W-:Y:S04]  /*15ef0*/  STL [R1+0xad8], R31 ;  /* 0x000ad81f01007387 */ /* 0x0001e80000100800 */
[----:B------:R-:W3:Y:S04]  /*15f00*/  LDL.LU R33, [R1+0xa84] ;  /* 0x000a840001217983 */ /* 0x000ee80000300800 */
[----:B0-----:R-:W3:Y:S01]  /*15f10*/  LDL.LU R31, [R1+0xa68] ;  /* 0x000a6800011f7983 */ /* 0x001ee20000300800 */
[----:B----4-:R-:W-:-:S05]  /*15f20*/  IMAD.X R29, R29, 0x1, R3, P2 ;  /* 0x000000011d1d7824 */ /* 0x010fca00010e0603 */
[----:B------:R0:W-:Y:S04]  /*15f30*/  STL [R1+0xaf4], R29 ;  /* 0x000af41d01007387 */ /* 0x0001e80000100800 */
[----:B0-----:R-:W4:Y:S01]  /*15f40*/  LDL.LU R29, [R1+0xa7c] ;  /* 0x000a7c00011d7983 */ /* 0x001f220000300800 */
[----:B------:R-:W-:Y:S01]  /*15f50*/  IADD3 R83, P2, PT, R83, R90, RZ ;  /* 0x0000005a53537210 */ /* 0x000fe20007f5e0ff */
[----:B------:R-:W-:-:S04]  /*15f60*/  IMAD.X R81, R81, 0x1, R3, P4 ;  /* 0x0000000151517824 */ /* 0x000fc800020e0603 */
[----:B------:R0:W-:Y:S01]  /*15f70*/  STL [R1+0xad0], R83 ;  /* 0x000ad05301007387 */ /* 0x0001e20000100800 */
[----:B------:R-:W-:-:S03]  /*15f80*/  IADD3 R79, P4, PT, R79, R90, RZ ;  /* 0x0000005a4f4f7210 */ /* 0x000fc60007f9e0ff */
[----:B------:R1:W-:Y:S04]  /*15f90*/  STL [R1+0xaec], R81 ;  /* 0x000aec5101007387 */ /* 0x0003e80000100800 */
[----:B------:R0:W-:Y:S01]  /*15fa0*/  STL [R1+0xac8], R79 ;  /* 0x000ac84f01007387 */ /* 0x0001e20000100800 */
[----:B--2---:R-:W-:Y:S01]  /*15fb0*/  IMAD.X R77, R77, 0x1, R3, P5 ;  /* 0x000000014d4d7824 */ /* 0x004fe200028e0603 */
[----:B------:R-:W-:-:S04]  /*15fc0*/  IADD3 R75, P5, PT, R75, R90, RZ ;  /* 0x0000005a4b4b7210 */ /* 0x000fc80007fbe0ff */
[----:B------:R2:W-:Y:S01]  /*15fd0*/  STL [R1+0xae4], R77 ;  /* 0x000ae44d01007387 */ /* 0x0005e20000100800 */
[----:B------:R-:W-:-:S03]  /*15fe0*/  IMAD.X R73, R73, 0x1, R3, P6 ;  /* 0x0000000149497824 */ /* 0x000fc600030e0603 */
[----:B------:R0:W-:Y:S01]  /*15ff0*/  STL [R1+0xac0], R75 ;  /* 0x000ac04b01007387 */ /* 0x0001e20000100800 */
[----:B------:R-:W-:-:S03]  /*16000*/  IADD3 R71, P6, PT, R71, R90, RZ ;  /* 0x0000005a47477210 */ /* 0x000fc60007fde0ff */
        /* <DEDUP_REMOVED lines=27> */
[-C--:B------:R-:W-:Y:S01]  /*161c0*/  IADD3 R43, P2, PT, R43, R90.reuse, RZ ;  /* 0x0000005a2b2b7210 */ /* 0x080fe20007f5e0ff */
[--C-:B------:R-:W-:Y:S01]  /*161d0*/  IMAD.X R41, R41, 0x1, R3.reuse, P4 ;  /* 0x0000000129297824 */ /* 0x100fe200020e0603 */
[----:B------:R-:W-:Y:S01]  /*161e0*/  IADD3 R4, P4, PT, R4, R90, RZ ;  /* 0x0000005a04047210 */ /* 0x000fe20007f9e0ff */
[----:B------:R0:W-:Y:S01]  /*161f0*/  STL [R1+0xaa4], R45 ;  /* 0x000aa42d01007387 */ /* 0x0001e20000100800 */
[----:B------:R-:W-:-:S03]  /*16200*/  IMAD.X R39, R39, 0x1, R3, P5 ;  /* 0x0000000127277824 */ /* 0x000fc600028e0603 */
[----:B------:R-:W-:Y:S01]  /*16210*/  STL [R1+0xa78], R4 ;  /* 0x000a780401007387 */ /* 0x000fe20000100800 */
[----:B------:R-:W-:-:S03]  /*16220*/  IADD3 R37, P5, PT, R37, R90, RZ ;  /* 0x0000005a25257210 */ /* 0x000fc60007fbe0ff */
[----:B------:R0:W-:Y:S01]  /*16230*/  STL [R1+0xa80], R43 ;  /* 0x000a802b01007387 */ /* 0x0001e20000100800 */
[----:B------:R-:W-:-:S03]  /*16240*/  IMAD.X R35, R35, 0x1, R3, P6 ;  /* 0x0000000123237824 */ /* 0x000fc600030e0603 */
[----:B------:R0:W-:Y:S04]  /*16250*/  STL [R1+0xa9c], R41 ;  /* 0x000a9c2901007387 */ /* 0x0001e80000100800 */
[----:B------:R0:W-:Y:S04]  /*16260*/  STL [R1+0xa94], R39 ;  /* 0x000a942701007387 */ /* 0x0001e80000100800 */
[----:B------:R0:W-:Y:S04]  /*16270*/  STL [R1+0xa70], R37 ;  /* 0x000a702501007387 */ /* 0x0001e80000100800 */
[----:B------:R0:W-:Y:S04]  /*16280*/  STL [R1+0xa8c], R35 ;  /* 0x000a8c2301007387 */ /* 0x0001e80000100800 */
[----:B------:R-:W2:Y:S01]  /*16290*/  LDL.LU R89, [R1+0xa60] ;  /* 0x000a600001597983 */ /* 0x000ea20000300800 */
[----:B---3--:R-:W-:Y:S01]  /*162a0*/  IMAD.X R33, R33, 0x1, R3, P0 ;  /* 0x0000000121217824 */ /* 0x008fe200000e0603 */
[----:B------:R-:W-:-:S04]  /*162b0*/  IADD3 R31, P0, PT, R31, R90, RZ ;  /* 0x0000005a1f1f7210 */ /* 0x000fc80007f1e0ff */
[----:B------:R3:W-:Y:S04]  /*162c0*/  STL [R1+0xa84], R33 ;  /* 0x000a842101007387 */ /* 0x0007e80000100800 */
[----:B------:R-:W2:Y:S04]  /*162d0*/  LDL.LU R87, [R1+0xa74] ;  /* 0x000a740001577983 */ /* 0x000ea80000300800 */
[----:B------:R0:W-:Y:S04]  /*162e0*/  STL [R1+0xa68], R31 ;  /* 0x000a681f01007387 */ /* 0x0001e80000100800 */
[----:B------:R-:W2:Y:S01]  /*162f0*/  LDL.LU R85, [R1+0xa58] ;  /* 0x000a580001557983 */ /* 0x000ea20000300800 */
[----:B----4-:R-:W-:-:S05]  /*16300*/  IMAD.X R29, R29, 0x1, R3, P2 ;  /* 0x000000011d1d7824 */ /* 0x010fca00010e0603 */
[----:B------:R4:W-:Y:S04]  /*16310*/  STL [R1+0xa7c], R29 ;  /* 0x000a7c1d01007387 */ /* 0x0009e80000100800 */
[----:B0-----:R-:W2:Y:S04]  /*16320*/  LDL.LU R83, [R1+0xa6c] ;  /* 0x000a6c0001537983 */ /* 0x001ea80000300800 */
[----:B-1----:R-:W2:Y:S04]  /*16330*/  LDL.LU R81, [R1+0xa50] ;  /* 0x000a500001517983 */ /* 0x002ea80000300800 */
[----:B------:R-:W2:Y:S04]  /*16340*/  LDL.LU R79, [R1+0xa64] ;  /* 0x000a6400014f7983 */ /* 0x000ea80000300800 */
[----:B--2---:R-:W2:Y:S04]  /*16350*/  LDL.LU R77, [R1+0xa48] ;  /* 0x000a4800014d7983 */ /* 0x004ea80000300800 */
        /* <DEDUP_REMOVED lines=21> */
[----:B---3--:R-:W3:Y:S04]  /*164b0*/  LDL.LU R33, [R1+0xa04] ;  /* 0x000a040001217983 */ /* 0x008ee80000300800 */
[----:B------:R-:W3:Y:S04]  /*164c0*/  LDL.LU R31, [R1+0x9fc] ;  /* 0x0009fc00011f7983 */ /* 0x000ee80000300800 */
[----:B----4-:R-:W4:Y:S01]  /*164d0*/  LDL.LU R29, [R1+0x9f4] ;  /* 0x0009f400011d7983 */ /* 0x010f220000300800 */
[----:B------:R-:W-:-:S06]  /*164e0*/  USHF.L.U32 UR4, UR4, 0x1f, URZ ;  /* 0x0000001f04047899 */ /* 0x000fcc00080006ff */
[----:B------:R-:W-:-:S04]  /*164f0*/  IMAD.U32 R4, RZ, RZ, UR4 ;  /* 0x00000004ff047e24 */ /* 0x000fc8000f8e00ff */
[----:B------:R-:W0:Y:S01]  /*16500*/  SYNCS.PHASECHK.TRANS64.TRYWAIT P6, [UR8], R4 ;  /* 0x00000004ff0075a7 */ /* 0x000e2200080c1108 */
[----:B------:R-:W-:-:S05]  /*16510*/  IADD3 R89, P2, PT, R89, R90, RZ ;  /* 0x0000005a59597210 */ /* 0x000fca0007f5e0ff */
[----:B------:R1:W-:Y:S01]  /*16520*/  STL [R1+0xa60], R89 ;  /* 0x000a605901007387 */ /* 0x0003e20000100800 */
[----:B------:R-:W-:Y:S01]  /*16530*/  IMAD.X R87, R87, 0x1, R3, P4 ;  /* 0x0000000157577824 */ /* 0x000fe200020e0603 */
[----:B------:R-:W-:-:S04]  /*16540*/  IADD3 R85, P4, PT, R85, R90, RZ ;  /* 0x0000005a55557210 */ /* 0x000fc80007f9e0ff */
[----:B------:R1:W-:Y:S04]  /*16550*/  STL [R1+0xa74], R87 ;  /* 0x000a745701007387 */ /* 0x0003e80000100800 */
[----:B------:R1:W-:Y:S01]  /*16560*/  STL [R1+0xa58], R85 ;  /* 0x000a585501007387 */ /* 0x0003e20000100800 */
[----:B------:R-:W-:Y:S01]  /*16570*/  IMAD.X R83, R83, 0x1, R3, P5 ;  /* 0x0000000153537824 */ /* 0x000fe200028e0603 */
[----:B------:R-:W-:-:S04]  /*16580*/  IADD3 R81, P5, PT, R81, R90, RZ ;  /* 0x0000005a51517210 */ /* 0x000fc80007fbe0ff */
[----:B------:R1:W-:Y:S01]  /*16590*/  STL [R1+0xa6c], R83 ;  /* 0x000a6c5301007387 */ /* 0x0003e20000100800 */
[----:B------:R-:W-:-:S03]  /*165a0*/  IMAD.X R79, R79, 0x1, R3, P0 ;  /* 0x000000014f4f7824 */ /* 0x000fc600000e0603 */
[----:B------:R1:W-:Y:S01]  /*165b0*/  STL [R1+0xa50], R81 ;  /* 0x000a505101007387 */ /* 0x0003e20000100800 */
[----:B--2---:R-:W-:-:S03]  /*165c0*/  IADD3 R77, P0, PT, R77, R90, RZ ;  /* 0x0000005a4d4d7210 */ /* 0x004fc60007f1e0ff */
        /* <DEDUP_REMOVED lines=20> */
[----:B------:R-:W-:Y:S02]  /*16710*/  IMAD.X R55, R55, 0x1, R3, P4 ;  /* 0x0000000137377824 */ /* 0x000fe400020e0603 */
        /* <DEDUP_REMOVED lines=18> */
[----:B------:R1:W-:Y:S01]  /*16840*/  STL [R1+0xa1c], R43 ;  /* 0x000a1c2b01007387 */ /* 0x0003e20000100800 */
[----:B---3--:R-:W-:-:S03]  /*16850*/  IMAD.X R33, R33, 0x1, R3, P0 ;  /* 0x0000000121217824 */ /* 0x008fc600000e0603 */
[----:B------:R1:W-:Y:S01]  /*16860*/  STL [R1+0xa00], R41 ;  /* 0x000a002901007387 */ /* 0x0003e20000100800 */
[----:B------:R-:W-:-:S03]  /*16870*/  IMAD.X R31, R31, 0x1, R3, P2 ;  /* 0x000000011f1f7824 */ /* 0x000fc600010e0603 */
[----:B------:R1:W-:Y:S01]  /*16880*/  STL [R1+0xa14], R39 ;  /* 0x000a142701007387 */ /* 0x0003e20000100800 */
[----:B----4-:R-:W-:-:S03]  /*16890*/  IMAD.X R29, R29, 0x1, R3, P4 ;  /* 0x000000011d1d7824 */ /* 0x010fc600020e0603 */
[----:B------:R1:W-:Y:S04]  /*168a0*/  STL [R1+0x9f8], R37 ;  /* 0x0009f82501007387 */ /* 0x0003e80000100800 */
[----:B------:R1:W-:Y:S04]  /*168b0*/  STL [R1+0xa0c], R35 ;  /* 0x000a0c2301007387 */ /* 0x0003e80000100800 */
[----:B------:R1:W-:Y:S04]  /*168c0*/  STL [R1+0x9f4], R29 ;  /* 0x0009f41d01007387 */ /* 0x0003e80000100800 */
[----:B------:R1:W-:Y:S04]  /*168d0*/  STL [R1+0xa04], R33 ;  /* 0x000a042101007387 */ /* 0x0003e80000100800 */
[----:B------:R1:W-:Y:S01]  /*168e0*/  STL [R1+0x9fc], R31 ;  /* 0x0009fc1f01007387 */ /* 0x0003e20000100800 */
[----:B0-----:R-:W-:Y:S05]  /*168f0*/  @!P6 BRA `(.L_x_8) ;  /* 0x0000023c00d0e947 */ /* 0x001fea0003800000 */
.L_x_16:
[----:B------:R-:W-:Y:S04]  /*16900*/  STL [R1+0x1b68], R4 ;  /* 0x001b680401007387 */ /* 0x000fe80000100800 */
        /* <DEDUP_REMOVED lines=73> */
[----:B------:R0:W-:Y:S04]  /*16da0*/  STL [R1+0x1c90], R4 ;  /* 0x001c900401007387 */ /* 0x0001e80000100800 */
        /* <DEDUP_REMOVED lines=30> */
[----:B-----5:R-:W-:Y:S04]  /*16f90*/  STL [R1+0x1aec], R34 ;  /* 0x001aec2201007387 */ /* 0x020fe80000100800 */
        /* <DEDUP_REMOVED lines=53> */
[----:B-1----:R-:W2:Y:S01]  /*172f0*/  LDL.LU R31, [R1+0x6c0] ;  /* 0x0006c000011f7983 */ /* 0x002ea20000300800 */
[----:B0-----:R-:W-:-:S03]  /*17300*/  PRMT R4, RZ, 0x7610, R4 ;  /* 0x00007610ff047816 */ /* 0x001fc60000000004 */
        /* <DEDUP_REMOVED lines=26> */
[----:B------:R0:W-:Y:S04]  /*174b0*/  STL.S16 [R1+0x9d0], R4 ;  /* 0x0009d00401007387 */ /* 0x0001e80000100600 */
[----:B0-----:R-:W3:Y:S01]  /*174c0*/  LDL.LU R4, [R1+0x1c90] ;  /* 0x001c900001047983 */ /* 0x001ee20000300800 */
[----:B--2---:R-:W-:Y:S01]  /*174d0*/  VIADD R31, R31, 0x1 ;  /* 0x000000011f1f7836 */ /* 0x004fe20000000000 */
[----:B---3--:R-:W-:-:S05]  /*174e0*/  PRMT R4, RZ, 0x7610, R4 ;  /* 0x00007610ff047816 */ /* 0x008fca0000000004 */
[----:B------:R0:W-:Y:S04]  /*174f0*/  STL.S16 [R1+0x9cc], R4 ;  /* 0x0009cc0401007387 */ /* 0x0001e80000100600 */
[----:B0-----:R-:W2:Y:S04]  /*17500*/  LDL.LU R4, [R1+0x1c8c] ;  /* 0x001c8c0001047983 */ /* 0x001ea80000300800 */
[----:B------:R-:W-:Y:S01]  /*17510*/  STL [R1+0x6c0], R31 ;  /* 0x0006c01f01007387 */ /* 0x000fe20000100800 */
[----:B--2---:R-:W-:-:S05]  /*17520*/  PRMT R4, RZ, 0x7610, R4 ;  /* 0x00007610ff047816 */ /* 0x004fca0000000004 */
[----:B------:R0:W-:Y:S04]  /*17530*/  STL.S16 [R1+0x9c8], R4 ;  /* 0x0009c80401007387 */ /* 0x0001e80000100600 */
[----:B0-----:R-:W2:Y:S02]  /*17540*/  LDL.LU R4, [R1+0x1c88] ;  /* 0x001c880001047983 */ /* 0x001ea40000300800 */
        /* <DEDUP_REMOVED lines=155> */
[----:B0-----:R-:W2:Y:S01]  /*17f00*/  LDL.LU R4, [R1+0x1bb8] ;  /* 0x001bb80001047983 */ /* 0x001ea20000300800 */
[----:B------:R-:W-:Y:S02]  /*17f10*/  PRMT R90, RZ, 0x7610, R90 ;  /* 0x00007610ff5a7816 */ /* 0x000fe4000000005a */
[----:B------:R-:W-:Y:S02]  /*17f20*/  PRMT R91, RZ, 0x7610, R91 ;  /* 0x00007610ff5b7816 */ /* 0x000fe4000000005b */
[----:B------:R-:W-:Y:S02]  /*17f30*/  PRMT R92, RZ, 0x7610, R92 ;  /* 0x00007610ff5c7816 */ /* 0x000fe4000000005c */
[----:B------:R-:W-:Y:S01]  /*17f40*/  PRMT R93, RZ, 0x7610, R93 ;  /* 0x00007610ff5d7816 */ /* 0x000fe2000000005d */
[----:B------:R-:W-:Y:S04]  /*17f50*/  STL [R1+0x17f0], R90 ;  /* 0x0017f05a01007387 */ /* 0x000fe80000100800 */
[----:B------:R-:W-:Y:S04]  /*17f60*/  STL [R1+0x1800], R91 ;  /* 0x0018005b01007387 */ /* 0x000fe80000100800 */
[----:B------:R-:W-:Y:S01]  /*17f70*/  STL.64 [R1+0x17e0], R92 ;  /* 0x0017e05c01007387 */ /* 0x000fe20000100a00 */
        /* <DEDUP_REMOVED lines=60> */
[----:B------:R-:W-:-:S02]  /*18340*/  PRMT R83, RZ, 0x7610, R83 ;  /* 0x00007610ff537816 */ /* 0x000fc40000000053 */
[----:B------:R-:W-:Y:S02]  /*18350*/  PRMT R81, RZ, 0x7610, R81 ;  /* 0x00007610ff517816 */ /* 0x000fe40000000051 */
[----:B------:R-:W-:Y:S02]  /*18360*/  PRMT R79, RZ, 0x7610, R79 ;  /* 0x00007610ff4f7816 */ /* 0x000fe4000000004f */
        /* <DEDUP_REMOVED lines=32> */
[----:B--2---:R-:W-:-:S05]  /*18570*/  PRMT R4, RZ, 0x7610, R4 ;  /* 0x00007610ff047816 */ /* 0x004fca0000000004 */
[----:B------:R0:W-:Y:S04]  /*18580*/  STL.S16 [R1+0x8bc], R4 ;  /* 0x0008bc0401007387 */ /* 0x0001e80000100600 */
[----:B0-----:R-:W2:Y:S04]  /*18590*/  LDL.LU R4, [R1+0x1b68] ;  /* 0x001b680001047983 */ /* 0x001ea80000300800 */
[----:B------:R0:W-:Y:S04]  /*185a0*/  STL.S16 [R1+0x8b8], R89 ;  /* 0x0008b85901007387 */ /* 0x0001e80000100600 */
[----:B0-----:R-:W3:Y:S04]  /*185b0*/  LDL.LU R89, [R1+0x1b64] ;  /* 0x001b640001597983 */ /* 0x001ee80000300800 */
[----:B------:R0:W-:Y:S04]  /*185c0*/  STL.S16 [R1+0x8b4], R87 ;  /* 0x0008b45701007387 */ /* 0x0001e80000100600 */
[----:B0-----:R-:W4:Y:S04]  /*185d0*/  LDL.LU R87, [R1+0x1b60] ;  /* 0x001b600001577983 */ /* 0x001f280000300800 */
[----:B------:R0:W-:Y:S04]  /*185e0*/  STL.S16 [R1+0x8b0], R85 ;  /* 0x0008b05501007387 */ /* 0x0001e80000100600 */
[----:B0-----:R-:W2:Y:S04]  /*185f0*/  LDL.LU R85, [R1+0x1b5c] ;  /* 0x001b5c0001557983 */ /* 0x001ea80000300800 */
        /* <DEDUP_REMOVED lines=56> */
[----:B------:R0:W-:Y:S01]  /*18980*/  STL.S16 [R1+0x85c], R36 ;  /* 0x00085c2401007387 */ /* 0x0001e20000100600 */
[----:B------:R-:W-:-:S03]  /*18990*/  PRMT R50, RZ, 0x7610, R50 ;  /* 0x00007610ff327816 */ /* 0x000fc60000000032 */
        /* <DEDUP_REMOVED lines=72> */
[----:B0-----:R-:W3:Y:S04]  /*18e20*/  LDL.LU R30, [R1+0x1a88] ;  /* 0x001a8800011e7983 */ /* 0x001ee80000300800 */
        /* <DEDUP_REMOVED lines=11> */
[----:B0-----:R-:W4:Y:S04]  /*18ee0*/  LDL.LU R7, [R1+0x1a78] ;  /* 0x001a780001077983 */ /* 0x001f280000300800 */
        /* <DEDUP_REMOVED lines=52> */
[----:B--2---:R-:W-:-:S03]  /*19230*/  PRMT R4, RZ, 0x7610, R4 ;  /* 0x00007610ff047816 */ /* 0x004fc60000000004 */
[----:B0-----:R-:W2:Y:S04]  /*19240*/  LDL.LU R25, [R1+0x1a30] ;  /* 0x001a300001197983 */ /* 0x001ea80000300800 */
[----:B------:R0:W-:Y:S01]  /*19250*/  STL.S16 [R1+0x7a0], R26 ;  /* 0x0007a01a01007387 */ /* 0x0001e20000100600 */
[----:B------:R-:W-:-:S03]  /*19260*/  PRMT R93, RZ, 0x7610, R93 ;  /* 0x00007610ff5d7816 */ /* 0x000fc6000000005d */
[----:B0-----:R-:W2:Y:S04]  /*19270*/  LDL.LU R26, [R1+0x1a2c] ;  /* 0x001a2c00011a7983 */ /* 0x001ea80000300800 */
[----:B------:R0:W-:Y:S01]  /*19280*/  STL.S16 [R1+0x79c], R27 ;  /* 0x00079c1b01007387 */ /* 0x0001e20000100600 */
[----:B------:R-:W-:Y:S02]  /*19290*/  PRMT R92, RZ, 0x7610, R92 ;  /* 0x00007610ff5c7816 */ /* 0x000fe4000000005c */
[----:B------:R-:W-:Y:S01]  /*192a0*/  PRMT R91, RZ, 0x7610, R91 ;  /* 0x00007610ff5b7816 */ /* 0x000fe2000000005b */
[----:B0-----:R-:W2:Y:S04]  /*192b0*/  LDL.LU R27, [R1+0x1a28] ;  /* 0x001a2800011b7983 */ /* 0x001ea80000300800 */
[----:B------:R0:W-:Y:S01]  /*192c0*/  STL.S16 [R1+0x798], R82 ;  /* 0x0007985201007387 */ /* 0x0001e20000100600 */
[----:B------:R-:W-:-:S02]  /*192d0*/  PRMT R90, RZ, 0x7610, R90 ;  /* 0x00007610ff5a7816 */ /* 0x000fc4000000005a */
[----:B---3--:R-:W-:Y:S01]  /*192e0*/  PRMT R89, RZ, 0x7610, R89 ;  /* 0x00007610ff597816 */ /* 0x008fe20000000059 */
[----:B0-----:R-:W3:Y:S04]  /*192f0*/  LDL.LU R82, [R1+0x1a24] ;  /* 0x001a240001527983 */ /* 0x001ee80000300800 */
[----:B------:R0:W-:Y:S01]  /*19300*/  STL.S16 [R1+0x794], R84 ;  /* 0x0007945401007387 */ /* 0x0001e20000100600 */
[----:B----4-:R-:W-:Y:S02]  /*19310*/  PRMT R87, RZ, 0x7610, R87 ;  /* 0x00007610ff577816 */ /* 0x010fe40000000057 */
[----:B------:R-:W-:Y:S01]  /*19320*/  PRMT R85, RZ, 0x7610, R85 ;  /* 0x00007610ff557816 */ /* 0x000fe20000000055 */
[----:B0-----:R-:W4:Y:S04]  /*19330*/  LDL.LU R84, [R1+0x1a20] ;  /* 0x001a200001547983 */ /* 0x001f280000300800 */
[----:B------:R0:W-:Y:S01]  /*19340*/  STL.S16 [R1+0x790], R86 ;  /* 0x0007905601007387 */ /* 0x0001e20000100600 */
[----:B------:R-:W-:-:S02]  /*19350*/  PRMT R83, RZ, 0x7610, R83 ;  /* 0x00007610ff537816 */ /* 0x000fc40000000053 */
[----:B------:R-:W-:Y:S01]  /*19360*/  PRMT R81, RZ, 0x7610, R81 ;  /* 0x00007610ff517816 */ /* 0x000fe20000000051 */
[----:B0-----:R-:W2:Y:S04]  /*19370*/  LDL.LU R86, [R1+0x1a1c] ;  /* 0x001a1c0001567983 */ /* 0x001ea80000300800 */
[----:B------:R0:W-:Y:S01]  /*19380*/  STL.S16 [R1+0x78c], R88 ;  /* 0x00078c5801007387 */ /* 0x0001e20000100600 */
[----:B------:R-:W-:Y:S02]  /*19390*/  PRMT R79, RZ, 0x7610, R79 ;  /* 0x00007610ff4f7816 */ /* 0x000fe4000000004f */
[----:B------:R-:W-:Y:S01]  /*193a0*/  PRMT R77, RZ, 0x7610, R77 ;  /* 0x00007610ff4d7816 */ /* 0x000fe2000000004d */
[----:B0-----:R-:W2:Y:S04]  /*193b0*/  LDL.LU R88, [R1+0x1a18] ;  /* 0x001a180001587983 */ /* 0x001ea80000300800 */
[----:B------:R0:W-:Y:S04]  /*193c0*/  STL.S16 [R1+0x778], R4 ;  /* 0x0007780401007387 */ /* 0x0001e80000100600 */
[----:B------:R-:W-:Y:S04]  /*193d0*/  STL.S16 [R1+0x774], R93 ;  /* 0x0007745d01007387 */ /* 0x000fe80000100600 */
[----:B------:R-:W-:Y:S01]  /*193e0*/  STL.S16 [R1+0x770], R92 ;  /* 0x0007705c01007387 */ /* 0x000fe20000100600 */
[----:B------:R-:W-:Y:S01]  /*193f0*/  PRMT R75, RZ, 0x7610, R75 ;  /* 0x00007610ff4b7816 */ /* 0x000fe2000000004b */
[----:B0-----:R-:W0:Y:S02]  /*19400*/  LDC R4, c[0x0][0x3a0] ;  /* 0x0000e800ff047b82 */ /* 0x001e240000000800 */
[----:B------:R-:W-:Y:S04]  /*19410*/  STL.S16 [R1+0x76c], R91 ;  /* 0x00076c5b01007387 */ /* 0x000fe80000100600 */
[----:B------:R-:W-:Y:S01]  /*19420*/  STL.S16 [R1+0x768], R90 ;  /* 0x0007685a01007387 */ /* 0x000fe20000100600 */
[----:B------:R-:W-:-:S03]  /*19430*/  PRMT R73, RZ, 0x7610, R73 ;  /* 0x00007610ff497816 */ /* 0x000fc60000000049 */
        /* <DEDUP_REMOVED lines=16> */
[----:B------:R-:W-:Y:S04]  /*19540*/  STL.S16 [R1+0x744], R73 ;  /* 0x0007444901007387 */ /* 0x000fe80000100600 */
[----:B------:R-:W-:Y:S04]  /*19550*/  STL.S16 [R1+0x740], R71 ;  /* 0x0007404701007387 */ /* 0x000fe80000100600 */
[----:B------:R-:W-:Y:S04]  /*19560*/  STL.S16 [R1+0x73c], R69 ;  /* 0x00073c4501007387 */ /* 0x000fe80000100600 */
[----:B------:R-:W-:Y:S04]  /*19570*/  STL.S16 [R1+0x738], R67 ;  /* 0x0007384301007387 */ /* 0x000fe80000100600 */
[----:B------:R-:W-:Y:S04]  /*19580*/  STL.S16 [R1+0x734], R65 ;  /* 0x0007344101007387 */ /* 0x000fe80000100600 */
[----:B------:R-:W-:Y:S04]  /*19590*/  STL.S16 [R1+0x730], R63 ;  /* 0x0007303f01007387 */ /* 0x000fe80000100600 */
[----:B------:R-:W-:Y:S04]  /*195a0*/  STL.S16 [R1+0x72c], R61 ;  /* 0x00072c3d01007387 */ /* 0x000fe80000100600 */
[----:B------:R-:W-:Y:S04]  /*195b0*/  STL.S16 [R1+0x718], R59 ;  /* 0x0007183b01007387 */ /* 0x000fe80000100600 */
[----:B------:R1:W-:Y:S01]  /*195c0*/  STL.S16 [R1+0x714], R35 ;  /* 0x0007142301007387 */ /* 0x0003e20000100600 */
[----:B------:R-:W-:-:S02]  /*195d0*/  PRMT R57, RZ, 0x7610, R57 ;  /* 0x00007610ff397816 */ /* 0x000fc40000000039 */
[----:B------:R-:W-:Y:S01]  /*195e0*/  PRMT R29, RZ, 0x7610, R29 ;  /* 0x00007610ff1d7816 */ /* 0x000fe2000000001d */
[----:B-1----:R-:W2:Y:S01]  /*195f0*/  LDL.LU R35, [R1+0xf04] ;  /* 0x000f040001237983 */ /* 0x002ea20000300800 */
[----:B------:R-:W-:-:S03]  /*19600*/  PRMT R39, RZ, 0x7610, R39 ;  /* 0x00007610ff277816 */ /* 0x000fc60000000027 */
[----:B------:R-:W-:Y:S01]  /*19610*/  STL.S16 [R1+0x710], R57 ;  /* 0x0007103901007387 */ /* 0x000fe20000100600 */
[----:B------:R-:W-:-:S03]  /*19620*/  PRMT R55, RZ, 0x7610, R55 ;  /* 0x00007610ff377816 */ /* 0x000fc60000000037 */
[----:B------:R1:W-:Y:S01]  /*19630*/  STL.S16 [R1+0x70c], R29 ;  /* 0x00070c1d01007387 */ /* 0x0003e20000100600 */
[----:B------:R-:W-:-:S03]  /*19640*/  PRMT R41, RZ, 0x7610, R41 ;  /* 0x00007610ff297816 */ /* 0x000fc60000000029 */
[----:B-1----:R-:W3:Y:S04]  /*19650*/  LDL.LU R29, [R1+0xf08] ;  /* 0x000f0800011d7983 */ /* 0x002ee80000300800 */
[----:B------:R1:W-:Y:S04]  /*19660*/  STL.S16 [R1+0x708], R39 ;  /* 0x0007082701007387 */ /* 0x0003e80000100600 */
[----:B-1----:R-:W4:Y:S04]  /*19670*/  LDL.LU R39, [R1+0xf0c] ;  /* 0x000f0c0001277983 */ /* 0x002f280000300800 */
[----:B------:R-:W-:Y:S04]  /*19680*/  STL.S16 [R1+0x704], R55 ;  /* 0x0007043701007387 */ /* 0x000fe80000100600 */
[----:B------:R1:W-:Y:S04]  /*19690*/  STL.S16 [R1+0x700], R41 ;  /* 0x0007002901007387 */ /* 0x0003e80000100600 */
[----:B-1----:R-:W4:Y:S01]  /*196a0*/  LDL.LU R41, [R1+0xf10] ;  /* 0x000f100001297983 */ /* 0x002f220000300800 */
[----:B------:R-:W-:-:S02]  /*196b0*/  PRMT R53, RZ, 0x7610, R53 ;  /* 0x00007610ff357816 */ /* 0x000fc40000000035 */
[----:B------:R-:W-:Y:S02]  /*196c0*/  PRMT R43, RZ, 0x7610, R43 ;  /* 0x00007610ff2b7816 */ /* 0x000fe4000000002b */
[----:B------:R-:W-:Y:S01]  /*196d0*/  PRMT R47, RZ, 0x7610, R47 ;  /* 0x00007610ff2f7816 */ /* 0x000fe2000000002f */
[----:B------:R-:W-:Y:S01]  /*196e0*/  STL.S16 [R1+0x6fc], R53 ;  /* 0x0006fc3501007387 */ /* 0x000fe20000100600 */
[----:B------:R-:W-:-:S03]  /*196f0*/  PRMT R45, RZ, 0x7610, R45 ;  /* 0x00007610ff2d7816 */ /* 0x000fc6000000002d */
[----:B------:R1:W-:Y:S01]  /*19700*/  STL.S16 [R1+0x6f8], R43 ;  /* 0x0006f82b01007387 */ /* 0x0003e20000100600 */
[----:B------:R-:W-:Y:S02]  /*19710*/  PRMT R49, RZ, 0x7610, R49 ;  /* 0x00007610ff317816 */ /* 0x000fe40000000031 */
[----:B------:R-:W-:Y:S01]  /*19720*/  PRMT R0, RZ, 0x7610, R0 ;  /* 0x00007610ff007816 */ /* 0x000fe20000000000 */
[----:B-1----:R-:W4:Y:S04]  /*19730*/  LDL.LU R43, [R1+0xf14] ;  /* 0x000f1400012b7983 */ /* 0x002f280000300800 */
[----:B------:R-:W-:Y:S04]  /*19740*/  STL.S16 [R1+0x6f4], R47 ;  /* 0x0006f42f01007387 */ /* 0x000fe80000100600 */
[----:B------:R1:W-:Y:S01]  /*19750*/  STL.S16 [R1+0x6f0], R45 ;  /* 0x0006f02d01007387 */ /* 0x0003e20000100600 */
[----:B------:R-:W-:-:S02]  /*19760*/  PRMT R2, RZ, 0x7610, R2 ;  /* 0x00007610ff027816 */ /* 0x000fc40000000002 */
[----:B------:R-:W-:Y:S01]  /*19770*/  PRMT R3, RZ, 0x7610, R3 ;  /* 0x00007610ff037816 */ /* 0x000fe20000000003 */
[----:B-1----:R-:W4:Y:S04]  /*19780*/  LDL.LU R45, [R1+0xf18] ;  /* 0x000f1800012d7983 */ /* 0x002f280000300800 */
[----:B------:R-:W4:Y:S04]  /*19790*/  LDL.LU R47, [R1+0xf1c] ;  /* 0x000f1c00012f7983 */ /* 0x000f280000300800 */
[----:B------:R1:W-:Y:S04]  /*197a0*/  STL.S16 [R1+0x6ec], R49 ;  /* 0x0006ec3101007387 */ /* 0x0003e80000100600 */
[----:B------:R-:W-:Y:S04]  /*197b0*/  STL [R1+0x1498], R0 ;  /* 0x0014980001007387 */ /* 0x000fe80000100800 */
[----:B------:R-:W-:Y:S04]  /*197c0*/  STL [R1+0x14a8], R2 ;  /* 0x0014a80201007387 */ /* 0x000fe80000100800 */
[----:B------:R-:W-:Y:S04]  /*197d0*/  STL [R1+0x1918], R3 ;  /* 0x0019180301007387 */ /* 0x000fe80000100800 */
[----:B-1----:R-:W4:Y:S01]  /*197e0*/  LDL.LU R49, [R1+0xf20] ;  /* 0x000f200001317983 */ /* 0x002f220000300800 */
[----:B------:R-:W-:-:S05]  /*197f0*/  PRMT R51, RZ, 0x7610, R51 ;  /* 0x00007610ff337816 */ /* 0x000fca0000000033 */
[----:B------:R1:W-:Y:S01]  /*19800*/  STL.S16 [R1+0x6e0], R51 ;  /* 0x0006e03301007387 */ /* 0x0003e20000100600 */
[----:B------:R-:W-:Y:S02]  /*19810*/  PRMT R33, RZ, 0x7610, R33 ;  /* 0x00007610ff217816 */ /* 0x000fe40000000021 */
[----:B------:R-:W-:Y:S01]  /*19820*/  PRMT R37, RZ, 0x7610, R37 ;  /* 0x00007610ff257816 */ /* 0x000fe20000000025 */
[----:B-1----:R-:W4:Y:S01]  /*19830*/  LDL.LU R51, [R1+0xf24] ;  /* 0x000f240001337983 */ /* 0x002f220000300800 */
[----:B------:R-:W-:Y:S02]  /*19840*/  PRMT R3, RZ, 0x7610, R3 ;  /* 0x00007610ff037816 */ /* 0x000fe40000000003 */
[----:B------:R-:W-:Y:S01]  /*19850*/  PRMT R2, RZ, 0x7610, R2 ;  /* 0x00007610ff027816 */ /* 0x000fe20000000002 */
[----:B------:R1:W-:Y:S01]  /*19860*/  STL.S16 [R1+0x6dc], R33 ;  /* 0x0006dc2101007387 */ /* 0x0003e20000100600 */
[----:B------:R-:W-:Y:S01]  /*19870*/  PRMT R0, RZ, 0x7610, R0 ;  /* 0x00007610ff007816 */ /* 0x000fe20000000000 */
[----:B0-----:R-:W-:-:S02]  /*19880*/  IMAD R4, R31, -0x40, R4 ;  /* 0xffffffc01f047824 */ /* 0x001fc400078e0204 */
[----:B-1----:R-:W4:Y:S04]  /*19890*/  LDL.LU R33, [R1+0xf28] ;  /* 0x000f280001217983 */ /* 0x002f280000300800 */
[----:B------:R0:W-:Y:S04]  /*198a0*/  STL.S16 [R1+0x6d8], R37 ;  /* 0x0006d82501007387 */ /* 0x0001e80000100600 */
[----:B------:R1:W-:Y:S04]  /*198b0*/  STL.S16 [R1+0x6d4], R3 ;  /* 0x0006d40301007387 */ /* 0x0003e80000100600 */
[----:B------:R1:W-:Y:S01]  /*198c0*/  STL.S16 [R1+0x6d0], R2 ;  /* 0x0006d00201007387 */ /* 0x0003e20000100600 */
[----:B0-----:R-:W-:-:S03]  /*198d0*/  IMAD.MOV.U32 R37, RZ, RZ, R36 ;  /* 0x000000ffff257224 */ /* 0x001fc600078e0024 */
[----:B------:R-:W4:Y:S04]  /*198e0*/  LDL.LU R31, [R1+0xf2c] ;  /* 0x000f2c00011f7983 */ /* 0x000f280000300800 */
[----:B------:R0:W-:Y:S01]  /*198f0*/  STL.S16 [R1+0x6cc], R0 ;  /* 0x0006cc0001007387 */ /* 0x0001e20000100600 */
[----:B--2---:R-:W-:-:S04]  /*19900*/  LOP3.LUT R35, R35, R34, RZ, 0x3c, !PT ;  /* 0x0000002223237212 */ /* 0x004fc800078e3cff */
[----:B------:R-:W-:-:S04]  /*19910*/  LOP3.LUT R34, R35, R34, RZ, 0x3c, !PT ;  /* 0x0000002223227212 */ /* 0x000fc800078e3cff */
[----:B------:R-:W-:-:S05]  /*19920*/  LOP3.LUT R35, R35, R34, RZ, 0x3c, !PT ;  /* 0x0000002223237212 */ /* 0x000fca00078e3cff */
[----:B------:R-:W-:Y:S01]  /*19930*/  STL.64 [R1+0x1370], R34 ;  /* 0x0013702201007387 */ /* 0x000fe20000100a00 */
[----:B---3--:R-:W-:-:S03]  /*19940*/  IMAD.MOV.U32 R36, RZ, RZ, R29 ;  /* 0x000000ffff247224 */ /* 0x008fc600078e001d */
[----:B------:R-:W2:Y:S04]  /*19950*/  LDL.LU R29, [R1+0xf30] ;  /* 0x000f3000011d7983 */ /* 0x000ea80000300800 */
[----:B------:R-:W-:Y:S04]  /*19960*/  STL.64 [R1+0x1378], R36 ;  /* 0x0013782401007387 */ /* 0x000fe80000100a00 */
[----:B-1----:R-:W3:Y:S01]  /*19970*/  LDL.LU R3, [R1+0xf34] ;  /* 0x000f340001037983 */ /* 0x002ee20000300800 */
[----:B----4-:R-:W-:-:S04]  /*19980*/  LOP3.LUT R39, R39, R38, RZ, 0x3c, !PT ;  /* 0x0000002627277212 */ /* 0x010fc800078e3cff */
[----:B------:R-:W-:-:S04]  /*19990*/  LOP3.LUT R38, R39, R38, RZ, 0x3c, !PT ;  /* 0x0000002627267212 */ /* 0x000fc800078e3cff */
[----:B------:R-:W-:Y:S02]  /*199a0*/  LOP3.LUT R39, R39, R38, RZ, 0x3c, !PT ;  /* 0x0000002627277212 */ /* 0x000fe400078e3cff */
[----:B------:R-:W-:-:S04]  /*199b0*/  LOP3.LUT R41, R41, R40, RZ, 0x3c, !PT ;  /* 0x0000002829297212 */ /* 0x000fc800078e3cff */
[C---:B------:R-:W-:Y:S01]  /*199c0*/  LOP3.LUT R40, R41.reuse, R40, RZ, 0x3c, !PT ;  /* 0x0000002829287212 */ /* 0x040fe200078e3cff */
[----:B------:R-:W-:Y:S03]  /*199d0*/  STL.64 [R1+0x1380], R38 ;  /* 0x0013802601007387 */ /* 0x000fe60000100a00 */
[----:B------:R-:W-:Y:S01]  /*199e0*/  LOP3.LUT R41, R41, R40, RZ, 0x3c, !PT ;  /* 0x0000002829297212 */ /* 0x000fe200078e3cff */
[----:B------:R-:W4:Y:S04]  /*199f0*/  LDL.LU R2, [R1+0xf38] ;  /* 0x000f380001027983 */ /* 0x000f280000300800 */
[----:B------:R1:W-:Y:S04]  /*19a00*/  STL.64 [R1+0x1388], R40 ;  /* 0x0013882801007387 */ /* 0x0003e80000100a00 */
[----:B0-----:R-:W4:Y:S01]  /*19a10*/  LDL.LU R0, [R1+0xf3c] ;  /* 0x000f3c0001007983 */ /* 0x001f220000300800 */
[----:B------:R-:W-:-:S04]  /*19a20*/  LOP3.LUT R43, R43, R42, RZ, 0x3c, !PT ;  /* 0x0000002a2b2b7212 */ /* 0x000fc800078e3cff */
[----:B------:R-:W-:-:S04]  /*19a30*/  LOP3.LUT R42, R43, R42, RZ, 0x3c, !PT ;  /* 0x0000002a2b2a7212 */ /* 0x000fc800078e3cff */
[----:B------:R-:W-:Y:S02]  /*19a40*/  LOP3.LUT R43, R43, R42, RZ, 0x3c, !PT ;  /* 0x0000002a2b2b7212 */ /* 0x000fe400078e3cff */
[----:B------:R-:W-:-:S04]  /*19a50*/  LOP3.LUT R45, R45, R44, RZ, 0x3c, !PT ;  /* 0x0000002c2d2d7212 */ /* 0x000fc800078e3cff */
[----:B------:R-:W-:Y:S02]  /*19a60*/  LOP3.LUT R44, R45, R44, RZ, 0x3c, !PT ;  /* 0x0000002c2d2c7212 */ /* 0x000fe400078e3cff */
[----:B------:R-:W-:Y:S02]  /*19a70*/  LOP3.LUT R47, R47, R46, RZ, 0x3c, !PT ;  /* 0x0000002e2f2f7212 */ /* 0x000fe400078e3cff */
[----:B------:R-:W-:Y:S01]  /*19a80*/  LOP3.LUT R45, R45, R44, RZ, 0x3c, !PT ;  /* 0x0000002c2d2d7212 */ /* 0x000fe200078e3cff */
[----:B------:R-:W-:Y:S01]  /*19a90*/  STL.64 [R1+0x13b0], R42 ;  /* 0x0013b02a01007387 */ /* 0x000fe20000100a00 */
[----:B------:R-:W-:-:S03]  /*19aa0*/  LOP3.LUT R46, R47, R46, RZ, 0x3c, !PT ;  /* 0x0000002e2f2e7212 */ /* 0x000fc600078e3cff */
[----:B-1----:R-:W4:Y:S04]  /*19ab0*/  LDL.LU R40, [R1+0xf40] ;  /* 0x000f400001287983 */ /* 0x002f280000300800 */
[----:B------:R-:W-:Y:S01]  /*19ac0*/  STL.64 [R1+0x13b8], R44 ;  /* 0x0013b82c01007387 */ /* 0x000fe20000100a00 */
[----:B------:R-:W-:-:S03]  /*19ad0*/  LOP3.LUT R49, R49, R48, RZ, 0x3c, !PT ;  /* 0x0000003031317212 */ /* 0x000fc600078e3cff */
[----:B------:R-:W4:Y:S01]  /*19ae0*/  LDL.LU R36, [R1+0xf44] ;  /* 0x000f440001247983 */ /* 0x000f220000300800 */
[----:B------:R-:W-:-:S03]  /*19af0*/  LOP3.LUT R48, R49, R48, RZ, 0x3c, !PT ;  /* 0x0000003031307212 */ /* 0x000fc600078e3cff */
[----:B------:R-:W4:Y:S01]  /*19b00*/  LDL.LU R34, [R1+0xf48] ;  /* 0x000f480001227983 */ /* 0x000f220000300800 */
[----:B------:R-:W-:Y:S02]  /*19b10*/  LOP3.LUT R47, R47, R46, RZ, 0x3c, !PT ;  /* 0x0000002e2f2f7212 */ /* 0x000fe400078e3cff */
[----:B------:R-:W-:-:S03]  /*19b20*/  LOP3.LUT R49, R49, R48, RZ, 0x3c, !PT ;  /* 0x0000003031317212 */ /* 0x000fc600078e3cff */
[----:B------:R-:W-:Y:S04]  /*19b30*/  STL.64 [R1+0x13c0], R46 ;  /* 0x0013c02e01007387 */ /* 0x000fe80000100a00 */
[----:B------:R-:W-:Y:S04]  /*19b40*/  STL.64 [R1+0x13c8], R48 ;  /* 0x0013c83001007387 */ /* 0x000fe80000100a00 */
[----:B------:R-:W4:Y:S01]  /*19b50*/  LDL.LU R38, [R1+0xf4c] ;  /* 0x000f4c0001267983 */ /* 0x000f220000300800 */
[----:B------:R-:W-:-:S04]  /*19b60*/  LOP3.LUT R51, R51, R50, RZ, 0x3c, !PT ;  /* 0x0000003233337212 */ /* 0x000fc800078e3cff */
[----:B------:R-:W-:Y:S01]  /*19b70*/  LOP3.LUT R50, R51, R50, RZ, 0x3c, !PT ;  /* 0x0000003233327212 */ /* 0x000fe200078e3cff */
[----:B------:R-:W-:-:S03]  /*19b80*/  IMAD.MOV.U32 R53, RZ, RZ, R52 ;  /* 0x000000ffff357224 */ /* 0x000fc600078e0034 */
[----:B------:R-:W-:Y:S01]  /*19b90*/  LOP3.LUT R51, R51, R50, RZ, 0x3c, !PT ;  /* 0x0000003233337212 */ /* 0x000fe200078e3cff */
[----:B------:R-:W-:Y:S02]  /*19ba0*/  IMAD.MOV.U32 R52, RZ, RZ, R33 ;  /* 0x000000ffff347224 */ /* 0x000fe400078e0021 */
[----:B------:R-:W-:Y:S02]  /*19bb0*/  IMAD.MOV.U32 R55, RZ, RZ, R54 ;  /* 0x000000ffff377224 */ /* 0x000fe400078e0036 */
[----:B------:R-:W-:Y:S01]  /*19bc0*/  STL.64 [R1+0x1460], R50 ;  /* 0x0014603201007387 */ /* 0x000fe20000100a00 */
[----:B------:R-:W-:-:S03]  /*19bd0*/  IMAD.MOV.U32 R57, RZ, RZ, R56 ;  /* 0x000000ffff397224 */ /* 0x000fc600078e0038 */
[----:B------:R-:W4:Y:S04]  /*19be0*/  LDL.LU R39, [R1+0xf50] ;  /* 0x000f500001277983 */ /* 0x000f280000300800 */
[----:B------:R-:W4:Y:S01]  /*19bf0*/  LDL.LU R37, [R1+0xf54] ;  /* 0x000f540001257983 */ /* 0x000f220000300800 */
[----:B------:R-:W-:-:S03]  /*19c00*/  IMAD.MOV.U32 R54, RZ, RZ, R31 ;  /* 0x000000ffff367224 */ /* 0x000fc600078e001f */
[----:B------:R-:W-:Y:S04]  /*19c10*/  STL.64 [R1+0x1468], R52 ;  /* 0x0014683401007387 */ /* 0x000fe80000100a00 */
[----:B------:R-:W4:Y:S04]  /*19c20*/  LDL.LU R35, [R1+0xf58] ;  /* 0x000f580001237983 */ /* 0x000f280000300800 */
[----:B------:R-:W4:Y:S04]  /*19c30*/  LDL.LU R33, [R1+0xf5c] ;  /* 0x000f5c0001217983 */ /* 0x000f280000300800 */
[----:B------:R-:W-:Y:S04]  /*19c40*/  STL.64 [R1+0x1470], R54 ;  /* 0x0014703601007387 */ /* 0x000fe80000100a00 */
[----:B------:R-:W4:Y:S01]  /*19c50*/  LDL.LU R31, [R1+0xf60] ;  /* 0x000f6000011f7983 */ /* 0x000f220000300800 */
[----:B------:R-:W-:-:S02]  /*19c60*/  IMAD.MOV.U32 R59, RZ, RZ, R58 ;  /* 0x000000ffff3b7224 */ /* 0x000fc400078e003a */
[----:B------:R-:W-:Y:S02]  /*19c70*/  IMAD.MOV.U32 R61, RZ, RZ, R60 ;  /* 0x000000ffff3d7224 */ /* 0x000fe400078e003c */
[----:B------:R-:W-:Y:S02]  /*19c80*/  IMAD.MOV.U32 R63, RZ, RZ, R62 ;  /* 0x000000ffff3f7224 */ /* 0x000fe400078e003e */
[----:B--2---:R-:W-:-:S05]  /*19c90*/  IMAD.MOV.U32 R56, RZ, RZ, R29 ;  /* 0x000000ffff387224 */ /* 0x004fca00078e001d */
[----:B------:R-:W-:Y:S04]  /*19ca0*/  STL.64 [R1+0x1478], R56 ;  /* 0x0014783801007387 */ /* 0x000fe80000100a00 */
[----:B------:R-:W2:Y:S01]  /*19cb0*/  LDL.LU R29, [R1+0x6a8] ;  /* 0x0006a800011d7983 */ /* 0x000ea20000300800 */
[----:B---3--:R-:W-:-:S03]  /*19cc0*/  IMAD.MOV.U32 R58, RZ, RZ, R3 ;  /* 0x000000ffff3a7224 */ /* 0x008fc600078e0003 */
[----:B------:R-:W3:Y:S04]  /*19cd0*/  LDL.LU R3, [R1+0x6ac] ;  /* 0x0006ac0001037983 */ /* 0x000ee80000300800 */
[----:B------:R-:W-:Y:S01]  /*19ce0*/  STL.64 [R1+0x1510], R58 ;  /* 0x0015103a01007387 */ /* 0x000fe20000100a00 */
[----:B----4-:R-:W-:-:S03]  /*19cf0*/  IMAD.MOV.U32 R60, RZ, RZ, R2 ;  /* 0x000000ffff3c7224 */ /* 0x010fc600078e0002 */
[----:B------:R-:W4:Y:S04]  /*19d00*/  LDL.LU R2, [R1+0x6c4] ;  /* 0x0006c40001027983 */ /* 0x000f280000300800 */
[----:B------:R-:W-:Y:S01]  /*19d10*/  STL.64 [R1+0x1518], R60 ;  /* 0x0015183c01007387 */ /* 0x000fe20000100a00 */
[----:B------:R-:W-:-:S03]  /*19d20*/  IMAD.MOV.U32 R62, RZ, RZ, R0 ;  /* 0x000000ffff3e7224 */ /* 0x000fc600078e0000 */
[----:B------:R-:W4:Y:S01]  /*19d30*/  LDL.LU R0, [R1] ;  /* 0x0000000001007983 */ /* 0x000f220000300800 */
[----:B------:R-:W-:Y:S02]  /*19d40*/  IMAD.MOV.U32 R65, RZ, RZ, R64 ;  /* 0x000000ffff417224 */ /* 0x000fe400078e0040 */
[----:B------:R-:W-:Y:S01]  /*19d50*/  IMAD.MOV.U32 R67, RZ, RZ, R66 ;  /* 0x000000ffff437224 */ /* 0x000fe200078e0042 */
[----:B------:R-:W-:Y:S01]  /*19d60*/  STL.64 [R1+0x1520], R62 ;  /* 0x0015203e01007387 */ /* 0x000fe20000100a00 */
[----:B------:R-:W-:Y:S02]  /*19d70*/  IMAD.MOV.U32 R69, RZ, RZ, R68 ;  /* 0x000000ffff457224 */ /* 0x000fe400078e0044 */
[----:B------:R-:W-:Y:S02]  /*19d80*/  IMAD.MOV.U32 R71, RZ, RZ, R70 ;  /* 0x000000ffff477224 */ /* 0x000fe400078e0046 */
[----:B------:R-:W-:-:S05]  /*19d90*/  IMAD.MOV.U32 R64, RZ, RZ, R40 ;  /* 0x000000ffff407224 */ /* 0x000fca00078e0028 */
[----:B------:R-:W-:Y:S01]  /*19da0*/  STL.64 [R1+0x1528], R64 ;  /* 0x0015284001007387 */ /* 0x000fe20000100a00 */
[----:B------:R-:W-:Y:S02]  /*19db0*/  IMAD.MOV.U32 R66, RZ, RZ, R36 ;  /* 0x000000ffff427224 */ /* 0x000fe400078e0024 */
[----:B------:R-:W-:-:S03]  /*19dc0*/  IMAD.MOV.U32 R68, RZ, RZ, R34 ;  /* 0x000000ffff447224 */ /* 0x000fc600078e0022 */
[----:B------:R-:W-:Y:S04]  /*19dd0*/  STL.64 [R1+0x15c8], R66 ;  /* 0x0015c84201007387 */ /* 0x000fe80000100a00 */
[----:B------:R-:W4:Y:S04]  /*19de0*/  LDL.LU R34, [R1+0x8] ;  /* 0x0000080001227983 */ /* 0x000f280000300800 */
[----:B------:R-:W4:Y:S04]  /*19df0*/  LDL.LU R36, [R1+0x10] ;  /* 0x0000100001247983 */ /* 0x000f280000300800 */
[----:B------:R-:W-:Y:S01]  /*19e00*/  STL.64 [R1+0x15d0], R68 ;  /* 0x0015d04401007387 */ /* 0x000fe20000100a00 */
[----:B------:R-:W-:-:S03]  /*19e10*/  IMAD.MOV.U32 R70, RZ, RZ, R38 ;  /* 0x000000ffff467224 */ /* 0x000fc600078e0026 */
[----:B------:R-:W4:Y:S01]  /*19e20*/  LDL.LU R38, [R1+0x18] ;  /* 0x0000180001267983 */ /* 0x000f220000300800 */
[----:B------:R-:W-:Y:S02]  /*19e30*/  IMAD.MOV.U32 R73, RZ, RZ, R72 ;  /* 0x000000ffff497224 */ /* 0x000fe400078e0048 */
[----:B------:R-:W-:Y:S02]  /*19e40*/  IMAD.MOV.U32 R75, RZ, RZ, R74 ;  /* 0x000000ffff4b7224 */ /* 0x000fe400078e004a */
[----:B------:R-:W-:Y:S02]  /*19e50*/  IMAD.MOV.U32 R77, RZ, RZ, R76 ;  /* 0x000000ffff4d7224 */ /* 0x000fe400078e004c */
[----:B------:R-:W-:Y:S01]  /*19e60*/  IMAD.MOV.U32 R79, RZ, RZ, R78 ;  /* 0x000000ffff4f7224 */ /* 0x000fe200078e004e */
[----:B------:R-:W-:Y:S01]  /*19e70*/  STL.64 [R1+0x15d8], R70 ;  /* 0x0015d84601007387 */ /* 0x000fe20000100a00 */
[----:B------:R-:W-:Y:S02]  /*19e80*/  IMAD.MOV.U32 R81, RZ, RZ, R80 ;  /* 0x000000ffff517224 */ /* 0x000fe400078e0050 */
[----:B------:R-:W-:-:S02]  /*19e90*/  IMAD.MOV.U32 R72, RZ, RZ, R39 ;  /* 0x000000ffff487224 */ /* 0x000fc400078e0027 */
[----:B------:R-:W-:-:S03]  /*19ea0*/  IMAD.MOV.U32 R74, RZ, RZ, R37 ;  /* 0x000000ffff4a7224 */ /* 0x000fc600078e0025 */
[----:B------:R-:W-:Y:S04]  /*19eb0*/  STL.64 [R1+0x15e0], R72 ;  /* 0x0015e04801007387 */ /* 0x000fe80000100a00 */
[----:B------:R-:W-:Y:S01]  /*19ec0*/  STL.64 [R1+0x1678], R74 ;  /* 0x0016784a01007387 */ /* 0x000fe20000100a00 */
[----:B------:R-:W-:Y:S02]  /*19ed0*/  IMAD.MOV.U32 R76, RZ, RZ, R35 ;  /* 0x000000ffff4c7224 */ /* 0x000fe400078e0023 */
[----:B------:R-:W-:-:S03]  /*19ee0*/  IMAD.MOV.U32 R78, RZ, RZ, R33 ;  /* 0x000000ffff4e7224 */ /* 0x000fc600078e0021 */
[----:B------:R-:W-:Y:S01]  /*19ef0*/  STL.64 [R1+0x1680], R76 ;  /* 0x0016804c01007387 */ /* 0x000fe20000100a00 */
[----:B------:R-:W-:-:S03]  /*19f00*/  IMAD.MOV.U32 R33, RZ, RZ, R32 ;  /* 0x000000ffff217224 */ /* 0x000fc600078e0020 */
[----:B------:R-:W-:Y:S01]  /*19f10*/  STL [R1+0x1698], R78 ;  /* 0x0016984e01007387 */ /* 0x000fe20000100800 */
[----:B------:R-:W-:Y:S02]  /*19f20*/  IMAD.MOV.U32 R80, RZ, RZ, R31 ;  /* 0x000000ffff507224 */ /* 0x000fe400078e001f */
[----:B------:R-:W-:Y:S01]  /*19f30*/  IMAD.MOV.U32 R31, RZ, RZ, R30 ;  /* 0x000000ffff1f7224 */ /* 0x000fe200078e001e */
[----:B------:R-:W-:Y:S04]  /*19f40*/  STL [R1+0x1688], R79 ;  /* 0x0016884f01007387 */ /* 0x000fe80000100800 */
[----:B------:R-:W-:Y:S01]  /*19f50*/  STL.64 [R1+0x1690], R80 ;  /* 0x0016905001007387 */ /* 0x000fe20000100a00 */
[----:B--2---:R-:W-:-:S04]  /*19f60*/  LOP3.LUT R29, R29, R28, RZ, 0x3c, !PT ;  /* 0x0000001c1d1d7212 */ /* 0x004fc800078e3cff */
[----:B------:R-:W-:Y:S01]  /*19f70*/  LOP3.LUT R28, R29, R28, RZ, 0x3c, !PT ;  /* 0x0000001c1d1c7212 */ /* 0x000fe200078e3cff */
[----:B---3--:R-:W-:-:S03]  /*19f80*/  IMAD.MOV.U32 R30, RZ, RZ, R3 ;  /* 0x000000ffff1e7224 */ /* 0x008fc600078e0003 */
[----:B------:R-:W-:-:S05]  /*19f90*/  LOP3.LUT R29, R29, R28, RZ, 0x3c, !PT ;  /* 0x0000001c1d1d7212 */ /* 0x000fca00078e3cff */
[----:B------:R0:W-:Y:S04]  /*19fa0*/  STL.64 [R1+0x1258], R28 ;  /* 0x0012581c01007387 */ /* 0x0001e80000100a00 */
[----:B------:R-:W2:Y:S04]  /*19fb0*/  LDL.LU R3, [R1+0x20] ;  /* 0x0000200001037983 */ /* 0x000ea80000300800 */
[----:B------:R-:W-:Y:S01]  /*19fc0*/  STL.64 [R1+0x1268], R30 ;  /* 0x0012681e01007387 */ /* 0x000fe20000100a00 */
[----:B----4-:R-:W-:-:S03]  /*19fd0*/  IMAD.MOV.U32 R32, RZ, RZ, R2 ;  /* 0x000000ffff207224 */ /* 0x010fc600078e0002 */
[----:B------:R-:W3:Y:S04]  /*19fe0*/  LDL.LU R2, [R1+0x28] ;  /* 0x0000280001027983 */ /* 0x000ee80000300800 */
[----:B------:R1:W-:Y:S01]  /*19ff0*/  STL.64 [R1+0x1278], R32 ;  /* 0x0012782001007387 */ /* 0x0003e20000100a00 */
[----:B0-----:R-:W-:-:S03]  /*1a000*/  IMAD.MOV.U32 R28, RZ, RZ, R0 ;  /* 0x000000ffff1c7224 */ /* 0x001fc600078e0000 */
[----:B------:R-:W4:Y:S04]  /*1a010*/  LDL.LU R0, [R1+0x30] ;  /* 0x0000300001007983 */ /* 0x000f280000300800 */
[----:B------:R-:W-:Y:S04]  /*1a020*/  STL [R1+0x1290], R5 ;  /* 0x0012900501007387 */ /* 0x000fe80000100800 */
[----:B------:R-:W-:Y:S04]  /*1a030*/  STL [R1+0x12d0], R5 ;  /* 0x0012d00501007387 */ /* 0x000fe80000100800 */
[----:B------:R-:W-:Y:S04]  /*1a040*/  STL [R1+0x1310], R5 ;  /* 0x0013100501007387 */ /* 0x000fe80000100800 */
[----:B------:R-:W-:Y:S04]  /*1a050*/  STL [R1+0x1350], R5 ;  /* 0x0013500501007387 */ /* 0x000fe80000100800 */
[----:B------:R-:W-:Y:S04]  /*1a060*/  STL [R1+0x14b8], R5 ;  /* 0x0014b80501007387 */ /* 0x000fe80000100800 */
[----:B------:R0:W-:Y:S01]  /*1a070*/  STL.64 [R1+0x1288], R6 ;  /* 0x0012880601007387 */ /* 0x0001e20000100a00 */
[----:B------:R-:W-:-:S03]  /*1a080*/  IMAD.MOV.U32 R35, RZ, RZ, R6 ;  /* 0x000000ffff237224 */ /* 0x000fc600078e0006 */
[----:B------:R-:W4:Y:S04]  /*1a090*/  LDL.LU R46, [R1+0x38] ;  /* 0x00003800012e7983 */ /* 0x000f280000300800 */
[----:B------:R-:W4:Y:S01]  /*1a0a0*/  LDL.LU R48, [R1+0x40] ;  /* 0x0000400001307983 */ /* 0x000f220000300800 */
[----:B------:R-:W-:-:S03]  /*1a0b0*/  IMAD.MOV.U32 R37, RZ, RZ, R7 ;  /* 0x000000ffff257224 */ /* 0x000fc600078e0007 */
[----:B------:R-:W4:Y:S04]  /*1a0c0*/  LDL.LU R50, [R1+0x48] ;  /* 0x0000480001327983 */ /* 0x000f280000300800 */
[----:B-1----:R-:W4:Y:S01]  /*1a0d0*/  LDL.LU R33, [R1+0x50] ;  /* 0x0000500001217983 */ /* 0x002f220000300800 */
[----:B------:R-:W-:-:S03]  /*1a0e0*/  IMAD.MOV.U32 R29, RZ, RZ, R5 ;  /* 0x000000ffff1d7224 */ /* 0x000fc600078e0005 */
[----:B------:R-:W4:Y:S01]  /*1a0f0*/  LDL.LU R32, [R1+0x58] ;  /* 0x0000580001207983 */ /* 0x000f220000300800 */
[----:B------:R-:W-:-:S03]  /*1a100*/  IMAD.MOV.U32 R39, RZ, RZ, R8 ;  /* 0x000000ffff277224 */ /* 0x000fc600078e0008 */
[----:B------:R-:W4:Y:S04]  /*1a110*/  LDL.LU R31, [R1+0x60] ;  /* 0x00006000011f7983 */ /* 0x000f280000300800 */
[----:B------:R-:W4:Y:S04]  /*1a120*/  LDL.LU R30, [R1+0x68] ;  /* 0x00006800011e7983 */ /* 0x000f280000300800 */
[----:B0-----:R-:W4:Y:S04]  /*1a130*/  LDL.LU R7, [R1+0x70] ;  /* 0x0000700001077983 */ /* 0x001f280000300800 */
[----:B------:R-:W-:Y:S04]  /*1a140*/  STL.64 [R1+0x8], R34 ;  /* 0x0000082201007387 */ /* 0x000fe80000100a00 */
[----:B------:R-:W-:Y:S04]  /*1a150*/  STL.64 [R1+0x1390], R34 ;  /* 0x0013902201007387 */ /* 0x000fe80000100a00 */
[----:B------:R-:W-:Y:S04]  /*1a160*/  STL.64 [R1+0x10], R36 ;  /* 0x0000102401007387 */ /* 0x000fe80000100a00 */
[----:B------:R-:W-:Y:S04]  /*1a170*/  STL.64 [R1+0x1398], R36 ;  /* 0x0013982401007387 */ /* 0x000fe80000100a00 */
[----:B------:R-:W-:Y:S04]  /*1a180*/  STL.64 [R1], R28 ;  /* 0x0000001c01007387 */ /* 0x000fe80000100a00 */
[----:B------:R-:W-:Y:S04]  /*1a190*/  STL.64 [R1+0x18], R38 ;  /* 0x0000182601007387 */ /* 0x000fe80000100a00 */
[----:B------:R-:W-:Y:S04]  /*1a1a0*/  STL.64 [R1+0x13a0], R38 ;  /* 0x0013a02601007387 */ /* 0x000fe80000100a00 */
[----:B------:R-:W-:Y:S04]  /*1a1b0*/  STL.64 [R1+0x1298], R28 ;  /* 0x0012981c01007387 */ /* 0x000fe80000100a00 */
[----:B------:R-:W4:Y:S04]  /*1a1c0*/  LDL.LU R6, [R1+0x78] ;  /* 0x0000780001067983 */ /* 0x000f280000300800 */
[----:B------:R-:W4:Y:S04]  /*1a1d0*/  LDL.LU R5, [R1+0x80] ;  /* 0x0000800001057983 */ /* 0x000f280000300800 */
[----:B------:R-:W-:Y:S01]  /*1a1e0*/  STL [R1+0x12a0], R10 ;  /* 0x0012a00a01007387 */ /* 0x000fe20000100800 */
[----:B--2---:R-:W-:-:S03]  /*1a1f0*/  IMAD.MOV.U32 R40, RZ, RZ, R3 ;  /* 0x000000ffff287224 */ /* 0x004fc600078e0003 */
[----:B------:R-:W2:Y:S01]  /*1a200*/  LDL.LU R3, [R1+0x88] ;  /* 0x0000880001037983 */ /* 0x000ea20000300800 */
[----:B---3--:R-:W-:-:S03]  /*1a210*/  IMAD.MOV.U32 R42, RZ, RZ, R2 ;  /* 0x000000ffff2a7224 */ /* 0x008fc600078e0002 */
[----:B------:R-:W3:Y:S01]  /*1a220*/  LDL.LU R2, [R1+0x90] ;  /* 0x0000900001027983 */ /* 0x000ee20000300800 */
[----:B----4-:R-:W-:-:S03]  /*1a230*/  IMAD.MOV.U32 R44, RZ, RZ, R0 ;  /* 0x000000ffff2c7224 */ /* 0x010fc600078e0000 */
[----:B------:R-:W4:Y:S01]  /*1a240*/  LDL.LU R0, [R1+0x98] ;  /* 0x0000980001007983 */ /* 0x000f220000300800 */
[----:B------:R-:W-:Y:S02]  /*1a250*/  IMAD.MOV.U32 R41, RZ, RZ, R9 ;  /* 0x000000ffff297224 */ /* 0x000fe400078e0009 */
[----:B------:R-:W-:Y:S02]  /*1a260*/  IMAD.MOV.U32 R43, RZ, RZ, R10 ;  /* 0x000000ffff2b7224 */ /* 0x000fe400078e000a */
[----:B------:R-:W-:Y:S01]  /*1a270*/  IMAD.MOV.U32 R45, RZ, RZ, R11 ;  /* 0x000000ffff2d7224 */ /* 0x000fe200078e000b */
[----:B------:R-:W-:Y:S01]  /*1a280*/  STL.64 [R1+0x20], R40 ;  /* 0x0000202801007387 */ /* 0x000fe20000100a00 */
[----:B------:R-:W-:-:S03]  /*1a290*/  IMAD.MOV.U32 R47, RZ, RZ, R12 ;  /* 0x000000ffff2f7224 */ /* 0x000fc600078e000c */
[----:B------:R-:W-:Y:S01]  /*1a2a0*/  STL.64 [R1+0x28], R42 ;  /* 0x0000282a01007387 */ /* 0x000fe20000100a00 */
[----:B------:R-:W-:-:S03]  /*1a2b0*/  IMAD.MOV.U32 R9, RZ, RZ, R15 ;  /* 0x000000ffff097224 */ /* 0x000fc600078e000f */
[----:B------:R-:W-:Y:S01]  /*1a2c0*/  STL.64 [R1+0x13d0], R42 ;  /* 0x0013d02a01007387 */ /* 0x000fe20000100a00 */
[----:B------:R-:W-:-:S03]  /*1a2d0*/  IMAD.MOV.U32 R57, RZ, RZ, R14 ;  /* 0x000000ffff397224 */ /* 0x000fc600078e000e */
[----:B------:R-:W-:Y:S01]  /*1a2e0*/  STL.64 [R1+0x13a8], R40 ;  /* 0x0013a82801007387 */ /* 0x000fe20000100a00 */
[----:B------:R-:W-:-:S03]  /*1a2f0*/  IMAD.MOV.U32 R49, RZ, RZ, R13 ;  /* 0x000000ffff317224 */ /* 0x000fc600078e000d */
[----:B------:R-:W-:Y:S04]  /*1a300*/  STL.64 [R1+0x30], R44 ;  /* 0x0000302c01007387 */ /* 0x000fe80000100a00 */
[----:B------:R-:W-:Y:S04]  /*1a310*/  STL.64 [R1+0x13d8], R44 ;  /* 0x0013d82c01007387 */ /* 0x000fe80000100a00 */
[----:B------:R0:W-:Y:S01]  /*1a320*/  STL.64 [R1+0x12b8], R10 ;  /* 0x0012b80a01007387 */ /* 0x0001e20000100a00 */
[----:B------:R-:W-:-:S03]  /*1a330*/  IMAD.MOV.U32 R56, RZ, RZ, R50 ;  /* 0x000000ffff387224 */ /* 0x000fc600078e0032 */
[----:B------:R-:W-:Y:S01]  /*1a340*/  STL.64 [R1+0x38], R46 ;  /* 0x0000382e01007387 */ /* 0x000fe20000100a00 */
[----:B------:R-:W-:-:S03]  /*1a350*/  IMAD.MOV.U32 R8, RZ, RZ, R33 ;  /* 0x000000ffff087224 */ /* 0x000fc600078e0021 */
[----:B------:R-:W-:Y:S01]  /*1a360*/  STL.64 [R1+0x13e0], R46 ;  /* 0x0013e02e01007387 */ /* 0x000fe20000100a00 */
[----:B0-----:R-:W-:-:S03]  /*1a370*/  IMAD.MOV.U32 R10, RZ, RZ, R32 ;  /* 0x000000ffff0a7224 */ /* 0x001fc600078e0020 */
[----:B------:R0:W-:Y:S01]  /*1a380*/  STL.64 [R1+0x50], R8 ;  /* 0x0000500801007387 */ /* 0x0001e20000100a00 */
[----:B------:R-:W-:-:S03]  /*1a390*/  IMAD.MOV.U32 R11, RZ, RZ, R16 ;  /* 0x000000ffff0b7224 */ /* 0x000fc600078e0010 */
[----:B------:R-:W-:Y:S04]  /*1a3a0*/  STL.64 [R1+0x48], R56 ;  /* 0x0000483801007387 */ /* 0x000fe80000100a00 */
[----:B------:R-:W-:Y:S01]  /*1a3b0*/  STL.64 [R1+0x1480], R56 ;  /* 0x0014803801007387 */ /* 0x000fe20000100a00 */
[----:B0-----:R-:W-:-:S03]  /*1a3c0*/  IMAD.MOV.U32 R8, RZ, RZ, R31 ;  /* 0x000000ffff087224 */ /* 0x001fc600078e001f */
[----:B------:R-:W-:Y:S01]  /*1a3d0*/  STL.64 [R1+0x40], R48 ;  /* 0x0000403001007387 */ /* 0x000fe20000100a00 */
[----:B------:R-:W-:Y:S02]  /*1a3e0*/  IMAD.MOV.U32 R9, RZ, RZ, R17 ;  /* 0x000000ffff097224 */ /* 0x000fe400078e0011 */
[----:B------:R-:W-:Y:S01]  /*1a3f0*/  IMAD.MOV.U32 R62, RZ, RZ, R7 ;  /* 0x000000ffff3e7224 */ /* 0x000fe200078e0007 */
[----:B------:R-:W-:Y:S01]  /*1a400*/  STL.64 [R1+0x13e8], R48 ;  /* 0x0013e83001007387 */ /* 0x000fe20000100a00 */
[----:B------:R-:W-:-:S03]  /*1a410*/  IMAD.MOV.U32 R7, RZ, RZ, R21 ;  /* 0x000000ffff077224 */ /* 0x000fc600078e0015 */
[----:B------:R0:W-:Y:S01]  /*1a420*/  STL.64 [R1+0x12a8], R16 ;  /* 0x0012a81001007387 */ /* 0x0001e20000100a00 */
[----:B------:R-:W-:Y:S02]  /*1a430*/  IMAD.MOV.U32 R60, RZ, RZ, R30 ;  /* 0x000000ffff3c7224 */ /* 0x000fe400078e001e */
[----:B------:R-:W-:Y:S01]  /*1a440*/  IMAD.MOV.U32 R61, RZ, RZ, R18 ;  /* 0x000000ffff3d7224 */ /* 0x000fe200078e0012 */
[----:B------:R1:W-:Y:S01]  /*1a450*/  STL.64 [R1+0x58], R10 ;  /* 0x0000580a01007387 */ /* 0x0003e20000100a00 */
[----:B------:R-:W-:-:S03]  /*1a460*/  IMAD.MOV.U32 R63, RZ, RZ, R19 ;  /* 0x000000ffff3f7224 */ /* 0x000fc600078e0013 */
[----:B------:R1:W-:Y:S01]  /*1a470*/  STL.64 [R1+0x60], R8 ;  /* 0x0000600801007387 */ /* 0x0003e20000100a00 */
[----:B------:R-:W-:-:S03]  /*1a480*/  IMAD.MOV.U32 R65, RZ, RZ, R20 ;  /* 0x000000ffff417224 */ /* 0x000fc600078e0014 */
[----:B0-----:R-:W4:Y:S04]  /*1a490*/  LDL.LU R16, [R1+0xa0] ;  /* 0x0000a00001107983 */ /* 0x001f280000300800 */
[----:B------:R-:W4:Y:S04]  /*1a4a0*/  LDL.LU R15, [R1+0xa8] ;  /* 0x0000a800010f7983 */ /* 0x000f280000300800 */
[----:B------:R-:W4:Y:S01]  /*1a4b0*/  LDL.LU R14, [R1+0xb0] ;  /* 0x0000b000010e7983 */ /* 0x000f220000300800 */
[----:B------:R-:W-:Y:S02]  /*1a4c0*/  IMAD.MOV.U32 R64, RZ, RZ, R6 ;  /* 0x000000ffff407224 */ /* 0x000fe400078e0006 */
[----:B------:R-:W-:-:S05]  /*1a4d0*/  IMAD.MOV.U32 R6, RZ, RZ, R5 ;  /* 0x000000ffff067224 */ /* 0x000fca00078e0005 */
[----:B------:R0:W-:Y:S04]  /*1a4e0*/  STL.64 [R1+0x80], R6 ;  /* 0x0000800601007387 */ /* 0x0001e80000100a00 */
[----:B------:R-:W-:Y:S04]  /*1a4f0*/  STL.64 [R1+0x68], R60 ;  /* 0x0000683c01007387 */ /* 0x000fe80000100a00 */
[----:B------:R-:W-:Y:S04]  /*1a500*/  STL.64 [R1+0x1530], R60 ;  /* 0x0015303c01007387 */ /* 0x000fe80000100a00 */
[----:B------:R-:W-:Y:S04]  /*1a510*/  STL.64 [R1+0x70], R62 ;  /* 0x0000703e01007387 */ /* 0x000fe80000100a00 */
[----:B------:R-:W-:Y:S04]  /*1a520*/  STL.64 [R1+0x1538], R62 ;  /* 0x0015383e01007387 */ /* 0x000fe80000100a00 */
[----:B------:R-:W-:Y:S04]  /*1a530*/  STL.64 [R1+0x78], R64 ;  /* 0x0000784001007387 */ /* 0x000fe80000100a00 */
[----:B------:R-:W-:Y:S04]  /*1a540*/  STL.64 [R1+0x1540], R64 ;  /* 0x0015404001007387 */ /* 0x000fe80000100a00 */
[----:B------:R0:W-:Y:S04]  /*1a550*/  STL.64 [R1+0x12c8], R22 ;  /* 0x0012c81601007387 */ /* 0x0001e80000100a00 */
[----:B------:R-:W4:Y:S04]  /*1a560*/  LDL.LU R13, [R1+0xb8] ;  /* 0x0000b800010d7983 */ /* 0x000f280000300800 */
[----:B------:R-:W4:Y:S04]  /*1a570*/  LDL.LU R12, [R1+0x6c8] ;  /* 0x0006c800010c7983 */ /* 0x000f280000300800 */
[----:B-1----:R-:W4:Y:S04]  /*1a580*/  LDL.LU R11, [R1+0xc0] ;  /* 0x0000c000010b7983 */ /* 0x002f280000300800 */
[----:B------:R-:W4:Y:S04]  /*1a590*/  LDL.LU R10, [R1+0x71c] ;  /* 0x00071c00010a7983 */ /* 0x000f280000300800 */
[----:B------:R-:W4:Y:S04]  /*1a5a0*/  LDL.LU R9, [R1+0xc8] ;  /* 0x0000c80001097983 */ /* 0x000f280000300800 */
[----:B------:R-:W4:Y:S04]  /*1a5b0*/  LDL.LU R8, [R1+0x720] ;  /* 0x0007200001087983 */ /* 0x000f280000300800 */
[----:B0-----:R-:W4:Y:S04]  /*1a5c0*/  LDL.LU R7, [R1+0xd0] ;  /* 0x0000d00001077983 */ /* 0x001f280000300800 */
[----:B------:R-:W4:Y:S04]  /*1a5d0*/  LDL.LU R6, [R1+0x724] ;  /* 0x0007240001067983 */ /* 0x000f280000300800 */
[----:B------:R-:W4:Y:S01]  /*1a5e0*/  LDL.LU R5, [R1+0xd8] ;  /* 0x0000d80001057983 */ /* 0x000f220000300800 */
        /* <DEDUP_REMOVED lines=9> */
[----:B------:R-:W-:Y:S04]  /*1a680*/  STL.64 [R1+0x88], R66 ;  /* 0x0000884201007387 */ /* 0x000fe80000100a00 */
[----:B------:R-:W-:Y:S04]  /*1a690*/  STL.64 [R1+0x15e8], R66 ;  /* 0x0015e84201007387 */ /* 0x000fe80000100a00 */
[----:B------:R-:W-:Y:S04]  /*1a6a0*/  STL.64 [R1+0x90], R68 ;  /* 0x0000904401007387 */ /* 0x000fe80000100a00 */
[----:B------:R-:W-:Y:S01]  /*1a6b0*/  STL.64 [R1+0x15f0], R68 ;  /* 0x0015f04401007387 */ /* 0x000fe20000100a00 */
[----:B------:R-:W-:-:S03]  /*1a6c0*/  IMAD.MOV.U32 R73, RZ, RZ, R25 ;  /* 0x000000ffff497224 */ /* 0x000fc600078e0019 */
[----:B------:R-:W-:Y:S04]  /*1a6d0*/  STL.64 [R1+0x98], R70 ;  /* 0x0000984601007387 */ /* 0x000fe80000100a00 */
[----:B------:R-:W-:Y:S04]  /*1a6e0*/  STL.64 [R1+0x15f8], R70 ;  /* 0x0015f84601007387 */ /* 0x000fe80000100a00 */
[----:B------:R-:W4:Y:S04]  /*1a6f0*/  LDL.LU R21, [R1+0xe8] ;  /* 0x0000e80001157983 */ /* 0x000f280000300800 */
[----:B------:R-:W4:Y:S01]  /*1a700*/  LDL.LU R20, [R1+0x780] ;  /* 0x0007800001147983 */ /* 0x000f220000300800 */
[----:B------:R-:W-:-:S03]  /*1a710*/  IMAD.MOV.U32 R75, RZ, RZ, R26 ;  /* 0x000000ffff4b7224 */ /* 0x000fc600078e001a */
[----:B------:R-:W4:Y:S04]  /*1a720*/  LDL.LU R25, [R1+0xf0] ;  /* 0x0000f00001197983 */ /* 0x000f280000300800 */
[----:B------:R-:W4:Y:S01]  /*1a730*/  LDL.LU R24, [R1+0x784] ;  /* 0x0007840001187983 */ /* 0x000f220000300800 */
[----:B------:R-:W-:-:S03]  /*1a740*/  IMAD.MOV.U32 R77, RZ, RZ, R27 ;  /* 0x000000ffff4d7224 */ /* 0x000fc600078e001b */
[----:B------:R-:W4:Y:S04]  /*1a750*/  LDL.LU R23, [R1+0xf8] ;  /* 0x0000f80001177983 */ /* 0x000f280000300800 */
[----:B------:R-:W4:Y:S04]  /*1a760*/  LDL.LU R22, [R1+0x788] ;  /* 0x0007880001167983 */ /* 0x000f280000300800 */
[----:B------:R-:W4:Y:S01]  /*1a770*/  LDL.LU R17, [R1+0x100] ;  /* 0x0001000001117983 */ /* 0x000f220000300800 */
[----:B------:R-:W-:-:S03]  /*1a780*/  IMAD.MOV.U32 R72, RZ, RZ, R16 ;  /* 0x000000ffff487224 */ /* 0x000fc600078e0010 */
[----:B------:R-:W4:Y:S01]  /*1a790*/  LDL.LU R16, [R1+0xbe0] ;  /* 0x000be00001107983 */ /* 0x000f220000300800 */
[----:B------:R-:W-:-:S03]  /*1a7a0*/  IMAD.MOV.U32 R74, RZ, RZ, R15 ;  /* 0x000000ffff4a7224 */ /* 0x000fc600078e000f */
[----:B------:R-:W-:Y:S01]  /*1a7b0*/  STL.64 [R1+0xa0], R72 ;  /* 0x0000a04801007387 */ /* 0x000fe20000100a00 */
[----:B------:R-:W-:-:S03]  /*1a7c0*/  IMAD.MOV.U32 R76, RZ, RZ, R14 ;  /* 0x000000ffff4c7224 */ /* 0x000fc600078e000e */
[----:B------:R-:W-:Y:S04]  /*1a7d0*/  STL.64 [R1+0x1600], R72 ;  /* 0x0016004801007387 */ /* 0x000fe80000100a00 */
[----:B------:R-:W-:Y:S04]  /*1a7e0*/  STL.64 [R1+0xa8], R74 ;  /* 0x0000a84a01007387 */ /* 0x000fe80000100a00 */
[----:B------:R0:W-:Y:S04]  /*1a7f0*/  STL.64 [R1+0x16a0], R74 ;  /* 0x0016a04a01007387 */ /* 0x0001e80000100a00 */
[----:B------:R-:W-:Y:S04]  /*1a800*/  STL.64 [R1+0xb0], R76 ;  /* 0x0000b04c01007387 */ /* 0x000fe80000100a00 */
[----:B------:R-:W-:Y:S04]  /*1a810*/  STL [R1+0x16b8], R76 ;  /* 0x0016b84c01007387 */ /* 0x000fe80000100800 */
[----:B------:R-:W-:Y:S01]  /*1a820*/  STL [R1+0x16a8], R77 ;  /* 0x0016a84d01007387 */ /* 0x000fe20000100800 */
[----:B------:R-:W-:-:S02]  /*1a830*/  IMAD.MOV.U32 R81, RZ, RZ, R13 ;  /* 0x000000ffff517224 */ /* 0x000fc400078e000d */
[----:B------:R-:W-:Y:S02]  /*1a840*/  IMAD.MOV.U32 R80, RZ, RZ, R12 ;  /* 0x000000ffff507224 */ /* 0x000fe400078e000c */
[----:B0-----:R-:W-:-:S03]  /*1a850*/  IMAD.MOV.U32 R75, RZ, RZ, R11 ;  /* 0x000000ffff4b7224 */ /* 0x001fc600078e000b */
[----:B------:R-:W-:Y:S01]  /*1a860*/  STL.64 [R1+0xb8], R80 ;  /* 0x0000b85001007387 */ /* 0x000fe20000100a00 */
[----:B------:R-:W-:-:S03]  /*1a870*/  IMAD.MOV.U32 R74, RZ, RZ, R10 ;  /* 0x000000ffff4a7224 */ /* 0x000fc600078e000a */
[----:B------:R-:W-:Y:S04]  /*1a880*/  STL.64 [R1+0x16b0], R80 ;  /* 0x0016b05001007387 */ /* 0x000fe80000100a00 */
[----:B------:R-:W-:Y:S04]  /*1a890*/  STL.64 [R1+0xc0], R74 ;  /* 0x0000c04a01007387 */ /* 0x000fe80000100a00 */
[----:B------:R-:W-:Y:S01]  /*1a8a0*/  STL.64 [R1+0x16c0], R74 ;  /* 0x0016c04a01007387 */ /* 0x000fe20000100a00 */
[----:B------:R-:W-:-:S03]  /*1a8b0*/  IMAD.MOV.U32 R13, RZ, RZ, R7 ;  /* 0x000000ffff0d7224 */ /* 0x000fc600078e0007 */
[----:B------:R-:W4:Y:S01]  /*1a8c0*/  LDL.LU R11, [R1+0x108] ;  /* 0x00010800010b7983 */ /* 0x000f220000300800 */
[----:B------:R-:W-:-:S03]  /*1a8d0*/  IMAD.MOV.U32 R12, RZ, RZ, R6 ;  /* 0x000000ffff0c7224 */ /* 0x000fc600078e0006 */
[----:B------:R-:W4:Y:S04]  /*1a8e0*/  LDL.LU R10, [R1+0xbe4] ;  /* 0x000be400010a7983 */ /* 0x000f280000300800 */
[----:B------:R-:W4:Y:S04]  /*1a8f0*/  LDL.LU R7, [R1+0x110] ;  /* 0x0001100001077983 */ /* 0x000f280000300800 */
[----:B------:R-:W4:Y:S01]  /*1a900*/  LDL.LU R6, [R1+0xbe8] ;  /* 0x000be80001067983 */ /* 0x000f220000300800 */
[----:B------:R-:W-:-:S03]  /*1a910*/  IMAD.MOV.U32 R15, RZ, RZ, R5 ;  /* 0x000000ffff0f7224 */ /* 0x000fc600078e0005 */
[----:B------:R-:W4:Y:S01]  /*1a920*/  LDL.LU R5, [R1+0x118] ;  /* 0x0001180001057983 */ /* 0x000f220000300800 */
[----:B--2---:R-:W-:-:S03]  /*1a930*/  IMAD.MOV.U32 R14, RZ, RZ, R3 ;  /* 0x000000ffff0e7224 */ /* 0x004fc600078e0003 */
[----:B------:R-:W2:Y:S01]  /*1a940*/  LDL.LU R3, [R1+0xbec] ;  /* 0x000bec0001037983 */ /* 0x000ea20000300800 */
[----:B---3--:R-:W-:-:S03]  /*1a950*/  IMAD.MOV.U32 R19, RZ, RZ, R2 ;  /* 0x000000ffff137224 */ /* 0x008fc600078e0002 */
[----:B------:R-:W3:Y:S01]  /*1a960*/  LDL.LU R2, [R1+0x120] ;  /* 0x0001200001027983 */ /* 0x000ee20000300800 */
[----:B----4-:R-:W-:-:S03]  /*1a970*/  IMAD.MOV.U32 R18, RZ, RZ, R0 ;  /* 0x000000ffff127224 */ /* 0x010fc600078e0000 */
[----:B------:R-:W4:Y:S04]  /*1a980*/  LDL.LU R0, [R1+0xbf0] ;  /* 0x000bf00001007983 */ /* 0x000f280000300800 */
[----:B------:R-:W-:Y:S04]  /*1a990*/  STL.64 [R1+0xc8], R8 ;  /* 0x0000c80801007387 */ /* 0x000fe80000100a00 */
[----:B------:R-:W-:Y:S04]  /*1a9a0*/  STL.64 [R1+0x12d8], R8 ;  /* 0x0012d80801007387 */ /* 0x000fe80000100a00 */
[----:B------:R-:W-:Y:S04]  /*1a9b0*/  STL.64 [R1+0xd0], R12 ;  /* 0x0000d00c01007387 */ /* 0x000fe80000100a00 */
[----:B------:R-:W-:Y:S04]  /*1a9c0*/  STL [R1+0x12e0], R13 ;  /* 0x0012e00d01007387 */ /* 0x000fe80000100800 */
[----:B------:R-:W-:Y:S04]  /*1a9d0*/  STL.64 [R1+0x12f8], R12 ;  /* 0x0012f80c01007387 */ /* 0x000fe80000100a00 */
[----:B------:R-:W-:Y:S04]  /*1a9e0*/  STL.64 [R1+0xd8], R14 ;  /* 0x0000d80e01007387 */ /* 0x000fe80000100a00 */
[----:B------:R-:W-:Y:S04]  /*1a9f0*/  STL.64 [R1+0x12e8], R14 ;  /* 0x0012e80e01007387 */ /* 0x000fe80000100a00 */
[----:B------:R-:W-:Y:S04]  /*1aa00*/  STL.64 [R1+0xe0], R18 ;  /* 0x0000e01201007387 */ /* 0x000fe80000100a00 */
[----:B------:R0:W-:Y:S04]  /*1aa10*/  STL.64 [R1+0x1308], R18 ;  /* 0x0013081201007387 */ /* 0x0001e80000100a00 */
[----:B0-----:R-:W4:Y:S01]  /*1aa20*/  LDL.LU R19, [R1+0x128] ;  /* 0x0001280001137983 */ /* 0x001f220000300800 */
[----:B------:R-:W-:-:S03]  /*1aa30*/  IMAD.MOV.U32 R31, RZ, RZ, R17 ;  /* 0x000000ffff1f7224 */ /* 0x000fc600078e0011 */
[----:B------:R-:W4:Y:S04]  /*1aa40*/  LDL.LU R18, [R1+0xbf4] ;  /* 0x000bf40001127983 */ /* 0x000f280000300800 */
[----:B------:R-:W4:Y:S01]  /*1aa50*/  LDL.LU R17, [R1+0x130] ;  /* 0x0001300001117983 */ /* 0x000f220000300800 */
[----:B------:R-:W-:Y:S02]  /*1aa60*/  IMAD.MOV.U32 R26, RZ, RZ, R22 ;  /* 0x000000ffff1a7224 */ /* 0x000fe400078e0016 */
[----:B------:R-:W-:Y:S02]  /*1aa70*/  IMAD.MOV.U32 R27, RZ, RZ, R23 ;  /* 0x000000ffff1b7224 */ /* 0x000fe400078e0017 */
[----:B------:R-:W-:Y:S02]  /*1aa80*/  IMAD.MOV.U32 R30, RZ, RZ, R16 ;  /* 0x000000ffff1e7224 */ /* 0x000fe400078e0010 */
[----:B------:R-:W4:Y:S04]  /*1aa90*/  LDL.LU R16, [R1+0xbf8] ;  /* 0x000bf80001107983 */ /* 0x000f280000300800 */
[----:B------:R-:W4:Y:S04]  /*1aaa0*/  LDL.LU R15, [R1+0x138] ;  /* 0x00013800010f7983 */ /* 0x000f280000300800 */
[----:B------:R-:W4:Y:S04]  /*1aab0*/  LDL.LU R14, [R1+0xbfc] ;  /* 0x000bfc00010e7983 */ /* 0x000f280000300800 */
[----:B------:R-:W4:Y:S04]  /*1aac0*/  LDL.LU R13, [R1+0x140] ;  /* 0x00014000010d7983 */ /* 0x000f280000300800 */
        /* <DEDUP_REMOVED lines=9> */
[----:B------:R-:W-:Y:S01]  /*1ab60*/  STL.64 [R1+0x1348], R30 ;  /* 0x0013481e01007387 */ /* 0x000fe20000100a00 */
[----:B------:R-:W-:-:S03]  /*1ab70*/  IMAD.MOV.U32 R37, RZ, RZ, R7 ;  /* 0x000000ffff257224 */ /* 0x000fc600078e0007 */
[----:B------:R-:W4:Y:S01]  /*1ab80*/  LDL.LU R7, [R1+0x148] ;  /* 0x0001480001077983 */ /* 0x000f220000300800 */
[----:B------:R-:W-:-:S03]  /*1ab90*/  IMAD.MOV.U32 R36, RZ, RZ, R6 ;  /* 0x000000ffff247224 */ /* 0x000fc600078e0006 */
[----:B------:R-:W4:Y:S01]  /*1aba0*/  LDL.LU R6, [R1+0xc04] ;  /* 0x000c040001067983 */ /* 0x000f220000300800 */
[----:B------:R-:W-:Y:S02]  /*1abb0*/  IMAD.MOV.U32 R35, RZ, RZ, R11 ;  /* 0x000000ffff237224 */ /* 0x000fe400078e000b */
[----:B------:R-:W-:Y:S01]  /*1abc0*/  IMAD.MOV.U32 R34, RZ, RZ, R10 ;  /* 0x000000ffff227224 */ /* 0x000fe200078e000a */
[----:B------:R-:W4:Y:S01]  /*1abd0*/  LDL.LU R11, [R1+0x150] ;  /* 0x00015000010b7983 */ /* 0x000f220000300800 */
[----:B------:R-:W-:-:S03]  /*1abe0*/  IMAD.MOV.U32 R39, RZ, RZ, R5 ;  /* 0x000000ffff277224 */ /* 0x000fc600078e0005 */
[----:B------:R-:W4:Y:S04]  /*1abf0*/  LDL.LU R10, [R1+0xc08] ;  /* 0x000c0800010a7983 */ /* 0x000f280000300800 */
[----:B------:R-:W4:Y:S04]  /*1ac00*/  LDL.LU R9, [R1+0x158] ;  /* 0x0001580001097983 */ /* 0x000f280000300800 */
[----:B------:R-:W4:Y:S04]  /*1ac10*/  LDL.LU R8, [R1+0xc0c] ;  /* 0x000c0c0001087983 */ /* 0x000f280000300800 */
        /* <DEDUP_REMOVED lines=19> */
[----:B------:R-:W-:-:S03]  /*1ad50*/  IMAD.MOV.U32 R45, RZ, RZ, R17 ;  /* 0x000000ffff2d7224 */ /* 0x000fc600078e0011 */
[----:B------:R-:W4:Y:S01]  /*1ad60*/  LDL.LU R17, [R1+0x178] ;  /* 0x0001780001117983 */ /* 0x000f220000300800 */
[----:B------:R-:W-:-:S03]  /*1ad70*/  IMAD.MOV.U32 R44, RZ, RZ, R16 ;  /* 0x000000ffff2c7224 */ /* 0x000fc600078e0010 */
[----:B------:R-:W4:Y:S01]  /*1ad80*/  LDL.LU R16, [R1+0xc1c] ;  /* 0x000c1c0001107983 */ /* 0x000f220000300800 */
        /* <DEDUP_REMOVED lines=9> */
[----:B------:R-:W-:Y:S04]  /*1ae20*/  STL.64 [R1+0x1420], R46 ;  /* 0x0014202e01007387 */ /* 0x000fe80000100a00 */
[----:B------:R-:W-:Y:S04]  /*1ae30*/  STL.64 [R1+0x140], R48 ;  /* 0x0001403001007387 */ /* 0x000fe80000100a00 */
[----:B------:R-:W-:Y:S04]  /*1ae40*/  STL.64 [R1+0x1428], R48 ;  /* 0x0014283001007387 */ /* 0x000fe80000100a00 */
[----:B------:R-:W4:Y:S04]  /*1ae50*/  LDL.LU R15, [R1+0x180] ;  /* 0x00018000010f7983 */ /* 0x000f280000300800 */
[----:B------:R-:W4:Y:S04]  /*1ae60*/  LDL.LU R14, [R1+0xc20] ;  /* 0x000c2000010e7983 */ /* 0x000f280000300800 */
[----:B------:R0:W-:Y:S04]  /*1ae70*/  STL.64 [R1+0x148], R6 ;  /* 0x0001480601007387 */ /* 0x0001e80000100a00 */
[----:B------:R-:W4:Y:S04]  /*1ae80*/  LDL.LU R13, [R1+0x188] ;  /* 0x00018800010d7983 */ /* 0x000f280000300800 */
[----:B------:R-:W4:Y:S04]  /*1ae90*/  LDL.LU R12, [R1+0xc24] ;  /* 0x000c2400010c7983 */ /* 0x000f280000300800 */
[----:B0-----:R-:W4:Y:S04]  /*1aea0*/  LDL.LU R7, [R1+0x190] ;  /* 0x0001900001077983 */ /* 0x001f280000300800 */
[----:B------:R-:W4:Y:S01]  /*1aeb0*/  LDL.LU R6, [R1+0xc28] ;  /* 0x000c280001067983 */ /* 0x000f220000300800 */
[----:B------:R-:W-:-:S02]  /*1aec0*/  IMAD.MOV.U32 R56, RZ, RZ, R10 ;  /* 0x000000ffff387224 */ /* 0x000fc400078e000a */
[----:B------:R-:W-:Y:S02]  /*1aed0*/  IMAD.MOV.U32 R57, RZ, RZ, R11 ;  /* 0x000000ffff397224 */ /* 0x000fe400078e000b */
[----:B------:R-:W-:Y:S02]  /*1aee0*/  IMAD.MOV.U32 R10, RZ, RZ, R8 ;  /* 0x000000ffff0a7224 */ /* 0x000fe400078e0008 */
[----:B------:R-:W-:Y:S02]  /*1aef0*/  IMAD.MOV.U32 R11, RZ, RZ, R9 ;  /* 0x000000ffff0b7224 */ /* 0x000fe400078e0009 */
[----:B------:R-:W-:-:S03]  /*1af00*/  IMAD.MOV.U32 R9, RZ, RZ, R5 ;  /* 0x000000ffff097224 */ /* 0x000fc600078e0005 */
[----:B------:R0:W-:Y:S04]  /*1af10*/  STL.64 [R1+0x158], R10 ;  /* 0x0001580a01007387 */ /* 0x0001e80000100a00 */
[----:B0-----:R-:W4:Y:S01]  /*1af20*/  LDL.LU R11, [R1+0x198] ;  /* 0x00019800010b7983 */ /* 0x001f220000300800 */
[----:B--2---:R-:W-:-:S05]  /*1af30*/  IMAD.MOV.U32 R8, RZ, RZ, R3 ;  /* 0x000000ffff087224 */ /* 0x004fca00078e0003 */
[----:B------:R0:W-:Y:S04]  /*1af40*/  STL.64 [R1+0x160], R8 ;  /* 0x0001600801007387 */ /* 0x0001e80000100a00 */
[----:B------:R-:W2:Y:S01]  /*1af50*/  LDL.LU R10, [R1+0xc2c] ;  /* 0x000c2c00010a7983 */ /* 0x000ea20000300800 */
[----:B---3--:R-:W-:Y:S02]  /*1af60*/  IMAD.MOV.U32 R3, RZ, RZ, R2 ;  /* 0x000000ffff037224 */ /* 0x008fe400078e0002 */
[----:B----4-:R-:W-:-:S05]  /*1af70*/  IMAD.MOV.U32 R2, RZ, RZ, R0 ;  /* 0x000000ffff027224 */ /* 0x010fca00078e0000 */
[----:B------:R1:W-:Y:S04]  /*1af80*/  STL.64 [R1+0x168], R2 ;  /* 0x0001680201007387 */ /* 0x0003e80000100a00 */
[----:B0-----:R-:W3:Y:S04]  /*1af90*/  LDL.LU R9, [R1+0x1a0] ;  /* 0x0001a00001097983 */ /* 0x001ee80000300800 */
[----:B------:R-:W4:Y:S04]  /*1afa0*/  LDL.LU R8, [R1+0xc30] ;  /* 0x000c300001087983 */ /* 0x000f280000300800 */
[----:B------:R-:W4:Y:S04]  /*1afb0*/  LDL.LU R5, [R1+0x1a8] ;  /* 0x0001a80001057983 */ /* 0x000f280000300800 */
[----:B-1----:R-:W4:Y:S04]  /*1afc0*/  LDL.LU R3, [R1+0xc34] ;  /* 0x000c340001037983 */ /* 0x002f280000300800 */
[----:B------:R-:W4:Y:S04]  /*1afd0*/  LDL.LU R2, [R1+0x1b0] ;  /* 0x0001b00001027983 */ /* 0x000f280000300800 */
[----:B------:R-:W4:Y:S04]  /*1afe0*/  LDL.LU R0, [R1+0xc38] ;  /* 0x000c380001007983 */ /* 0x000f280000300800 */
[----:B------:R-:W-:Y:S04]  /*1aff0*/  STL.64 [R1+0x150], R56 ;  /* 0x0001503801007387 */ /* 0x000fe80000100a00 */
[----:B------:R-:W-:Y:S04]  /*1b000*/  STL.64 [R1+0x1488], R56 ;  /* 0x0014883801007387 */ /* 0x000fe80000100a00 */
[----:B------:R0:W-:Y:S04]  /*1b010*/  STL.64 [R1+0x170], R18 ;  /* 0x0001701201007387 */ /* 0x0001e80000100a00 */
[----:B------:R-:W4:Y:S01]  /*1b020*/  LDL.LU R21, [R1+0x1b8] ;  /* 0x0001b80001157983 */ /* 0x000f220000300800 */
[----:B------:R-:W-:-:S02]  /*1b030*/  IMAD.MOV.U32 R61, RZ, RZ, R17 ;  /* 0x000000ffff3d7224 */ /* 0x000fc400078e0011 */
[----:B------:R-:W-:Y:S02]  /*1b040*/  IMAD.MOV.U32 R60, RZ, RZ, R16 ;  /* 0x000000ffff3c7224 */ /* 0x000fe400078e0010 */
[----:B------:R-:W-:Y:S02]  /*1b050*/  IMAD.MOV.U32 R63, RZ, RZ, R15 ;  /* 0x000000ffff3f7224 */ /* 0x000fe400078e000f */
[----:B------:R-:W-:Y:S01]  /*1b060*/  IMAD.MOV.U32 R62, RZ, RZ, R14 ;  /* 0x000000ffff3e7224 */ /* 0x000fe200078e000e */
[----:B------:R1:W-:Y:S04]  /*1b070*/  STL.64 [R1+0x188], R12 ;  /* 0x0001880c01007387 */ /* 0x0003e80000100a00 */
[----:B------:R-:W4:Y:S04]  /*1b080*/  LDL.LU R20, [R1+0xc3c] ;  /* 0x000c3c0001147983 */ /* 0x000f280000300800 */
[----:B0-----:R-:W4:Y:S01]  /*1b090*/  LDL.LU R19, [R1+0x1c0] ;  /* 0x0001c00001137983 */ /* 0x001f220000300800 */
[----:B------:R-:W-:-:S03]  /*1b0a0*/  IMAD.MOV.U32 R67, RZ, RZ, R7 ;  /* 0x000000ffff437224 */ /* 0x000fc600078e0007 */
[----:B------:R-:W4:Y:S01]  /*1b0b0*/  LDL.LU R18, [R1+0xc40] ;  /* 0x000c400001127983 */ /* 0x000f220000300800 */
[----:B------:R-:W-:-:S03]  /*1b0c0*/  IMAD.MOV.U32 R66, RZ, RZ, R6 ;  /* 0x000000ffff427224 */ /* 0x000fc600078e0006 */
[----:B------:R-:W4:Y:S04]  /*1b0d0*/  LDL.LU R17, [R1+0x1c8] ;  /* 0x0001c80001117983 */ /* 0x000f280000300800 */
[----:B------:R-:W4:Y:S04]  /*1b0e0*/  LDL.LU R16, [R1+0xc44] ;  /* 0x000c440001107983 */ /* 0x000f280000300800 */
[----:B------:R-:W4:Y:S04]  /*1b0f0*/  LDL.LU R7, [R1+0x1d0] ;  /* 0x0001d00001077983 */ /* 0x000f280000300800 */
[----:B------:R-:W4:Y:S04]  /*1b100*/  LDL.LU R6, [R1+0xc48] ;  /* 0x000c480001067983 */ /* 0x000f280000300800 */
[----:B------:R-:W4:Y:S04]  /*1b110*/  LDL.LU R15, [R1+0x1d8] ;  /* 0x0001d800010f7983 */ /* 0x000f280000300800 */
[----:B------:R-:W4:Y:S04]  /*1b120*/  LDL.LU R14, [R1+0xc4c] ;  /* 0x000c4c00010e7983 */ /* 0x000f280000300800 */
[----:B-1----:R-:W4:Y:S04]  /*1b130*/  LDL.LU R13, [R1+0x1e0] ;  /* 0x0001e000010d7983 */ /* 0x002f280000300800 */
[----:B------:R-:W4:Y:S04]  /*1b140*/  LDL.LU R12, [R1+0xc50] ;  /* 0x000c5000010c7983 */ /* 0x000f280000300800 */
[----:B------:R-:W-:Y:S04]  /*1b150*/  STL.64 [R1+0x178], R60 ;  /* 0x0001783c01007387 */ /* 0x000fe80000100a00 */
[----:B------:R-:W-:Y:S01]  /*1b160*/  STL.64 [R1+0x1550], R60 ;  /* 0x0015503c01007387 */ /* 0x000fe20000100a00 */
[----:B------:R-:W-:-:S03]  /*1b170*/  IMAD.MOV.U32 R69, RZ, RZ, R11 ;  /* 0x000000ffff457224 */ /* 0x000fc600078e000b */
[----:B------:R-:W-:Y:S04]  /*1b180*/  STL.64 [R1+0x180], R62 ;  /* 0x0001803e01007387 */ /* 0x000fe80000100a00 */
[----:B------:R-:W-:Y:S04]  /*1b190*/  STL.64 [R1+0x190], R66 ;  /* 0x0001904201007387 */ /* 0x000fe80000100a00 */
[----:B------:R-:W-:Y:S04]  /*1b1a0*/  STL.64 [R1+0x1608], R66 ;  /* 0x0016084201007387 */ /* 0x000fe80000100a00 */
[----:B------:R-:W-:Y:S04]  /*1b1b0*/  STL.64 [R1+0x1558], R62 ;  /* 0x0015583e01007387 */ /* 0x000fe80000100a00 */
[----:B------:R-:W4:Y:S01]  /*1b1c0*/  LDL.LU R11, [R1+0x1e8] ;  /* 0x0001e800010b7983 */ /* 0x000f220000300800 */
[----:B--2---:R-:W-:-:S03]  /*1b1d0*/  IMAD.MOV.U32 R68, RZ, RZ, R10 ;  /* 0x000000ffff447224 */ /* 0x004fc600078e000a */
[----:B------:R-:W2:Y:S01]  /*1b1e0*/  LDL.LU R10, [R1+0xc54] ;  /* 0x000c5400010a7983 */ /* 0x000ea20000300800 */
[----:B---3--:R-:W-:-:S03]  /*1b1f0*/  IMAD.MOV.U32 R71, RZ, RZ, R9 ;  /* 0x000000ffff477224 */ /* 0x008fc600078e0009 */
[----:B------:R-:W3:Y:S01]  /*1b200*/  LDL.LU R9, [R1+0x1f0] ;  /* 0x0001f00001097983 */ /* 0x000ee20000300800 */
[----:B----4-:R-:W-:-:S03]  /*1b210*/  IMAD.MOV.U32 R70, RZ, RZ, R8 ;  /* 0x000000ffff467224 */ /* 0x010fc600078e0008 */
[----:B------:R-:W4:Y:S01]  /*1b220*/  LDL.LU R8, [R1+0xc58] ;  /* 0x000c580001087983 */ /* 0x000f220000300800 */
[----:B------:R-:W-:-:S03]  /*1b230*/  IMAD.MOV.U32 R81, RZ, RZ, R5 ;  /* 0x000000ffff517224 */ /* 0x000fc600078e0005 */
[----:B------:R-:W2:Y:S01]  /*1b240*/  LDL.LU R5, [R1+0x1f8] ;  /* 0x0001f80001057983 */ /* 0x000ea20000300800 */
[----:B------:R-:W-:-:S03]  /*1b250*/  IMAD.MOV.U32 R80, RZ, RZ, R3 ;  /* 0x000000ffff507224 */ /* 0x000fc600078e0003 */
[----:B------:R-:W2:Y:S01]  /*1b260*/  LDL.LU R3, [R1+0xc5c] ;  /* 0x000c5c0001037983 */ /* 0x000ea20000300800 */
[----:B------:R-:W-:-:S03]  /*1b270*/  IMAD.MOV.U32 R75, RZ, RZ, R2 ;  /* 0x000000ffff4b7224 */ /* 0x000fc600078e0002 */
[----:B------:R-:W2:Y:S01]  /*1b280*/  LDL.LU R2, [R1+0x200] ;  /* 0x0002000001027983 */ /* 0x000ea20000300800 */
[----:B------:R-:W-:-:S03]  /*1b290*/  IMAD.MOV.U32 R74, RZ, RZ, R0 ;  /* 0x000000ffff4a7224 */ /* 0x000fc600078e0000 */
[----:B------:R-:W2:Y:S04]  /*1b2a0*/  LDL.LU R0, [R1+0xc60] ;  /* 0x000c600001007983 */ /* 0x000ea80000300800 */
[----:B------:R-:W-:Y:S04]  /*1b2b0*/  STL.64 [R1+0x198], R68 ;  /* 0x0001984401007387 */ /* 0x000fe80000100a00 */
[----:B------:R-:W-:Y:S04]  /*1b2c0*/  STL.64 [R1+0x1610], R68 ;  /* 0x0016104401007387 */ /* 0x000fe80000100a00 */
[----:B------:R-:W-:Y:S04]  /*1b2d0*/  STL.64 [R1+0x1a8], R80 ;  /* 0x0001a85001007387 */ /* 0x000fe80000100a00 */
[----:B------:R0:W-:Y:S04]  /*1b2e0*/  STL.64 [R1+0x16c8], R80 ;  /* 0x0016c85001007387 */ /* 0x0001e80000100a00 */
[----:B------:R-:W-:Y:S04]  /*1b2f0*/  STL.64 [R1+0x1b0], R74 ;  /* 0x0001b04a01007387 */ /* 0x000fe80000100a00 */
[----:B------:R-:W-:Y:S01]  /*1b300*/  STL [R1+0x16e0], R74 ;  /* 0x0016e04a01007387 */ /* 0x000fe20000100800 */
[----:B0-----:R-:W-:-:S03]  /*1b310*/  IMAD.MOV.U32 R81, RZ, RZ, R21 ;  /* 0x000000ffff517224 */ /* 0x001fc600078e0015 */
[----:B------:R-:W-:Y:S04]  /*1b320*/  STL [R1+0x16d0], R75 ;  /* 0x0016d04b01007387 */ /* 0x000fe80000100800 */
[----:B------:R-:W-:Y:S04]  /*1b330*/  STL.64 [R1+0x1a0], R70 ;  /* 0x0001a04601007387 */ /* 0x000fe80000100a00 */
[----:B------:R-:W-:Y:S01]  /*1b340*/  STL.64 [R1+0x1618], R70 ;  /* 0x0016184601007387 */ /* 0x000fe20000100a00 */
[----:B------:R-:W-:-:S03]  /*1b350*/  IMAD.MOV.U32 R80, RZ, RZ, R20 ;  /* 0x000000ffff507224 */ /* 0x000fc600078e0014 */
[----:B------:R0:W-:Y:S04]  /*1b360*/  STL.64 [R1+0x1c0], R18 ;  /* 0x0001c01201007387 */ /* 0x0001e80000100a00 */
[----:B------:R-:W-:Y:S04]  /*1b370*/  STL.64 [R1+0x1b8], R80 ;  /* 0x0001b85001007387 */ /* 0x000fe80000100a00 */
[----:B------:R-:W-:Y:S04]  /*1b380*/  STL.64 [R1+0x16d8], R80 ;  /* 0x0016d85001007387 */ /* 0x000fe80000100a00 */
[----:B------:R-:W2:Y:S01]  /*1b390*/  LDL.LU R31, [R1+0x208] ;  /* 0x00020800011f7983 */ /* 0x000ea20000300800 */
[----:B------:R-:W-:-:S03]  /*1b3a0*/  IMAD.MOV.U32 R33, RZ, RZ, R17 ;  /* 0x000000ffff217224 */ /* 0x000fc600078e0011 */
[----:B------:R-:W2:Y:S01]  /*1b3b0*/  LDL.LU R30, [R1+0xc64] ;  /* 0x000c6400011e7983 */ /* 0x000ea20000300800 */
[----:B------:R-:W-:-:S03]  /*1b3c0*/  IMAD.MOV.U32 R32, RZ, RZ, R16 ;  /* 0x000000ffff207224 */ /* 0x000fc600078e0010 */
[----:B------:R-:W2:Y:S04]  /*1b3d0*/  LDL.LU R27, [R1+0x210] ;  /* 0x00021000011b7983 */ /* 0x000ea80000300800 */
[----:B------:R-:W2:Y:S04]  /*1b3e0*/  LDL.LU R26, [R1+0xc68] ;  /* 0x000c6800011a7983 */ /* 0x000ea80000300800 */
[----:B------:R-:W2:Y:S01]  /*1b3f0*/  LDL.LU R25, [R1+0x218] ;  /* 0x0002180001197983 */ /* 0x000ea20000300800 */
[----:B------:R-:W-:-:S03]  /*1b400*/  IMAD.MOV.U32 R17, RZ, RZ, R13 ;  /* 0x000000ffff117224 */ /* 0x000fc600078e000d */
[----:B------:R-:W2:Y:S01]  /*1b410*/  LDL.LU R24, [R1+0xc6c] ;  /* 0x000c6c0001187983 */ /* 0x000ea20000300800 */
[----:B------:R-:W-:-:S03]  /*1b420*/  IMAD.MOV.U32 R16, RZ, RZ, R12 ;  /* 0x000000ffff107224 */ /* 0x000fc600078e000c */
[----:B------:R-:W2:Y:S04]  /*1b430*/  LDL.LU R13, [R1+0x220] ;  /* 0x00022000010d7983 */ /* 0x000ea80000300800 */
[----:B------:R-:W2:Y:S01]  /*1b440*/  LDL.LU R12, [R1+0xc70] ;  /* 0x000c7000010c7983 */ /* 0x000ea20000300800 */
[----:B------:R-:W-:Y:S02]  /*1b450*/  IMAD.MOV.U32 R28, RZ, RZ, R14 ;  /* 0x000000ffff1c7224 */ /* 0x000fe400078e000e */
[----:B------:R-:W-:Y:S01]  /*1b460*/  IMAD.MOV.U32 R29, RZ, RZ, R15 ;  /* 0x000000ffff1d7224 */ /* 0x000fe200078e000f */
        /* <DEDUP_REMOVED lines=9> */
[----:B------:R-:W2:Y:S04]  /*1b500*/  LDL.LU R21, [R1+0x228] ;  /* 0x0002280001157983 */ /* 0x000ea80000300800 */
[----:B------:R-:W2:Y:S04]  /*1b510*/  LDL.LU R20, [R1+0xc74] ;  /* 0x000c740001147983 */ /* 0x000ea80000300800 */
[----:B0-----:R-:W2:Y:S04]  /*1b520*/  LDL.LU R19, [R1+0x230] ;  /* 0x0002300001137983 */ /* 0x001ea80000300800 */
[----:B------:R-:W2:Y:S01]  /*1b530*/  LDL.LU R18, [R1+0xc78] ;  /* 0x000c780001127983 */ /* 0x000ea20000300800 */
[----:B---3--:R-:W-:-:S02]  /*1b540*/  IMAD.MOV.U32 R23, RZ, RZ, R9 ;  /* 0x000000ffff177224 */ /* 0x008fc400078e0009 */
[----:B----4-:R-:W-:Y:S02]  /*1b550*/  IMAD.MOV.U32 R22, RZ, RZ, R8 ;  /* 0x000000ffff167224 */ /* 0x010fe400078e0008 */
[----:B--2---:R-:W-:Y:S02]  /*1b560*/  IMAD.MOV.U32 R9, RZ, RZ, R5 ;  /* 0x000000ffff097224 */ /* 0x004fe400078e0005 */
[----:B------:R-:W2:Y:S01]  /*1b570*/  LDL.LU R5, [R1+0x238] ;  /* 0x0002380001057983 */ /* 0x000ea20000300800 */
[----:B------:R-:W-:-:S03]  /*1b580*/  IMAD.MOV.U32 R8, RZ, RZ, R3 ;  /* 0x000000ffff087224 */ /* 0x000fc600078e0003 */
[----:B------:R-:W3:Y:S01]  /*1b590*/  LDL.LU R3, [R1+0xc7c] ;  /* 0x000c7c0001037983 */ /* 0x000ee20000300800 */
[----:B------:R-:W-:-:S03]  /*1b5a0*/  IMAD.MOV.U32 R15, RZ, RZ, R2 ;  /* 0x000000ffff0f7224 */ /* 0x000fc600078e0002 */
[----:B------:R-:W4:Y:S01]  /*1b5b0*/  LDL.LU R2, [R1+0x240] ;  /* 0x0002400001027983 */ /* 0x000f220000300800 */
[----:B------:R-:W-:-:S03]  /*1b5c0*/  IMAD.MOV.U32 R14, RZ, RZ, R0 ;  /* 0x000000ffff0e7224 */ /* 0x000fc600078e0000 */
        /* <DEDUP_REMOVED lines=8> */
[----:B------:R0:W-:Y:S04]  /*1b650*/  STL.64 [R1+0x1490], R14 ;  /* 0x0014900e01007387 */ /* 0x0001e80000100a00 */
[----:B-1----:R-:W4:Y:S04]  /*1b660*/  LDL.LU R17, [R1+0x248] ;  /* 0x0002480001117983 */ /* 0x002f280000300800 */
[----:B------:R-:W4:Y:S04]  /*1b670*/  LDL.LU R16, [R1+0xcc4] ;  /* 0x000cc40001107983 */ /* 0x000f280000300800 */
[----:B0-----:R-:W4:Y:S04]  /*1b680*/  LDL.LU R15, [R1+0x250] ;  /* 0x00025000010f7983 */ /* 0x001f280000300800 */
[----:B------:R-:W4:Y:S01]  /*1b690*/  LDL.LU R14, [R1+0xcc8] ;  /* 0x000cc800010e7983 */ /* 0x000f220000300800 */
[----:B------:R-:W-:-:S02]  /*1b6a0*/  IMAD.MOV.U32 R35, RZ, RZ, R31 ;  /* 0x000000ffff237224 */ /* 0x000fc400078e001f */
[----:B------:R-:W-:Y:S02]  /*1b6b0*/  IMAD.MOV.U32 R41, RZ, RZ, R13 ;  /* 0x000000ffff297224 */ /* 0x000fe400078e000d */
[----:B------:R-:W4:Y:S01]  /*1b6c0*/  LDL.LU R13, [R1+0x258] ;  /* 0x00025800010d7983 */ /* 0x000f220000300800 */
[----:B------:R-:W-:-:S03]  /*1b6d0*/  IMAD.MOV.U32 R40, RZ, RZ, R12 ;  /* 0x000000ffff287224 */ /* 0x000fc600078e000c */
[----:B------:R-:W4:Y:S04]  /*1b6e0*/  LDL.LU R12, [R1+0xccc] ;  /* 0x000ccc00010c7983 */ /* 0x000f280000300800 */
[----:B------:R-:W4:Y:S04]  /*1b6f0*/  LDL.LU R11, [R1+0x260] ;  /* 0x00026000010b7983 */ /* 0x000f280000300800 */
[----:B------:R-:W4:Y:S01]  /*1b700*/  LDL.LU R10, [R1+0xcd0] ;  /* 0x000cd000010a7983 */ /* 0x000f220000300800 */
[----:B------:R-:W-:Y:S02]  /*1b710*/  IMAD.MOV.U32 R34, RZ, RZ, R30 ;  /* 0x000000ffff227224 */ /* 0x000fe400078e001e */
[----:B------:R-:W-:Y:S01]  /*1b720*/  IMAD.MOV.U32 R36, RZ, RZ, R26 ;  /* 0x000000ffff247224 */ /* 0x000fe200078e001a */
[----:B------:R-:W4:Y:S01]  /*1b730*/  LDL.LU R9, [R1+0x268] ;  /* 0x0002680001097983 */ /* 0x000f220000300800 */
[----:B------:R-:W-:-:S03]  /*1b740*/  IMAD.MOV.U32 R37, RZ, RZ, R27 ;  /* 0x000000ffff257224 */ /* 0x000fc600078e001b */
[----:B------:R-:W4:Y:S01]  /*1b750*/  LDL.LU R8, [R1+0xcd4] ;  /* 0x000cd40001087983 */ /* 0x000f220000300800 */
[----:B------:R-:W-:Y:S02]  /*1b760*/  IMAD.MOV.U32 R38, RZ, RZ, R24 ;  /* 0x000000ffff267224 */ /* 0x000fe400078e0018 */
[----:B------:R-:W-:Y:S01]  /*1b770*/  IMAD.MOV.U32 R39, RZ, RZ, R25 ;  /* 0x000000ffff277224 */ /* 0x000fe200078e0019 */
[----:B------:R-:W4:Y:S04]  /*1b780*/  LDL.LU R7, [R1+0x270] ;  /* 0x0002700001077983 */ /* 0x000f280000300800 */
[----:B------:R-:W4:Y:S04]  /*1b790*/  LDL.LU R6, [R1+0xcd8] ;  /* 0x000cd80001067983 */ /* 0x000f280000300800 */
[----:B------:R-:W-:Y:S04]  /*1b7a0*/  STL.64 [R1+0x208], R34 ;  /* 0x0002082201007387 */ /* 0x000fe80000100a00 */
[----:B------:R0:W-:Y:S04]  /*1b7b0*/  STL.64 [R1+0x14a0], R34 ;  /* 0x0014a02201007387 */ /* 0x0001e80000100a00 */
[----:B------:R-:W-:Y:S04]  /*1b7c0*/  STL.64 [R1+0x210], R36 ;  /* 0x0002102401007387 */ /* 0x000fe80000100a00 */
[----:B------:R1:W-:Y:S04]  /*1b7d0*/  STL.64 [R1+0x14b0], R36 ;  /* 0x0014b02401007387 */ /* 0x0003e80000100a00 */
[----:B------:R-:W-:Y:S04]  /*1b7e0*/  STL.64 [R1+0x218], R38 ;  /* 0x0002182601007387 */ /* 0x000fe80000100a00 */
[----:B------:R-:W-:Y:S04]  /*1b7f0*/  STL.64 [R1+0x14c0], R38 ;  /* 0x0014c02601007387 */ /* 0x000fe80000100a00 */
[----:B------:R-:W-:Y:S04]  /*1b800*/  STL.64 [R1+0x220], R40 ;  /* 0x0002202801007387 */ /* 0x000fe80000100a00 */
[----:B------:R-:W-:Y:S04]  /*1b810*/  STL [R1+0x14f0], R40 ;  /* 0x0014f02801007387 */ /* 0x000fe80000100800 */
[----:B------:R-:W-:Y:S01]  /*1b820*/  STL [R1+0x14c8], R41 ;  /* 0x0014c82901007387 */ /* 0x000fe20000100800 */
        /* <DEDUP_REMOVED lines=8> */
[----:B------:R-:W-:Y:S02]  /*1b8b0*/  IMAD.MOV.U32 R42, RZ, RZ, R20 ;  /* 0x000000ffff2a7224 */ /* 0x000fe400078e0014 */
[----:B------:R-:W-:Y:S02]  /*1b8c0*/  IMAD.MOV.U32 R43, RZ, RZ, R21 ;  /* 0x000000ffff2b7224 */ /* 0x000fe400078e0015 */
[----:B------:R-:W-:Y:S02]  /*1b8d0*/  IMAD.MOV.U32 R44, RZ, RZ, R18 ;  /* 0x000000ffff2c7224 */ /* 0x000fe400078e0012 */
[----:B------:R-:W-:Y:S01]  /*1b8e0*/  IMAD.MOV.U32 R45, RZ, RZ, R19 ;  /* 0x000000ffff2d7224 */ /* 0x000fe200078e0013 */
[----:B------:R-:W-:Y:S04]  /*1b8f0*/  STL.64 [R1+0x228], R42 ;  /* 0x0002282a01007387 */ /* 0x000fe80000100a00 */
[----:B------:R-:W-:Y:S04]  /*1b900*/  STL.64 [R1+0x14d0], R42 ;  /* 0x0014d02a01007387 */ /* 0x000fe80000100a00 */
[----:B------:R-:W-:Y:S04]  /*1b910*/  STL.64 [R1+0x230], R44 ;  /* 0x0002302c01007387 */ /* 0x000fe80000100a00 */
[----:B------:R-:W-:Y:S04]  /*1b920*/  STL.64 [R1+0x14d8], R44 ;  /* 0x0014d82c01007387 */ /* 0x000fe80000100a00 */
[----:B------:R-:W-:Y:S04]  /*1b930*/  STL.64 [R1+0x238], R46 ;  /* 0x0002382e01007387 */ /* 0x000fe80000100a00 */
        /* <DEDUP_REMOVED lines=8> */
[----:B------:R-:W-:Y:S04]  /*1b9c0*/  STL [R1+0x1570], R14 ;  /* 0x0015700e01007387 */ /* 0x000fe80000100800 */
[----:B------:R0:W-:Y:S02]  /*1b9d0*/  STL [R1+0x1500], R15 ;  /* 0x0015000f01007387 */ /* 0x0001e40000100800 */
[----:B0-----:R-:W-:-:S02]  /*1b9e0*/  IMAD.MOV.U32 R35, RZ, RZ, R13 ;  /* 0x000000ffff237224 */ /* 0x001fc400078e000d */
[----:B------:R-:W-:Y:S02]  /*1b9f0*/  IMAD.MOV.U32 R34, RZ, RZ, R12 ;  /* 0x000000ffff227224 */ /* 0x000fe400078e000c */
[----:B-1----:R-:W-:-:S03]  /*1ba00*/  IMAD.MOV.U32 R37, RZ, RZ, R11 ;  /* 0x000000ffff257224 */ /* 0x002fc600078e000b */
[----:B------:R-:W-:Y:S01]  /*1ba10*/  STL.64 [R1+0x258], R34 ;  /* 0x0002582201007387 */ /* 0x000fe20000100a00 */
[----:B------:R-:W-:-:S03]  /*1ba20*/  IMAD.MOV.U32 R36, RZ, RZ, R10 ;  /* 0x000000ffff247224 */ /* 0x000fc600078e000a */
[----:B------:R-:W-:Y:S04]  /*1ba30*/  STL.64 [R1+0x1508], R34 ;  /* 0x0015082201007387 */ /* 0x000fe80000100a00 */
[----:B------:R-:W-:Y:S04]  /*1ba40*/  STL.64 [R1+0x260], R36 ;  /* 0x0002602401007387 */ /* 0x000fe80000100a00 */
[----:B------:R0:W-:Y:S04]  /*1ba50*/  STL.64 [R1+0x1548], R36 ;  /* 0x0015482401007387 */ /* 0x0001e80000100a00 */
        /* <DEDUP_REMOVED lines=10> */
[----:B------:R-:W-:-:S03]  /*1bb00*/  IMAD.MOV.U32 R65, RZ, RZ, R9 ;  /* 0x000000ffff417224 */ /* 0x000fc600078e0009 */
[----:B------:R-:W4:Y:S04]  /*1bb10*/  LDL.LU R14, [R1+0x2b0] ;  /* 0x0002b000010e7983 */ /* 0x000f280000300800 */
[----:B------:R-:W4:Y:S01]  /*1bb20*/  LDL.LU R9, [R1+0xcf8] ;  /* 0x000cf80001097983 */ /* 0x000f220000300800 */
[----:B------:R-:W-:-:S03]  /*1bb30*/  IMAD.MOV.U32 R64, RZ, RZ, R8 ;  /* 0x000000ffff407224 */ /* 0x000fc600078e0008 */
[----:B------:R-:W4:Y:S01]  /*1bb40*/  LDL.LU R8, [R1+0x2b8] ;  /* 0x0002b80001087983 */ /* 0x000f220000300800 */
[----:B0-----:R-:W-:Y:S02]  /*1bb50*/  IMAD.MOV.U32 R37, RZ, RZ, R7 ;  /* 0x000000ffff257224 */ /* 0x001fe400078e0007 */
[----:B------:R-:W-:Y:S02]  /*1bb60*/  IMAD.MOV.U32 R36, RZ, RZ, R6 ;  /* 0x000000ffff247224 */ /* 0x000fe400078e0006 */
[----:B--2---:R-:W-:Y:S02]  /*1bb70*/  IMAD.MOV.U32 R62, RZ, RZ, R0 ;  /* 0x000000ffff3e7224 */ /* 0x004fe400078e0000 */
[----:B------:R-:W2:Y:S04]  /*1bb80*/  LDL.LU R0, [R1+0xcfc] ;  /* 0x000cfc0001007983 */ /* 0x000ea80000300800 */
[----:B------:R-:W2:Y:S04]  /*1bb90*/  LDL.LU R16, [R1+0x2c0] ;  /* 0x0002c00001107983 */ /* 0x000ea80000300800 */
[----:B------:R-:W2:Y:S04]  /*1bba0*/  LDL.LU R13, [R1+0xd00] ;  /* 0x000d0000010d7983 */ /* 0x000ea80000300800 */
[----:B------:R-:W2:Y:S04]  /*1bbb0*/  LDL.LU R12, [R1+0x2c8] ;  /* 0x0002c800010c7983 */ /* 0x000ea80000300800 */
[----:B------:R-:W2:Y:S04]  /*1bbc0*/  LDL.LU R11, [R1+0xd04] ;  /* 0x000d0400010b7983 */ /* 0x000ea80000300800 */
[----:B------:R-:W2:Y:S04]  /*1bbd0*/  LDL.LU R10, [R1+0x2d0] ;  /* 0x0002d000010a7983 */ /* 0x000ea80000300800 */
[----:B------:R-:W2:Y:S01]  /*1bbe0*/  LDL.LU R7, [R1+0xd08] ;  /* 0x000d080001077983 */ /* 0x000ea20000300800 */
[----:B------:R-:W-:-:S03]  /*1bbf0*/  IMAD.MOV.U32 R61, RZ, RZ, R5 ;  /* 0x000000ffff3d7224 */ /* 0x000fc600078e0005 */
[----:B------:R-:W2:Y:S04]  /*1bc00*/  LDL.LU R6, [R1+0x2d8] ;  /* 0x0002d80001067983 */ /* 0x000ea80000300800 */
[----:B------:R-:W2:Y:S01]  /*1bc10*/  LDL.LU R5, [R1+0xd0c] ;  /* 0x000d0c0001057983 */ /* 0x000ea20000300800 */
[----:B---3--:R-:W-:Y:S02]  /*1bc20*/  IMAD.MOV.U32 R60, RZ, RZ, R3 ;  /* 0x000000ffff3c7224 */ /* 0x008fe400078e0003 */
[----:B----4-:R-:W-:Y:S01]  /*1bc30*/  IMAD.MOV.U32 R63, RZ, RZ, R2 ;  /* 0x000000ffff3f7224 */ /* 0x010fe200078e0002 */
[----:B------:R-:W3:Y:S04]  /*1bc40*/  LDL.LU R3, [R1+0x2e0] ;  /* 0x0002e00001037983 */ /* 0x000ee80000300800 */
        /* <DEDUP_REMOVED lines=8> */
[----:B------:R-:W-:Y:S04]  /*1bcd0*/  STL [R1+0x1598], R62 ;  /* 0x0015983e01007387 */ /* 0x000fe80000100800 */
[----:B------:R-:W-:Y:S01]  /*1bce0*/  STL [R1+0x1580], R63 ;  /* 0x0015803f01007387 */ /* 0x000fe20000100800 */
[----:B------:R-:W-:-:S02]  /*1bcf0*/  IMAD.MOV.U32 R73, RZ, RZ, R25 ;  /* 0x000000ffff497224 */ /* 0x000fc400078e0019 */
[----:B------:R-:W-:Y:S02]  /*1bd00*/  IMAD.MOV.U32 R72, RZ, RZ, R24 ;  /* 0x000000ffff487224 */ /* 0x000fe400078e0018 */
[----:B------:R-:W-:-:S03]  /*1bd10*/  IMAD.MOV.U32 R67, RZ, RZ, R23 ;  /* 0x000000ffff437224 */ /* 0x000fc600078e0017 */
        /* <DEDUP_REMOVED lines=15> */
[----:B------:R-:W4:Y:S04]  /*1be10*/  LDL.LU R23, [R1+0x2e8] ;  /* 0x0002e80001177983 */ /* 0x000f280000300800 */
[----:B------:R-:W4:Y:S04]  /*1be20*/  LDL.LU R22, [R1+0xd14] ;  /* 0x000d140001167983 */ /* 0x000f280000300800 */
[----:B------:R0:W-:Y:S04]  /*1be30*/  STL.64 [R1+0x2a8], R18 ;  /* 0x0002a81201007387 */ /* 0x0001e80000100a00 */
[----:B------:R-:W4:Y:S04]  /*1be40*/  LDL.LU R17, [R1+0x2f0] ;  /* 0x0002f00001117983 */ /* 0x000f280000300800 */
[----:B------:R-:W4:Y:S01]  /*1be50*/  LDL.LU R15, [R1+0xd18] ;  /* 0x000d1800010f7983 */ /* 0x000f220000300800 */
[----:B0-----:R-:W-:-:S02]  /*1be60*/  IMAD.MOV.U32 R18, RZ, RZ, R9 ;  /* 0x000000ffff127224 */ /* 0x001fc400078e0009 */
[----:B------:R-:W-:-:S05]  /*1be70*/  IMAD.MOV.U32 R19, RZ, RZ, R14 ;  /* 0x000000ffff137224 */ /* 0x000fca00078e000e */
[----:B------:R0:W-:Y:S04]  /*1be80*/  STL.64 [R1+0x2b0], R18 ;  /* 0x0002b01201007387 */ /* 0x0001e80000100a00 */
[----:B------:R-:W4:Y:S04]  /*1be90*/  LDL.LU R14, [R1+0x2f8] ;  /* 0x0002f800010e7983 */ /* 0x000f280000300800 */
[----:B------:R-:W4:Y:S01]  /*1bea0*/  LDL.LU R9, [R1+0xd1c] ;  /* 0x000d1c0001097983 */ /* 0x000f220000300800 */
[----:B0-----:R-:W-:-:S03]  /*1beb0*/  IMAD.MOV.U32 R19, RZ, RZ, R8 ;  /* 0x000000ffff137224 */ /* 0x001fc600078e0008 */
[----:B------:R-:W4:Y:S01]  /*1bec0*/  LDL.LU R8, [R1+0x300] ;  /* 0x0003000001087983 */ /* 0x000f220000300800 */
[----:B--2---:R-:W-:-:S03]  /*1bed0*/  IMAD.MOV.U32 R18, RZ, RZ, R0 ;  /* 0x000000ffff127224 */ /* 0x004fc600078e0000 */
[----:B------:R-:W2:Y:S01]  /*1bee0*/  LDL.LU R0, [R1+0xd20] ;  /* 0x000d200001007983 */ /* 0x000ea20000300800 */
[----:B------:R-:W-:Y:S02]  /*1bef0*/  IMAD.MOV.U32 R21, RZ, RZ, R16 ;  /* 0x000000ffff157224 */ /* 0x000fe400078e0010 */
[----:B------:R-:W-:Y:S01]  /*1bf00*/  IMAD.MOV.U32 R20, RZ, RZ, R13 ;  /* 0x000000ffff147224 */ /* 0x000fe200078e000d */
[----:B------:R0:W-:Y:S04]  /*1bf10*/  STL.64 [R1+0x2b8], R18 ;  /* 0x0002b81201007387 */ /* 0x0001e80000100a00 */
[----:B------:R1:W-:Y:S01]  /*1bf20*/  STL.64 [R1+0x2c0], R20 ;  /* 0x0002c01401007387 */ /* 0x0003e20000100a00 */
[----:B------:R-:W-:Y:S02]  /*1bf30*/  IMAD.MOV.U32 R13, RZ, RZ, R12 ;  /* 0x000000ffff0d7224 */ /* 0x000fe400078e000c */
[----:B------:R-:W-:-:S02]  /*1bf40*/  IMAD.MOV.U32 R12, RZ, RZ, R11 ;  /* 0x000000ffff0c7224 */ /* 0x000fc400078e000b */
[----:B0-----:R-:W-:Y:S02]  /*1bf50*/  IMAD.MOV.U32 R18, RZ, RZ, R7 ;  /* 0x000000ffff127224 */ /* 0x001fe400078e0007 */
[----:B------:R-:W2:Y:S01]  /*1bf60*/  LDL.LU R7, [R1+0x308] ;  /* 0x0003080001077983 */ /* 0x000ea20000300800 */
[----:B-1----:R-:W-:-:S03]  /*1bf70*/  IMAD.MOV.U32 R21, RZ, RZ, R6 ;  /* 0x000000ffff157224 */ /* 0x002fc600078e0006 */
[----:B------:R-:W2:Y:S01]  /*1bf80*/  LDL.LU R6, [R1+0xd24] ;  /* 0x000d240001067983 */ /* 0x000ea20000300800 */
[----:B------:R-:W-:-:S03]  /*1bf90*/  IMAD.MOV.U32 R19, RZ, RZ, R10 ;  /* 0x000000ffff137224 */ /* 0x000fc600078e000a */
[----:B------:R-:W2:Y:S01]  /*1bfa0*/  LDL.LU R16, [R1+0x310] ;  /* 0x0003100001107983 */ /* 0x000ea20000300800 */
[----:B------:R-:W-:-:S03]  /*1bfb0*/  IMAD.MOV.U32 R20, RZ, RZ, R5 ;  /* 0x000000ffff147224 */ /* 0x000fc600078e0005 */
[----:B------:R-:W2:Y:S04]  /*1bfc0*/  LDL.LU R11, [R1+0xd28] ;  /* 0x000d2800010b7983 */ /* 0x000ea80000300800 */
        /* <DEDUP_REMOVED lines=13> */
[----:B------:R0:W-:Y:S04]  /*1c0a0*/  STL [R1+0x15b8], R26 ;  /* 0x0015b81a01007387 */ /* 0x0001e80000100800 */
[----:B------:R-:W-:Y:S01]  /*1c0b0*/  STL [R1+0x15a8], R27 ;  /* 0x0015a81b01007387 */ /* 0x000fe20000100800 */
[----:B------:R-:W-:-:S02]  /*1c0c0*/  IMAD.MOV.U32 R25, RZ, RZ, R23 ;  /* 0x000000ffff197224 */ /* 0x000fc400078e0017 */
[----:B------:R-:W-:Y:S02]  /*1c0d0*/  IMAD.MOV.U32 R24, RZ, RZ, R22 ;  /* 0x000000ffff187224 */ /* 0x000fe400078e0016 */
[----:B------:R-:W-:Y:S02]  /*1c0e0*/  IMAD.MOV.U32 R31, RZ, RZ, R17 ;  /* 0x000000ffff1f7224 */ /* 0x000fe400078e0011 */
[----:B------:R-:W-:Y:S02]  /*1c0f0*/  IMAD.MOV.U32 R30, RZ, RZ, R15 ;  /* 0x000000ffff1e7224 */ /* 0x000fe400078e000f */
[----:B------:R-:W-:Y:S02]  /*1c100*/  IMAD.MOV.U32 R33, RZ, RZ, R14 ;  /* 0x000000ffff217224 */ /* 0x000fe400078e000e */
[----:B------:R-:W-:Y:S02]  /*1c110*/  IMAD.MOV.U32 R32, RZ, RZ, R9 ;  /* 0x000000ffff207224 */ /* 0x000fe400078e0009 */
[----:B------:R-:W4:Y:S01]  /*1c120*/  LDL.LU R9, [R1+0x328] ;  /* 0x0003280001097983 */ /* 0x000f220000300800 */
[----:B------:R-:W-:-:S03]  /*1c130*/  IMAD.MOV.U32 R29, RZ, RZ, R8 ;  /* 0x000000ffff1d7224 */ /* 0x000fc600078e0008 */
[----:B------:R-:W4:Y:S04]  /*1c140*/  LDL.LU R8, [R1+0xd34] ;  /* 0x000d340001087983 */ /* 0x000f280000300800 */
[----:B0-----:R-:W4:Y:S04]  /*1c150*/  LDL.LU R26, [R1+0x330] ;  /* 0x00033000011a7983 */ /* 0x001f280000300800 */
[----:B------:R-:W4:Y:S01]  /*1c160*/  LDL.LU R15, [R1+0xd38] ;  /* 0x000d3800010f7983 */ /* 0x000f220000300800 */
[----:B--2---:R-:W-:-:S03]  /*1c170*/  IMAD.MOV.U32 R28, RZ, RZ, R0 ;  /* 0x000000ffff1c7224 */ /* 0x004fc600078e0000 */
[----:B------:R-:W2:Y:S04]  /*1c180*/  LDL.LU R14, [R1+0x338] ;  /* 0x00033800010e7983 */ /* 0x000ea80000300800 */
[----:B------:R-:W2:Y:S04]  /*1c190*/  LDL.LU R13, [R1+0xd3c] ;  /* 0x000d3c00010d7983 */ /* 0x000ea80000300800 */
[----:B------:R-:W2:Y:S04]  /*1c1a0*/  LDL.LU R12, [R1+0x340] ;  /* 0x00034000010c7983 */ /* 0x000ea80000300800 */
[----:B------:R-:W2:Y:S04]  /*1c1b0*/  LDL.LU R0, [R1+0xd40] ;  /* 0x000d400001007983 */ /* 0x000ea80000300800 */
[----:B------:R-:W-:Y:S04]  /*1c1c0*/  STL.64 [R1+0x2e8], R24 ;  /* 0x0002e81801007387 */ /* 0x000fe80000100a00 */
[----:B------:R0:W-:Y:S04]  /*1c1d0*/  STL.64 [R1+0x15b0], R24 ;  /* 0x0015b01801007387 */ /* 0x0001e80000100a00 */
[----:B------:R-:W-:Y:S04]  /*1c1e0*/  STL.64 [R1+0x2f0], R30 ;  /* 0x0002f01e01007387 */ /* 0x000fe80000100a00 */
[----:B------:R-:W-:Y:S04]  /*1c1f0*/  STL.64 [R1+0x15c0], R30 ;  /* 0x0015c01e01007387 */ /* 0x000fe80000100a00 */
[----:B------:R-:W-:Y:S04]  /*1c200*/  STL.64 [R1+0x2f8], R32 ;  /* 0x0002f82001007387 */ /* 0x000fe80000100a00 */
[----:B------:R-:W-:Y:S04]  /*1c210*/  STL.64 [R1+0x1620], R32 ;  /* 0x0016202001007387 */ /* 0x000fe80000100a00 */
[----:B------:R-:W-:Y:S04]  /*1c220*/  STL.64 [R1+0x300], R28 ;  /* 0x0003001c01007387 */ /* 0x000fe80000100a00 */
[----:B------:R-:W-:Y:S04]  /*1c230*/  STL.64 [R1+0x1648], R28 ;  /* 0x0016481c01007387 */ /* 0x000fe80000100a00 */
[----:B0-----:R-:W2:Y:S04]  /*1c240*/  LDL.LU R24, [R1+0x348] ;  /* 0x0003480001187983 */ /* 0x001ea80000300800 */
[----:B------:R-:W2:Y:S04]  /*1c250*/  LDL.LU R21, [R1+0xd44] ;  /* 0x000d440001157983 */ /* 0x000ea80000300800 */
[----:B------:R-:W2:Y:S04]  /*1c260*/  LDL.LU R20, [R1+0x350] ;  /* 0x0003500001147983 */ /* 0x000ea80000300800 */
[----:B------:R-:W2:Y:S04]  /*1c270*/  LDL.LU R19, [R1+0xd48] ;  /* 0x000d480001137983 */ /* 0x000ea80000300800 */
[----:B------:R-:W2:Y:S01]  /*1c280*/  LDL.LU R18, [R1+0x358] ;  /* 0x0003580001127983 */ /* 0x000ea20000300800 */
[----:B------:R-:W-:-:S02]  /*1c290*/  IMAD.MOV.U32 R17, RZ, RZ, R16 ;  /* 0x000000ffff117224 */ /* 0x000fc400078e0010 */
[----:B------:R-:W-:Y:S02]  /*1c2a0*/  IMAD.MOV.U32 R16, RZ, RZ, R11 ;  /* 0x000000ffff107224 */ /* 0x000fe400078e000b */
[----:B------:R-:W-:Y:S02]  /*1c2b0*/  IMAD.MOV.U32 R11, RZ, RZ, R10 ;  /* 0x000000ffff0b7224 */ /* 0x000fe400078e000a */
[----:B------:R-:W-:Y:S02]  /*1c2c0*/  IMAD.MOV.U32 R10, RZ, RZ, R5 ;  /* 0x000000ffff0a7224 */ /* 0x000fe400078e0005 */
[----:B------:R-:W2:Y:S01]  /*1c2d0*/  LDL.LU R5, [R1+0xd4c] ;  /* 0x000d4c0001057983 */ /* 0x000ea20000300800 */
[----:B---3--:R-:W-:Y:S02]  /*1c2e0*/  IMAD.MOV.U32 R23, RZ, RZ, R3 ;  /* 0x000000ffff177224 */ /* 0x008fe400078e0003 */
[----:B----4-:R-:W-:Y:S01]  /*1c2f0*/  IMAD.MOV.U32 R22, RZ, RZ, R2 ;  /* 0x000000ffff167224 */ /* 0x010fe200078e0002 */
[----:B------:R-:W3:Y:S04]  /*1c300*/  LDL.LU R3, [R1+0x360] ;  /* 0x0003600001037983 */ /* 0x000ee80000300800 */
[----:B------:R-:W4:Y:S04]  /*1c310*/  LDL.LU R2, [R1+0xd50] ;  /* 0x000d500001027983 */ /* 0x000f280000300800 */
[----:B------:R-:W-:Y:S04]  /*1c320*/  STL.64 [R1+0x308], R6 ;  /* 0x0003080601007387 */ /* 0x000fe80000100a00 */
[----:B------:R-:W-:Y:S04]  /*1c330*/  STL [R1+0x1660], R6 ;  /* 0x0016600601007387 */ /* 0x000fe80000100800 */
[----:B------:R-:W-:Y:S04]  /*1c340*/  STL [R1+0x1650], R7 ;  /* 0x0016500701007387 */ /* 0x000fe80000100800 */
[----:B------:R-:W-:Y:S04]  /*1c350*/  STL.64 [R1+0x310], R16 ;  /* 0x0003101001007387 */ /* 0x000fe80000100a00 */
[----:B------:R0:W-:Y:S04]  /*1c360*/  STL.64 [R1+0x1658], R16 ;  /* 0x0016581001007387 */ /* 0x0001e80000100a00 */
[----:B------:R-:W-:Y:S04]  /*1c370*/  STL.64 [R1+0x318], R10 ;  /* 0x0003180a01007387 */ /* 0x000fe80000100a00 */
[----:B------:R1:W-:Y:S04]  /*1c380*/  STL.64 [R1+0x1668], R10 ;  /* 0x0016680a01007387 */ /* 0x0003e80000100a00 */
[----:B------:R-:W-:Y:S04]  /*1c390*/  STL.64 [R1+0x320], R22 ;  /* 0x0003201601007387 */ /* 0x000fe80000100a00 */
[----:B------:R-:W-:Y:S04]  /*1c3a0*/  STL.64 [R1+0x1670], R22 ;  /* 0x0016701601007387 */ /* 0x000fe80000100a00 */
[----:B0-----:R-:W4:Y:S01]  /*1c3b0*/  LDL.LU R17, [R1+0x368] ;  /* 0x0003680001117983 */ /* 0x001f220000300800 */
[----:B------:R-:W-:-:S03]  /*1c3c0*/  IMAD.MOV.U32 R50, RZ, RZ, R15 ;  /* 0x000000ffff327224 */ /* 0x000fc600078e000f */
[----:B------:R-:W4:Y:S01]  /*1c3d0*/  LDL.LU R15, [R1+0xd54] ;  /* 0x000d5400010f7983 */ /* 0x000f220000300800 */
[----:B--2---:R-:W-:-:S03]  /*1c3e0*/  IMAD.MOV.U32 R53, RZ, RZ, R14 ;  /* 0x000000ffff357224 */ /* 0x004fc600078e000e */
[----:B------:R-:W2:Y:S01]  /*1c3f0*/  LDL.LU R14, [R1+0x370] ;  /* 0x00037000010e7983 */ /* 0x000ea20000300800 */
[----:B------:R-:W-:-:S03]  /*1c400*/  IMAD.MOV.U32 R52, RZ, RZ, R13 ;  /* 0x000000ffff347224 */ /* 0x000fc600078e000d */
[----:B------:R-:W2:Y:S01]  /*1c410*/  LDL.LU R13, [R1+0xd58] ;  /* 0x000d5800010d7983 */ /* 0x000ea20000300800 */
[----:B------:R-:W-:-:S03]  /*1c420*/  IMAD.MOV.U32 R55, RZ, RZ, R12 ;  /* 0x000000ffff377224 */ /* 0x000fc600078e000c */
[----:B------:R-:W2:Y:S01]  /*1c430*/  LDL.LU R12, [R1+0x378] ;  /* 0x00037800010c7983 */ /* 0x000ea20000300800 */
[----:B------:R-:W-:Y:S02]  /*1c440*/  IMAD.MOV.U32 R51, RZ, RZ, R26 ;  /* 0x000000ffff337224 */ /* 0x000fe400078e001a */
[----:B------:R-:W-:Y:S01]  /*1c450*/  IMAD.MOV.U32 R54, RZ, RZ, R0 ;  /* 0x000000ffff367224 */ /* 0x000fe200078e0000 */
[----:B------:R-:W2:Y:S04]  /*1c460*/  LDL.LU R7, [R1+0xd5c] ;  /* 0x000d5c0001077983 */ /* 0x000ea80000300800 */
[----:B------:R-:W2:Y:S04]  /*1c470*/  LDL.LU R6, [R1+0x380] ;  /* 0x0003800001067983 */ /* 0x000ea80000300800 */
[----:B------:R-:W2:Y:S04]  /*1c480*/  LDL.LU R0, [R1+0xd60] ;  /* 0x000d600001007983 */ /* 0x000ea80000300800 */
[----:B------:R-:W-:Y:S04]  /*1c490*/  STL.64 [R1+0x328], R8 ;  /* 0x0003280801007387 */ /* 0x000fe80000100a00 */
[----:B------:R0:W-:Y:S04]  /*1c4a0*/  STL.64 [R1+0x16e8], R8 ;  /* 0x0016e80801007387 */ /* 0x0001e80000100a00 */
[----:B------:R-:W-:Y:S04]  /*1c4b0*/  STL.64 [R1+0x330], R50 ;  /* 0x0003303201007387 */ /* 0x000fe80000100a00 */
[----:B------:R-:W-:Y:S04]  /*1c4c0*/  STL [R1+0x1700], R50 ;  /* 0x0017003201007387 */ /* 0x000fe80000100800 */
[----:B------:R-:W-:Y:S04]  /*1c4d0*/  STL [R1+0x16f0], R51 ;  /* 0x0016f03301007387 */ /* 0x000fe80000100800 */
[----:B------:R-:W-:Y:S04]  /*1c4e0*/  STL.64 [R1+0x338], R52 ;  /* 0x0003383401007387 */ /* 0x000fe80000100a00 */
[----:B------:R-:W-:Y:S04]  /*1c4f0*/  STL.64 [R1+0x16f8], R52 ;  /* 0x0016f83401007387 */ /* 0x000fe80000100a00 */
[----:B------:R-:W-:Y:S04]  /*1c500*/  STL.64 [R1+0x340], R54 ;  /* 0x0003403601007387 */ /* 0x000fe80000100a00 */
[----:B------:R-:W-:Y:S01]  /*1c510*/  STL.64 [R1+0x1708], R54 ;  /* 0x0017083601007387 */ /* 0x000fe20000100a00 */
[----:B------:R-:W-:-:S03]  /*1c520*/  IMAD.MOV.U32 R42, RZ, RZ, R19 ;  /* 0x000000ffff2a7224 */ /* 0x000fc600078e0013 */
[----:B------:R-:W2:Y:S01]  /*1c530*/  LDL.LU R19, [R1+0x388] ;  /* 0x0003880001137983 */ /* 0x000ea20000300800 */
[----:B------:R-:W-:-:S03]  /*1c540*/  IMAD.MOV.U32 R45, RZ, RZ, R18 ;  /* 0x000000ffff2d7224 */ /* 0x000fc600078e0012 */
[----:B------:R-:W2:Y:S04]  /*1c550*/  LDL.LU R18, [R1+0xd64] ;  /* 0x000d640001127983 */ /* 0x000ea80000300800 */
[----:B------:R-:W2:Y:S01]  /*1c560*/  LDL.LU R16, [R1+0x390] ;  /* 0x0003900001107983 */ /* 0x000ea20000300800 */
[----:B------:R-:W-:-:S03]  /*1c570*/  IMAD.MOV.U32 R44, RZ, RZ, R5 ;  /* 0x000000ffff2c7224 */ /* 0x000fc600078e0005 */
[----:B-1----:R-:W2:Y:S04]  /*1c580*/  LDL.LU R11, [R1+0xd68] ;  /* 0x000d6800010b7983 */ /* 0x002ea80000300800 */
[----:B------:R-:W2:Y:S04]  /*1c590*/  LDL.LU R10, [R1+0x398] ;  /* 0x00039800010a7983 */ /* 0x000ea80000300800 */
[----:B------:R-:W2:Y:S01]  /*1c5a0*/  LDL.LU R5, [R1+0xd6c] ;  /* 0x000d6c0001057983 */ /* 0x000ea20000300800 */
[----:B------:R-:W-:Y:S02]  /*1c5b0*/  IMAD.MOV.U32 R38, RZ, RZ, R21 ;  /* 0x000000ffff267224 */ /* 0x000fe400078e0015 */
[----:B------:R-:W-:-:S02]  /*1c5c0*/  IMAD.MOV.U32 R39, RZ, RZ, R24 ;  /* 0x000000ffff277224 */ /* 0x000fc400078e0018 */
[----:B---3--:R-:W-:Y:S02]  /*1c5d0*/  IMAD.MOV.U32 R47, RZ, RZ, R3 ;  /* 0x000000ffff2f7224 */ /* 0x008fe400078e0003 */
[----:B------:R-:W-:Y:S01]  /*1c5e0*/  IMAD.MOV.U32 R43, RZ, RZ, R20 ;  /* 0x000000ffff2b7224 */ /* 0x000fe200078e0014 */
[----:B------:R-:W3:Y:S01]  /*1c5f0*/  LDL.LU R3, [R1+0x3a0] ;  /* 0x0003a00001037983 */ /* 0x000ee20000300800 */
[----:B----4-:R-:W-:-:S03]  /*1c600*/  IMAD.MOV.U32 R46, RZ, RZ, R2 ;  /* 0x000000ffff2e7224 */ /* 0x010fc600078e0002 */
[----:B------:R-:W4:Y:S04]  /*1c610*/  LDL.LU R2, [R1+0xd70] ;  /* 0x000d700001027983 */ /* 0x000f280000300800 */
        /* <DEDUP_REMOVED lines=8> */
[----:B------:R-:W-:Y:S04]  /*1c6a0*/  STL.64 [R1+0x360], R46 ;  /* 0x0003602e01007387 */ /* 0x000fe80000100a00 */
[----:B------:R-:W-:Y:S04]  /*1c6b0*/  STL.64 [R1+0x1730], R46 ;  /* 0x0017302e01007387 */ /* 0x000fe80000100a00 */
[----:B------:R-:W4:Y:S01]  /*1c6c0*/  LDL.LU R17, [R1+0x3a8] ;  /* 0x0003a80001117983 */ /* 0x000f220000300800 */
[----:B------:R-:W-:-:S03]  /*1c6d0*/  IMAD.MOV.U32 R64, RZ, RZ, R15 ;  /* 0x000000ffff407224 */ /* 0x000fc600078e000f */
[----:B------:R-:W4:Y:S01]  /*1c6e0*/  LDL.LU R15, [R1+0xd74] ;  /* 0x000d7400010f7983 */ /* 0x000f220000300800 */
[----:B--2---:R-:W-:-:S03]  /*1c6f0*/  IMAD.MOV.U32 R37, RZ, RZ, R14 ;  /* 0x000000ffff257224 */ /* 0x004fc600078e000e */
[----:B------:R-:W2:Y:S01]  /*1c700*/  LDL.LU R14, [R1+0x3b0] ;  /* 0x0003b000010e7983 */ /* 0x000ea20000300800 */
[----:B------:R-:W-:-:S03]  /*1c710*/  IMAD.MOV.U32 R36, RZ, RZ, R13 ;  /* 0x000000ffff247224 */ /* 0x000fc600078e000d */
[----:B0-----:R-:W2:Y:S01]  /*1c720*/  LDL.LU R9, [R1+0xd78] ;  /* 0x000d780001097983 */ /* 0x001ea20000300800 */
        /* <DEDUP_REMOVED lines=9> */
[----:B------:R-:W-:Y:S04]  /*1c7c0*/  STL [R1+0x1748], R64 ;  /* 0x0017484001007387 */ /* 0x000fe80000100800 */
[----:B------:R-:W-:Y:S04]  /*1c7d0*/  STL [R1+0x1738], R65 ;  /* 0x0017384101007387 */ /* 0x000fe80000100800 */
[----:B------:R-:W-:Y:S04]  /*1c7e0*/  STL.64 [R1+0x370], R36 ;  /* 0x0003702401007387 */ /* 0x000fe80000100a00 */
[----:B------:R-:W-:Y:S04]  /*1c7f0*/  STL.64 [R1+0x1740], R36 ;  /* 0x0017402401007387 */ /* 0x000fe80000100a00 */
[----:B------:R-:W-:Y:S04]  /*1c800*/  STL.64 [R1+0x378], R60 ;  /* 0x0003783c01007387 */ /* 0x000fe80000100a00 */
[----:B------:R-:W-:Y:S04]  /*1c810*/  STL.64 [R1+0x1750], R60 ;  /* 0x0017503c01007387 */ /* 0x000fe80000100a00 */
[----:B------:R-:W-:Y:S04]  /*1c820*/  STL.64 [R1+0x380], R12 ;  /* 0x0003800c01007387 */ /* 0x000fe80000100a00 */
[----:B------:R0:W-:Y:S01]  /*1c830*/  STL.64 [R1+0x1758], R12 ;  /* 0x0017580c01007387 */ /* 0x0001e20000100a00 */
[----:B------:R-:W-:-:S03]  /*1c840*/  IMAD.MOV.U32 R73, RZ, RZ, R16 ;  /* 0x000000ffff497224 */ /* 0x000fc600078e0010 */
[----:B------:R-:W2:Y:S04]  /*1c850*/  LDL.LU R16, [R1+0x3c8] ;  /* 0x0003c80001107983 */ /* 0x000ea80000300800 */
[----:B0-----:R-:W2:Y:S04]  /*1c860*/  LDL.LU R13, [R1+0xd84] ;  /* 0x000d8400010d7983 */ /* 0x001ea80000300800 */
[----:B------:R-:W2:Y:S01]  /*1c870*/  LDL.LU R12, [R1+0x3d0] ;  /* 0x0003d000010c7983 */ /* 0x000ea20000300800 */
[----:B------:R-:W-:Y:S02]  /*1c880*/  IMAD.MOV.U32 R72, RZ, RZ, R11 ;  /* 0x000000ffff487224 */ /* 0x000fe400078e000b */
[----:B------:R-:W-:Y:S01]  /*1c890*/  IMAD.MOV.U32 R67, RZ, RZ, R10 ;  /* 0x000000ffff437224 */ /* 0x000fe200078e000a */
[----:B------:R-:W2:Y:S01]  /*1c8a0*/  LDL.LU R11, [R1+0xd88] ;  /* 0x000d8800010b7983 */ /* 0x000ea20000300800 */
[----:B------:R-:W-:-:S03]  /*1c8b0*/  IMAD.MOV.U32 R66, RZ, RZ, R5 ;  /* 0x000000ffff427224 */ /* 0x000fc600078e0005 */
[----:B------:R-:W2:Y:S04]  /*1c8c0*/  LDL.LU R10, [R1+0x3d8] ;  /* 0x0003d800010a7983 */ /* 0x000ea80000300800 */
[----:B------:R-:W2:Y:S01]  /*1c8d0*/  LDL.LU R5, [R1+0xd8c] ;  /* 0x000d8c0001057983 */ /* 0x000ea20000300800 */
[----:B------:R-:W-:Y:S02]  /*1c8e0*/  IMAD.MOV.U32 R32, RZ, RZ, R18 ;  /* 0x000000ffff207224 */ /* 0x000fe400078e0012 */
[----:B------:R-:W-:Y:S02]  /*1c8f0*/  IMAD.MOV.U32 R33, RZ, RZ, R19 ;  /* 0x000000ffff217224 */ /* 0x000fe400078e0013 */
        /* <DEDUP_REMOVED lines=13> */
[----:B------:R-:W-:Y:S04]  /*1c9d0*/  STL [R1+0x17a0], R68 ;  /* 0x0017a04401007387 */ /* 0x000fe80000100800 */
[----:B------:R-:W-:Y:S04]  /*1c9e0*/  STL [R1+0x1780], R69 ;  /* 0x0017804501007387 */ /* 0x000fe80000100800 */
[----:B------:R-:W4:Y:S01]  /*1c9f0*/  LDL.LU R17, [R1+0x3e8] ;  /* 0x0003e80001117983 */ /* 0x000f220000300800 */
        /* <DEDUP_REMOVED lines=34> */
[----:B---3--:R-:W-:-:S03]  /*1cc20*/  IMAD.MOV.U32 R59, RZ, RZ, R3 ;  /* 0x000000ffff3b7224 */ /* 0x008fc600078e0003 */
        /* <DEDUP_REMOVED lines=11> */
[----:B------:R-:W-:Y:S04]  /*1cce0*/  STL.64 [R1+0x17d0], R58 ;  /* 0x0017d03a01007387 */ /* 0x000fe80000100a00 */
[----:B------:R-:W4:Y:S01]  /*1ccf0*/  LDL.LU R22, [R1+0x428] ;  /* 0x0004280001167983 */ /* 0x000f220000300800 */
[----:B------:R-:W-:-:S02]  /*1cd00*/  IMAD.MOV.U32 R19, RZ, RZ, R17 ;  /* 0x000000ffff137224 */ /* 0x000fc400078e0011 */
[----:B------:R-:W-:Y:S02]  /*1cd10*/  IMAD.MOV.U32 R18, RZ, RZ, R15 ;  /* 0x000000ffff127224 */ /* 0x000fe400078e000f */
[----:B------:R-:W4:Y:S01]  /*1cd20*/  LDL.LU R15, [R1+0xdb4] ;  /* 0x000db400010f7983 */ /* 0x000f220000300800 */
[----:B--2---:R-:W-:-:S03]  /*1cd30*/  IMAD.MOV.U32 R21, RZ, RZ, R14 ;  /* 0x000000ffff157224 */ /* 0x004fc600078e000e */
[----:B------:R-:W2:Y:S01]  /*1cd40*/  LDL.LU R14, [R1+0x430] ;  /* 0x00043000010e7983 */ /* 0x000ea20000300800 */
[----:B------:R-:W-:-:S03]  /*1cd50*/  IMAD.MOV.U32 R20, RZ, RZ, R9 ;  /* 0x000000ffff147224 */ /* 0x000fc600078e0009 */
[----:B------:R-:W2:Y:S01]  /*1cd60*/  LDL.LU R9, [R1+0xdb8] ;  /* 0x000db80001097983 */ /* 0x000ea20000300800 */
[----:B------:R-:W-:Y:S02]  /*1cd70*/  IMAD.MOV.U32 R25, RZ, RZ, R8 ;  /* 0x000000ffff197224 */ /* 0x000fe400078e0008 */
[----:B------:R-:W-:Y:S02]  /*1cd80*/  IMAD.MOV.U32 R24, RZ, RZ, R7 ;  /* 0x000000ffff187224 */ /* 0x000fe400078e0007 */
[----:B------:R-:W2:Y:S01]  /*1cd90*/  LDL.LU R7, [R1+0x438] ;  /* 0x0004380001077983 */ /* 0x000ea20000300800 */
[----:B------:R-:W-:-:S03]  /*1cda0*/  IMAD.MOV.U32 R31, RZ, RZ, R6 ;  /* 0x000000ffff1f7224 */ /* 0x000fc600078e0006 */
[----:B------:R-:W2:Y:S01]  /*1cdb0*/  LDL.LU R6, [R1+0xdbc] ;  /* 0x000dbc0001067983 */ /* 0x000ea20000300800 */
[----:B------:R-:W-:-:S03]  /*1cdc0*/  IMAD.MOV.U32 R30, RZ, RZ, R0 ;  /* 0x000000ffff1e7224 */ /* 0x000fc600078e0000 */
[----:B------:R-:W2:Y:S04]  /*1cdd0*/  LDL.LU R8, [R1+0x440] ;  /* 0x0004400001087983 */ /* 0x000ea80000300800 */
[----:B------:R-:W2:Y:S04]  /*1cde0*/  LDL.LU R0, [R1+0xdc0] ;  /* 0x000dc00001007983 */ /* 0x000ea80000300800 */
[----:B------:R-:W-:Y:S04]  /*1cdf0*/  STL.64 [R1+0x3e8], R18 ;  /* 0x0003e81201007387 */ /* 0x000fe80000100a00 */
[----:B------:R-:W-:Y:S04]  /*1ce00*/  STL.64 [R1+0x17d8], R18 ;  /* 0x0017d81201007387 */ /* 0x000fe80000100a00 */
[----:B------:R-:W-:Y:S04]  /*1ce10*/  STL.64 [R1+0x3f0], R20 ;  /* 0x0003f01401007387 */ /* 0x000fe80000100a00 */
[----:B------:R-:W-:Y:S04]  /*1ce20*/  STL.64 [R1+0x17e8], R20 ;  /* 0x0017e81401007387 */ /* 0x000fe80000100a00 */
[----:B------:R-:W-:Y:S04]  /*1ce30*/  STL.64 [R1+0x3f8], R24 ;  /* 0x0003f81801007387 */ /* 0x000fe80000100a00 */
[----:B------:R0:W-:Y:S04]  /*1ce40*/  STL.64 [R1+0x17f8], R24 ;  /* 0x0017f81801007387 */ /* 0x0001e80000100a00 */
[----:B------:R-:W-:Y:S04]  /*1ce50*/  STL.64 [R1+0x400], R30 ;  /* 0x0004001e01007387 */ /* 0x000fe80000100a00 */
[----:B------:R-:W-:Y:S01]  /*1ce60*/  STL.64 [R1+0x1808], R30 ;  /* 0x0018081e01007387 */ /* 0x000fe20000100a00 */
[----:B------:R-:W-:-:S03]  /*1ce70*/  IMAD.MOV.U32 R70, RZ, RZ, R13 ;  /* 0x000000ffff467224 */ /* 0x000fc600078e000d */
[----:B------:R-:W2:Y:S01]  /*1ce80*/  LDL.LU R13, [R1+0x448] ;  /* 0x00044800010d7983 */ /* 0x000ea20000300800 */
[----:B------:R-:W-:-:S03]  /*1ce90*/  IMAD.MOV.U32 R29, RZ, RZ, R12 ;  /* 0x000000ffff1d7224 */ /* 0x000fc600078e000c */
[----:B------:R-:W2:Y:S04]  /*1cea0*/  LDL.LU R12, [R1+0xdc4] ;  /* 0x000dc400010c7983 */ /* 0x000ea80000300800 */
[----:B0-----:R-:W2:Y:S04]  /*1ceb0*/  LDL.LU R24, [R1+0x450] ;  /* 0x0004500001187983 */ /* 0x001ea80000300800 */
[----:B------:R-:W2:Y:S04]  /*1cec0*/  LDL.LU R19, [R1+0xdc8] ;  /* 0x000dc80001137983 */ /* 0x000ea80000300800 */
[----:B------:R-:W2:Y:S01]  /*1ced0*/  LDL.LU R18, [R1+0x458] ;  /* 0x0004580001127983 */ /* 0x000ea20000300800 */
[----:B------:R-:W-:-:S02]  /*1cee0*/  IMAD.MOV.U32 R71, RZ, RZ, R16 ;  /* 0x000000ffff477224 */ /* 0x000fc400078e0010 */
[----:B------:R-:W-:Y:S02]  /*1cef0*/  IMAD.MOV.U32 R16, RZ, RZ, R5 ;  /* 0x000000ffff107224 */ /* 0x000fe400078e0005 */
        /* <DEDUP_REMOVED lines=12> */
[----:B------:R0:W-:Y:S04]  /*1cfc0*/  STL.64 [R1+0x1820], R16 ;  /* 0x0018201001007387 */ /* 0x0001e80000100a00 */
[----:B------:R-:W-:Y:S04]  /*1cfd0*/  STL.64 [R1+0x420], R10 ;  /* 0x0004200a01007387 */ /* 0x000fe80000100a00 */
[----:B------:R1:W-:Y:S01]  /*1cfe0*/  STL.64 [R1+0x1828], R10 ;  /* 0x0018280a01007387 */ /* 0x0003e20000100a00 */
[----:B------:R-:W-:-:S03]  /*1cff0*/  IMAD.MOV.U32 R23, RZ, RZ, R22 ;  /* 0x000000ffff177224 */ /* 0x000fc600078e0016 */
[----:B------:R-:W4:Y:S04]  /*1d000*/  LDL.LU R21, [R1+0x468] ;  /* 0x0004680001157983 */ /* 0x000f280000300800 */
[----:B------:R-:W4:Y:S04]  /*1d010*/  LDL.LU R20, [R1+0xdd4] ;  /* 0x000dd40001147983 */ /* 0x000f280000300800 */
[----:B0-----:R-:W4:Y:S04]  /*1d020*/  LDL.LU R17, [R1+0x470] ;  /* 0x0004700001117983 */ /* 0x001f280000300800 */
[----:B------:R-:W4:Y:S01]  /*1d030*/  LDL.LU R16, [R1+0xdd8] ;  /* 0x000dd80001107983 */ /* 0x000f220000300800 */
[----:B------:R-:W-:-:S02]  /*1d040*/  IMAD.MOV.U32 R22, RZ, RZ, R15 ;  /* 0x000000ffff167224 */ /* 0x000fc400078e000f */
[----:B--2---:R-:W-:Y:S02]  /*1d050*/  IMAD.MOV.U32 R15, RZ, RZ, R14 ;  /* 0x000000ffff0f7224 */ /* 0x004fe400078e000e */
[----:B------:R-:W-:Y:S02]  /*1d060*/  IMAD.MOV.U32 R14, RZ, RZ, R9 ;  /* 0x000000ffff0e7224 */ /* 0x000fe400078e0009 */
[----:B------:R-:W2:Y:S01]  /*1d070*/  LDL.LU R9, [R1+0x478] ;  /* 0x0004780001097983 */ /* 0x000ea20000300800 */
[----:B------:R-:W-:-:S03]  /*1d080*/  IMAD.MOV.U32 R27, RZ, RZ, R8 ;  /* 0x000000ffff1b7224 */ /* 0x000fc600078e0008 */
[----:B------:R-:W2:Y:S01]  /*1d090*/  LDL.LU R8, [R1+0xddc] ;  /* 0x000ddc0001087983 */ /* 0x000ea20000300800 */
[----:B------:R-:W-:-:S03]  /*1d0a0*/  IMAD.MOV.U32 R26, RZ, RZ, R0 ;  /* 0x000000ffff1a7224 */ /* 0x000fc600078e0000 */
[----:B-1----:R-:W2:Y:S04]  /*1d0b0*/  LDL.LU R11, [R1+0x480] ;  /* 0x00048000010b7983 */ /* 0x002ea80000300800 */
[----:B------:R-:W2:Y:S04]  /*1d0c0*/  LDL.LU R0, [R1+0xde0] ;  /* 0x000de00001007983 */ /* 0x000ea80000300800 */
[----:B------:R-:W-:Y:S04]  /*1d0d0*/  STL.64 [R1+0x428], R22 ;  /* 0x0004281601007387 */ /* 0x000fe80000100a00 */
[----:B------:R-:W-:Y:S04]  /*1d0e0*/  STL [R1+0x1840], R22 ;  /* 0x0018401601007387 */ /* 0x000fe80000100800 */
[----:B------:R-:W-:Y:S04]  /*1d0f0*/  STL [R1+0x1830], R23 ;  /* 0x0018301701007387 */ /* 0x000fe80000100800 */
[----:B------:R-:W-:Y:S04]  /*1d100*/  STL.64 [R1+0x430], R14 ;  /* 0x0004300e01007387 */ /* 0x000fe80000100a00 */
[----:B------:R-:W-:Y:S04]  /*1d110*/  STL.64 [R1+0x1838], R14 ;  /* 0x0018380e01007387 */ /* 0x000fe80000100a00 */
[----:B------:R-:W-:Y:S04]  /*1d120*/  STL.64 [R1+0x438], R6 ;  /* 0x0004380601007387 */ /* 0x000fe80000100a00 */
[----:B------:R0:W-:Y:S04]  /*1d130*/  STL.64 [R1+0x1848], R6 ;  /* 0x0018480601007387 */ /* 0x0001e80000100a00 */
[----:B------:R-:W-:Y:S04]  /*1d140*/  STL.64 [R1+0x440], R26 ;  /* 0x0004401a01007387 */ /* 0x000fe80000100a00 */
[----:B------:R-:W-:Y:S04]  /*1d150*/  STL [R1+0x1860], R26 ;  /* 0x0018601a01007387 */ /* 0x000fe80000100800 */
[----:B------:R-:W-:Y:S01]  /*1d160*/  STL [R1+0x1850], R27 ;  /* 0x0018501b01007387 */ /* 0x000fe20000100800 */
[----:B------:R-:W-:-:S03]  /*1d170*/  IMAD.MOV.U32 R72, RZ, RZ, R19 ;  /* 0x000000ffff487224 */ /* 0x000fc600078e0013 */
[----:B------:R-:W2:Y:S01]  /*1d180*/  LDL.LU R19, [R1+0x488] ;  /* 0x0004880001137983 */ /* 0x000ea20000300800 */
[----:B------:R-:W-:-:S03]  /*1d190*/  IMAD.MOV.U32 R67, RZ, RZ, R18 ;  /* 0x000000ffff437224 */ /* 0x000fc600078e0012 */
[----:B------:R-:W2:Y:S04]  /*1d1a0*/  LDL.LU R18, [R1+0xde4] ;  /* 0x000de40001127983 */ /* 0x000ea80000300800 */
[----:B------:R-:W2:Y:S01]  /*1d1b0*/  LDL.LU R10, [R1+0x490] ;  /* 0x00049000010a7983 */ /* 0x000ea20000300800 */
[----:B------:R-:W-:-:S03]  /*1d1c0*/  IMAD.MOV.U32 R66, RZ, RZ, R5 ;  /* 0x000000ffff427224 */ /* 0x000fc600078e0005 */
[----:B0-----:R-:W2:Y:S04]  /*1d1d0*/  LDL.LU R7, [R1+0xde8] ;  /* 0x000de80001077983 */ /* 0x001ea80000300800 */
[----:B------:R-:W2:Y:S04]  /*1d1e0*/  LDL.LU R6, [R1+0x498] ;  /* 0x0004980001067983 */ /* 0x000ea80000300800 */
[----:B------:R-:W2:Y:S01]  /*1d1f0*/  LDL.LU R5, [R1+0xdec] ;  /* 0x000dec0001057983 */ /* 0x000ea20000300800 */
[----:B------:R-:W-:Y:S02]  /*1d200*/  IMAD.MOV.U32 R73, RZ, RZ, R24 ;  /* 0x000000ffff497224 */ /* 0x000fe400078e0018 */
[----:B---3--:R-:W-:-:S02]  /*1d210*/  IMAD.MOV.U32 R45, RZ, RZ, R3 ;  /* 0x000000ffff2d7224 */ /* 0x008fc400078e0003 */
[----:B----4-:R-:W-:Y:S01]  /*1d220*/  IMAD.MOV.U32 R44, RZ, RZ, R2 ;  /* 0x000000ffff2c7224 */ /* 0x010fe200078e0002 */
[----:B------:R-:W3:Y:S04]  /*1d230*/  LDL.LU R3, [R1+0x4a0] ;  /* 0x0004a00001037983 */ /* 0x000ee80000300800 */
[----:B------:R-:W4:Y:S04]  /*1d240*/  LDL.LU R2, [R1+0xdf0] ;  /* 0x000df00001027983 */ /* 0x000f280000300800 */
[----:B------:R-:W-:Y:S04]  /*1d250*/  STL.64 [R1+0x448], R12 ;  /* 0x0004480c01007387 */ /* 0x000fe80000100a00 */
[----:B------:R0:W-:Y:S04]  /*1d260*/  STL.64 [R1+0x1858], R12 ;  /* 0x0018580c01007387 */ /* 0x0001e80000100a00 */
[----:B------:R-:W-:Y:S04]  /*1d270*/  STL.64 [R1+0x450], R72 ;  /* 0x0004504801007387 */ /* 0x000fe80000100a00 */
[----:B------:R-:W-:Y:S04]  /*1d280*/  STL.64 [R1+0x1868], R72 ;  /* 0x0018684801007387 */ /* 0x000fe80000100a00 */
[----:B------:R-:W-:Y:S04]  /*1d290*/  STL.64 [R1+0x458], R66 ;  /* 0x0004584201007387 */ /* 0x000fe80000100a00 */
[----:B------:R-:W-:Y:S04]  /*1d2a0*/  STL [R1+0x1880], R66 ;  /* 0x0018804201007387 */ /* 0x000fe80000100800 */
[----:B------:R-:W-:Y:S04]  /*1d2b0*/  STL [R1+0x1870], R67 ;  /* 0x0018704301007387 */ /* 0x000fe80000100800 */
[----:B------:R-:W-:Y:S01]  /*1d2c0*/  STL.64 [R1+0x460], R44 ;  /* 0x0004602c01007387 */ /* 0x000fe20000100a00 */
[----:B------:R-:W-:-:S03]  /*1d2d0*/  IMAD.MOV.U32 R63, RZ, RZ, R17 ;  /* 0x000000ffff3f7224 */ /* 0x000fc600078e0011 */
[----:B------:R-:W-:Y:S01]  /*1d2e0*/  STL.64 [R1+0x1878], R44 ;  /* 0x0018782c01007387 */ /* 0x000fe20000100a00 */
[----:B------:R-:W-:-:S03]  /*1d2f0*/  IMAD.MOV.U32 R62, RZ, RZ, R16 ;  /* 0x000000ffff3e7224 */ /* 0x000fc600078e0010 */
[----:B------:R-:W4:Y:S01]  /*1d300*/  LDL.LU R17, [R1+0x4a8] ;  /* 0x0004a80001117983 */ /* 0x000f220000300800 */
[----:B------:R-:W-:-:S03]  /*1d310*/  IMAD.MOV.U32 R40, RZ, RZ, R20 ;  /* 0x000000ffff287224 */ /* 0x000fc600078e0014 */
[----:B------:R-:W4:Y:S01]  /*1d320*/  LDL.LU R16, [R1+0xdf4] ;  /* 0x000df40001107983 */ /* 0x000f220000300800 */
[----:B------:R-:W-:-:S03]  /*1d330*/  IMAD.MOV.U32 R41, RZ, RZ, R21 ;  /* 0x000000ffff297224 */ /* 0x000fc600078e0015 */
[----:B------:R-:W4:Y:S04]  /*1d340*/  LDL.LU R15, [R1+0x4b0] ;  /* 0x0004b000010f7983 */ /* 0x000f280000300800 */
[----:B------:R-:W4:Y:S04]  /*1d350*/  LDL.LU R14, [R1+0xdf8] ;  /* 0x000df800010e7983 */ /* 0x000f280000300800 */
[----:B0-----:R-:W4:Y:S04]  /*1d360*/  LDL.LU R13, [R1+0x4b8] ;  /* 0x0004b800010d7983 */ /* 0x001f280000300800 */
[----:B------:R-:W4:Y:S01]  /*1d370*/  LDL.LU R12, [R1+0xdfc] ;  /* 0x000dfc00010c7983 */ /* 0x000f220000300800 */
[----:B--2---:R-:W-:-:S03]  /*1d380*/  IMAD.MOV.U32 R33, RZ, RZ, R11 ;  /* 0x000000ffff217224 */ /* 0x004fc600078e000b */
        /* <DEDUP_REMOVED lines=12> */
[----:B------:R-:W2:Y:S04]  /*1d450*/  LDL.LU R10, [R1+0x4c8] ;  /* 0x0004c800010a7983 */ /* 0x000ea80000300800 */
[----:B0-----:R-:W2:Y:S01]  /*1d460*/  LDL.LU R9, [R1+0xe04] ;  /* 0x000e040001097983 */ /* 0x001ea20000300800 */
[----:B------:R-:W-:-:S03]  /*1d470*/  IMAD.MOV.U32 R42, RZ, RZ, R7 ;  /* 0x000000ffff2a7224 */ /* 0x000fc600078e0007 */
[----:B------:R-:W2:Y:S01]  /*1d480*/  LDL.LU R8, [R1+0x4d0] ;  /* 0x0004d00001087983 */ /* 0x000ea20000300800 */
[----:B------:R-:W-:Y:S02]  /*1d490*/  IMAD.MOV.U32 R51, RZ, RZ, R6 ;  /* 0x000000ffff337224 */ /* 0x000fe400078e0006 */
[----:B------:R-:W-:Y:S01]  /*1d4a0*/  IMAD.MOV.U32 R50, RZ, RZ, R5 ;  /* 0x000000ffff327224 */ /* 0x000fe200078e0005 */
[----:B------:R-:W2:Y:S04]  /*1d4b0*/  LDL.LU R7, [R1+0xe08] ;  /* 0x000e080001077983 */ /* 0x000ea80000300800 */
[----:B------:R-:W2:Y:S04]  /*1d4c0*/  LDL.LU R6, [R1+0x4d8] ;  /* 0x0004d80001067983 */ /* 0x000ea80000300800 */
[----:B------:R-:W2:Y:S01]  /*1d4d0*/  LDL.LU R5, [R1+0xe0c] ;  /* 0x000e0c0001057983 */ /* 0x000ea20000300800 */
[----:B------:R-:W-:-:S02]  /*1d4e0*/  IMAD.MOV.U32 R38, RZ, RZ, R18 ;  /* 0x000000ffff267224 */ /* 0x000fc400078e0012 */
        /* <DEDUP_REMOVED lines=23> */
[----:B------:R-:W4:Y:S04]  /*1d660*/  LDL.LU R14, [R1+0xe18] ;  /* 0x000e1800010e7983 */ /* 0x000f280000300800 */
[----:B------:R-:W4:Y:S04]  /*1d670*/  LDL.LU R13, [R1+0x4f8] ;  /* 0x0004f800010d7983 */ /* 0x000f280000300800 */
[----:B------:R-:W4:Y:S01]  /*1d680*/  LDL.LU R12, [R1+0xe1c] ;  /* 0x000e1c00010c7983 */ /* 0x000f220000300800 */
[----:B--2---:R-:W-:-:S03]  /*1d690*/  IMAD.MOV.U32 R47, RZ, RZ, R11 ;  /* 0x000000ffff2f7224 */ /* 0x004fc600078e000b */
        /* <DEDUP_REMOVED lines=85> */
[----:B------:R-:W-:Y:S04]  /*1dbf0*/  STL.64 [R1+0x520], R76 ;  /* 0x0005204c01007387 */ /* 0x000fe80000100a00 */
[----:B------:R-:W-:Y:S04]  /*1dc00*/  STL.64 [R1+0x1960], R76 ;  /* 0x0019604c01007387 */ /* 0x000fe80000100a00 */
[----:B------:R-:W4:Y:S01]  /*1dc10*/  LDL.LU R27, [R1+0x568] ;  /* 0x00056800011b7983 */ /* 0x000f220000300800 */
[----:B------:R-:W-:-:S03]  /*1dc20*/  IMAD.MOV.U32 R75, RZ, RZ, R17 ;  /* 0x000000ffff4b7224 */ /* 0x000fc600078e0011 */
[----:B------:R-:W4:Y:S01]  /*1dc30*/  LDL.LU R26, [R1+0xe54] ;  /* 0x000e5400011a7983 */ /* 0x000f220000300800 */
[----:B------:R-:W-:-:S03]  /*1dc40*/  IMAD.MOV.U32 R74, RZ, RZ, R16 ;  /* 0x000000ffff4a7224 */ /* 0x000fc600078e0010 */
[----:B0-----:R-:W4:Y:S01]  /*1dc50*/  LDL.LU R25, [R1+0x570] ;  /* 0x0005700001197983 */ /* 0x001f220000300800 */
        /* <DEDUP_REMOVED lines=8> */
[----:B--2---:R-:W-:Y:S02]  /*1dce0*/  IMAD.MOV.U32 R17, RZ, RZ, R11 ;  /* 0x000000ffff117224 */ /* 0x004fe400078e000b */
[----:B------:R-:W-:Y:S02]  /*1dcf0*/  IMAD.MOV.U32 R16, RZ, RZ, R0 ;  /* 0x000000ffff107224 */ /* 0x000fe400078e0000 */
[----:B------:R-:W2:Y:S04]  /*1dd00*/  LDL.LU R0, [R1+0xe60] ;  /* 0x000e600001007983 */ /* 0x000ea80000300800 */
        /* <DEDUP_REMOVED lines=8> */
[----:B------:R0:W-:Y:S01]  /*1dd90*/  STL.64 [R1+0x1990], R16 ;  /* 0x0019901001007387 */ /* 0x0001e20000100a00 */
[----:B------:R-:W-:-:S02]  /*1dda0*/  IMAD.MOV.U32 R11, RZ, RZ, R10 ;  /* 0x000000ffff0b7224 */ /* 0x000fc400078e000a */
[----:B------:R-:W-:Y:S02]  /*1ddb0*/  IMAD.MOV.U32 R10, RZ, RZ, R9 ;  /* 0x000000ffff0a7224 */ /* 0x000fe400078e0009 */
        /* <DEDUP_REMOVED lines=22> */
[----:B------:R-:W-:Y:S04]  /*1df20*/  STL [R1+0x19c8], R12 ;  /* 0x0019c80c01007387 */ /* 0x000fe80000100800 */
[----:B------:R1:W-:Y:S01]  /*1df30*/  STL [R1+0x19b8], R13 ;  /* 0x0019b80d01007387 */ /* 0x0003e20000100800 */
[----:B------:R-:W-:-:S03]  /*1df40*/  IMAD.MOV.U32 R73, RZ, RZ, R27 ;  /* 0x000000ffff497224 */ /* 0x000fc600078e001b */
[----:B0-----:R-:W4:Y:S01]  /*1df50*/  LDL.LU R17, [R1+0x5a8] ;  /* 0x0005a80001117983 */ /* 0x001f220000300800 */
[----:B------:R-:W-:-:S03]  /*1df60*/  IMAD.MOV.U32 R72, RZ, RZ, R26 ;  /* 0x000000ffff487224 */ /* 0x000fc600078e001a */
[----:B------:R-:W4:Y:S01]  /*1df70*/  LDL.LU R16, [R1+0xe74] ;  /* 0x000e740001107983 */ /* 0x000f220000300800 */
[----:B------:R-:W-:-:S03]  /*1df80*/  IMAD.MOV.U32 R45, RZ, RZ, R25 ;  /* 0x000000ffff2d7224 */ /* 0x000fc600078e0019 */
[----:B-1----:R-:W4:Y:S01]  /*1df90*/  LDL.LU R15, [R1+0x5b0] ;  /* 0x0005b000010f7983 */ /* 0x002f220000300800 */
[----:B------:R-:W-:-:S03]  /*1dfa0*/  IMAD.MOV.U32 R44, RZ, RZ, R24 ;  /* 0x000000ffff2c7224 */ /* 0x000fc600078e0018 */
[----:B------:R-:W4:Y:S01]  /*1dfb0*/  LDL.LU R6, [R1+0xe78] ;  /* 0x000e780001067983 */ /* 0x000f220000300800 */
[----:B------:R-:W-:-:S03]  /*1dfc0*/  IMAD.MOV.U32 R41, RZ, RZ, R23 ;  /* 0x000000ffff297224 */ /* 0x000fc600078e0017 */
[----:B------:R-:W4:Y:S01]  /*1dfd0*/  LDL.LU R11, [R1+0x5b8] ;  /* 0x0005b800010b7983 */ /* 0x000f220000300800 */
[----:B------:R-:W-:-:S03]  /*1dfe0*/  IMAD.MOV.U32 R40, RZ, RZ, R22 ;  /* 0x000000ffff287224 */ /* 0x000fc600078e0016 */
[----:B------:R-:W4:Y:S04]  /*1dff0*/  LDL.LU R10, [R1+0xe7c] ;  /* 0x000e7c00010a7983 */ /* 0x000f280000300800 */
[----:B------:R-:W4:Y:S01]  /*1e000*/  LDL.LU R7, [R1+0x5c0] ;  /* 0x0005c00001077983 */ /* 0x000f220000300800 */
[----:B------:R-:W-:Y:S02]  /*1e010*/  IMAD.MOV.U32 R63, RZ, RZ, R21 ;  /* 0x000000ffff3f7224 */ /* 0x000fe400078e0015 */
[----:B--2---:R-:W-:Y:S02]  /*1e020*/  IMAD.MOV.U32 R62, RZ, RZ, R0 ;  /* 0x000000ffff3e7224 */ /* 0x004fe400078e0000 */
[----:B------:R-:W2:Y:S04]  /*1e030*/  LDL.LU R0, [R1+0xe80] ;  /* 0x000e800001007983 */ /* 0x000ea80000300800 */
[----:B------:R-:W-:Y:S04]  /*1e040*/  STL.64 [R1+0x568], R72 ;  /* 0x0005684801007387 */ /* 0x000fe80000100a00 */
[----:B------:R-:W-:Y:S04]  /*1e050*/  STL.64 [R1+0x19c0], R72 ;  /* 0x0019c04801007387 */ /* 0x000fe80000100a00 */
[----:B------:R-:W-:Y:S04]  /*1e060*/  STL.64 [R1+0x570], R44 ;  /* 0x0005702c01007387 */ /* 0x000fe80000100a00 */
[----:B------:R-:W-:Y:S04]  /*1e070*/  STL.64 [R1+0x19d0], R44 ;  /* 0x0019d02c01007387 */ /* 0x000fe80000100a00 */
[----:B------:R-:W-:Y:S04]  /*1e080*/  STL.64 [R1+0x578], R40 ;  /* 0x0005782801007387 */ /* 0x000fe80000100a00 */
[----:B------:R-:W-:Y:S04]  /*1e090*/  STL [R1+0x19e8], R40 ;  /* 0x0019e82801007387 */ /* 0x000fe80000100800 */
[----:B------:R-:W-:Y:S04]  /*1e0a0*/  STL [R1+0x19d8], R41 ;  /* 0x0019d82901007387 */ /* 0x000fe80000100800 */
[----:B------:R-:W-:Y:S04]  /*1e0b0*/  STL.64 [R1+0x580], R62 ;  /* 0x0005803e01007387 */ /* 0x000fe80000100a00 */
[----:B------:R-:W-:Y:S01]  /*1e0c0*/  STL.64 [R1+0x19e0], R62 ;  /* 0x0019e03e01007387 */ /* 0x000fe20000100a00 */
[----:B------:R-:W-:-:S03]  /*1e0d0*/  IMAD.MOV.U32 R32, RZ, RZ, R19 ;  /* 0x000000ffff207224 */ /* 0x000fc600078e0013 */
[----:B------:R-:W2:Y:S01]  /*1e0e0*/  LDL.LU R19, [R1+0x5c8] ;  /* 0x0005c80001137983 */ /* 0x000ea20000300800 */
[----:B------:R-:W-:-:S03]  /*1e0f0*/  IMAD.MOV.U32 R43, RZ, RZ, R18 ;  /* 0x000000ffff2b7224 */ /* 0x000fc600078e0012 */
[----:B------:R-:W2:Y:S01]  /*1e100*/  LDL.LU R18, [R1+0xe84] ;  /* 0x000e840001127983 */ /* 0x000ea20000300800 */
[----:B------:R-:W-:-:S03]  /*1e110*/  IMAD.MOV.U32 R42, RZ, RZ, R5 ;  /* 0x000000ffff2a7224 */ /* 0x000fc600078e0005 */
[----:B------:R-:W2:Y:S04]  /*1e120*/  LDL.LU R14, [R1+0x5d0] ;  /* 0x0005d000010e7983 */ /* 0x000ea80000300800 */
[----:B------:R-:W2:Y:S01]  /*1e130*/  LDL.LU R5, [R1+0xe88] ;  /* 0x000e880001057983 */ /* 0x000ea20000300800 */
[----:B---3--:R-:W-:Y:S02]  /*1e140*/  IMAD.MOV.U32 R51, RZ, RZ, R3 ;  /* 0x000000ffff337224 */ /* 0x008fe400078e0003 */
[----:B----4-:R-:W-:Y:S01]  /*1e150*/  IMAD.MOV.U32 R50, RZ, RZ, R2 ;  /* 0x000000ffff327224 */ /* 0x010fe200078e0002 */
[----:B------:R-:W3:Y:S01]  /*1e160*/  LDL.LU R3, [R1+0x5d8] ;  /* 0x0005d80001037983 */ /* 0x000ee20000300800 */
[----:B------:R-:W-:-:S03]  /*1e170*/  IMAD.MOV.U32 R33, RZ, RZ, R20 ;  /* 0x000000ffff217224 */ /* 0x000fc600078e0014 */
[----:B------:R-:W4:Y:S04]  /*1e180*/  LDL.LU R2, [R1+0xe8c] ;  /* 0x000e8c0001027983 */ /* 0x000f280000300800 */
[----:B------:R-:W4:Y:S04]  /*1e190*/  LDL.LU R13, [R1+0x5e0] ;  /* 0x0005e000010d7983 */ /* 0x000f280000300800 */
[----:B------:R-:W4:Y:S04]  /*1e1a0*/  LDL.LU R12, [R1+0xe90] ;  /* 0x000e9000010c7983 */ /* 0x000f280000300800 */
[----:B------:R-:W-:Y:S04]  /*1e1b0*/  STL.64 [R1+0x588], R8 ;  /* 0x0005880801007387 */ /* 0x000fe80000100a00 */
[----:B------:R0:W-:Y:S04]  /*1e1c0*/  STL.64 [R1+0x19f0], R8 ;  /* 0x0019f00801007387 */ /* 0x0001e80000100a00 */
[----:B------:R-:W-:Y:S04]  /*1e1d0*/  STL.64 [R1+0x590], R32 ;  /* 0x0005902001007387 */ /* 0x000fe80000100a00 */
[----:B------:R1:W-:Y:S04]  /*1e1e0*/  STL [R1+0x1a08], R32 ;  /* 0x001a082001007387 */ /* 0x0003e80000100800 */
[----:B------:R-:W-:Y:S04]  /*1e1f0*/  STL [R1+0x19f8], R33 ;  /* 0x0019f82101007387 */ /* 0x000fe80000100800 */
[----:B------:R-:W-:Y:S04]  /*1e200*/  STL.64 [R1+0x598], R42 ;  /* 0x0005982a01007387 */ /* 0x000fe80000100a00 */
[----:B------:R0:W-:Y:S01]  /*1e210*/  STL.64 [R1+0x1a00], R42 ;  /* 0x001a002a01007387 */ /* 0x0001e20000100a00 */
[----:B------:R-:W-:-:S03]  /*1e220*/  IMAD.MOV.U32 R53, RZ, RZ, R17 ;  /* 0x000000ffff357224 */ /* 0x000fc600078e0011 */
[----:B------:R-:W-:Y:S04]  /*1e230*/  STL.64 [R1+0x5a0], R50 ;  /* 0x0005a03201007387 */ /* 0x000fe80000100a00 */
[----:B------:R0:W-:Y:S01]  /*1e240*/  STL.64 [R1+0x1a10], R50 ;  /* 0x001a103201007387 */ /* 0x0001e20000100a00 */
[----:B------:R-:W-:-:S03]  /*1e250*/  IMAD.MOV.U32 R52, RZ, RZ, R16 ;  /* 0x000000ffff347224 */ /* 0x000fc600078e0010 */
[----:B------:R-:W4:Y:S01]  /*1e260*/  LDL.LU R17, [R1+0x5e8] ;  /* 0x0005e80001117983 */ /* 0x000f220000300800 */
[----:B------:R-:W-:-:S03]  /*1e270*/  IMAD.MOV.U32 R64, RZ, RZ, R6 ;  /* 0x000000ffff407224 */ /* 0x000fc600078e0006 */
[----:B------:R-:W4:Y:S01]  /*1e280*/  LDL.LU R6, [R1+0xe94] ;  /* 0x000e940001067983 */ /* 0x000f220000300800 */
[----:B------:R-:W-:Y:S02]  /*1e290*/  IMAD.MOV.U32 R65, RZ, RZ, R15 ;  /* 0x000000ffff417224 */ /* 0x000fe400078e000f */
[----:B------:R-:W-:Y:S02]  /*1e2a0*/  IMAD.MOV.U32 R80, RZ, RZ, R10 ;  /* 0x000000ffff507224 */ /* 0x000fe400078e000a */
        /* <DEDUP_REMOVED lines=8> */
[----:B------:R-:W2:Y:S04]  /*1e330*/  LDL.LU R0, [R1+0xea0] ;  /* 0x000ea00001007983 */ /* 0x000ea80000300800 */
        /* <DEDUP_REMOVED lines=8> */
[----:B---3--:R-:W-:-:S03]  /*1e3c0*/  IMAD.MOV.U32 R35, RZ, RZ, R3 ;  /* 0x000000ffff237224 */ /* 0x008fc600078e0003 */
[----:B------:R-:W3:Y:S01]  /*1e3d0*/  LDL.LU R3, [R1+0x610] ;  /* 0x0006100001037983 */ /* 0x000ee20000300800 */
[----:B----4-:R-:W-:-:S03]  /*1e3e0*/  IMAD.MOV.U32 R34, RZ, RZ, R2 ;  /* 0x000000ffff227224 */ /* 0x010fc600078e0002 */
[----:B------:R-:W3:Y:S01]  /*1e3f0*/  LDL.LU R2, [R1+0xea8] ;  /* 0x000ea80001027983 */ /* 0x000ee20000300800 */
[----:B------:R-:W-:-:S03]  /*1e400*/  IMAD.MOV.U32 R23, RZ, RZ, R13 ;  /* 0x000000ffff177224 */ /* 0x000fc600078e000d */
[----:B------:R-:W4:Y:S01]  /*1e410*/  LDL.LU R13, [R1+0x618] ;  /* 0x00061800010d7983 */ /* 0x000f220000300800 */
[----:B------:R-:W-:Y:S02]  /*1e420*/  IMAD.MOV.U32 R36, RZ, RZ, R18 ;  /* 0x000000ffff247224 */ /* 0x000fe400078e0012 */
[----:B------:R-:W-:Y:S02]  /*1e430*/  IMAD.MOV.U32 R22, RZ, RZ, R12 ;  /* 0x000000ffff167224 */ /* 0x000fe400078e000c */
[----:B------:R-:W-:Y:S01]  /*1e440*/  IMAD.MOV.U32 R37, RZ, RZ, R19 ;  /* 0x000000ffff257224 */ /* 0x000fe200078e0013 */
[----:B------:R-:W3:Y:S04]  /*1e450*/  LDL.LU R12, [R1+0xeac] ;  /* 0x000eac00010c7983 */ /* 0x000ee80000300800 */
[----:B------:R-:W3:Y:S04]  /*1e460*/  LDL.LU R19, [R1+0x620] ;  /* 0x0006200001137983 */ /* 0x000ee80000300800 */
[----:B------:R-:W3:Y:S04]  /*1e470*/  LDL.LU R18, [R1+0xeb0] ;  /* 0x000eb00001127983 */ /* 0x000ee80000300800 */
[----:B0-----:R-:W3:Y:S04]  /*1e480*/  LDL.LU R9, [R1+0x628] ;  /* 0x0006280001097983 */ /* 0x001ee80000300800 */
[----:B------:R-:W3:Y:S04]  /*1e490*/  LDL.LU R8, [R1+0xeb4] ;  /* 0x000eb40001087983 */ /* 0x000ee80000300800 */
[----:B------:R-:W-:Y:S04]  /*1e4a0*/  STL.64 [R1+0x5c8], R36 ;  /* 0x0005c82401007387 */ /* 0x000fe80000100a00 */
[----:B------:R-:W-:Y:S04]  /*1e4b0*/  STL.64 [R1+0x5d0], R56 ;  /* 0x0005d03801007387 */ /* 0x000fe80000100a00 */
[----:B------:R-:W-:Y:S04]  /*1e4c0*/  STL.64 [R1+0x5d8], R34 ;  /* 0x0005d82201007387 */ /* 0x000fe80000100a00 */
[----:B------:R-:W-:Y:S04]  /*1e4d0*/  STL.64 [R1+0x5e0], R22 ;  /* 0x0005e01601007387 */ /* 0x000fe80000100a00 */
[----:B------:R-:W3:Y:S01]  /*1e4e0*/  LDL.LU R21, [R1+0x630] ;  /* 0x0006300001157983 */ /* 0x000ee20000300800 */
[----:B------:R-:W-:-:S03]  /*1e4f0*/  IMAD.MOV.U32 R27, RZ, RZ, R17 ;  /* 0x000000ffff1b7224 */ /* 0x000fc600078e0011 */
[----:B------:R-:W3:Y:S01]  /*1e500*/  LDL.LU R20, [R1+0xeb8] ;  /* 0x000eb80001147983 */ /* 0x000ee20000300800 */
[----:B------:R-:W-:-:S03]  /*1e510*/  IMAD.MOV.U32 R26, RZ, RZ, R6 ;  /* 0x000000ffff1a7224 */ /* 0x000fc600078e0006 */
[----:B------:R-:W3:Y:S04]  /*1e520*/  LDL.LU R17, [R1+0x638] ;  /* 0x0006380001117983 */ /* 0x000ee80000300800 */
[----:B------:R-:W3:Y:S01]  /*1e530*/  LDL.LU R6, [R1+0xebc] ;  /* 0x000ebc0001067983 */ /* 0x000ee20000300800 */
[----:B------:R-:W-:Y:S02]  /*1e540*/  IMAD.MOV.U32 R39, RZ, RZ, R10 ;  /* 0x000000ffff277224 */ /* 0x000fe400078e000a */
[----:B------:R-:W-:Y:S01]  /*1e550*/  IMAD.MOV.U32 R38, RZ, RZ, R7 ;  /* 0x000000ffff267224 */ /* 0x000fe200078e0007 */
[----:B------:R-:W3:Y:S01]  /*1e560*/  LDL.LU R10, [R1+0x640] ;  /* 0x00064000010a7983 */ /* 0x000ee20000300800 */
[----:B------:R-:W-:-:S03]  /*1e570*/  IMAD.MOV.U32 R67, RZ, RZ, R16 ;  /* 0x000000ffff437224 */ /* 0x000fc600078e0010 */
[----:B------:R-:W3:Y:S01]  /*1e580*/  LDL.LU R7, [R1+0xec0] ;  /* 0x000ec00001077983 */ /* 0x000ee20000300800 */
[----:B------:R-:W-:Y:S02]  /*1e590*/  IMAD.MOV.U32 R66, RZ, RZ, R15 ;  /* 0x000000ffff427224 */ /* 0x000fe400078e000f */
[----:B------:R-:W-:Y:S02]  /*1e5a0*/  IMAD.MOV.U32 R55, RZ, RZ, R11 ;  /* 0x000000ffff377224 */ /* 0x000fe400078e000b */
[----:B------:R-:W3:Y:S01]  /*1e5b0*/  LDL.LU R11, [R1+0x648] ;  /* 0x00064800010b7983 */ /* 0x000ee20000300800 */
[----:B--2---:R-:W-:-:S03]  /*1e5c0*/  IMAD.MOV.U32 R54, RZ, RZ, R0 ;  /* 0x000000ffff367224 */ /* 0x004fc600078e0000 */
[----:B------:R-:W2:Y:S04]  /*1e5d0*/  LDL.LU R0, [R1+0xec4] ;  /* 0x000ec40001007983 */ /* 0x000ea80000300800 */
[----:B------:R-:W-:Y:S04]  /*1e5e0*/  STL.64 [R1+0x5e8], R26 ;  /* 0x0005e81a01007387 */ /* 0x000fe80000100a00 */
[----:B------:R-:W-:Y:S04]  /*1e5f0*/  STL.64 [R1+0x5f0], R38 ;  /* 0x0005f02601007387 */ /* 0x000fe80000100a00 */
[----:B------:R-:W-:Y:S04]  /*1e600*/  STL.64 [R1+0x5f8], R66 ;  /* 0x0005f84201007387 */ /* 0x000fe80000100a00 */
[----:B------:R-:W-:Y:S04]  /*1e610*/  STL.64 [R1+0x600], R54 ;  /* 0x0006003601007387 */ /* 0x000fe80000100a00 */
[----:B------:R-:W2:Y:S01]  /*1e620*/  LDL.LU R16, [R1+0x650] ;  /* 0x0006500001107983 */ /* 0x000ea20000300800 */
[----:B------:R-:W-:-:S03]  /*1e630*/  IMAD.MOV.U32 R78, RZ, RZ, R5 ;  /* 0x000000ffff4e7224 */ /* 0x000fc600078e0005 */
[----:B------:R-:W2:Y:S01]  /*1e640*/  LDL.LU R5, [R1+0xec8] ;  /* 0x000ec80001057983 */ /* 0x000ea20000300800 */
[----:B------:R-:W-:-:S03]  /*1e650*/  IMAD.MOV.U32 R79, RZ, RZ, R14 ;  /* 0x000000ffff4f7224 */ /* 0x000fc600078e000e */
[----:B------:R-:W2:Y:S04]  /*1e660*/  LDL.LU R15, [R1+0x658] ;  /* 0x00065800010f7983 */ /* 0x000ea80000300800 */
[----:B------:R-:W2:Y:S01]  /*1e670*/  LDL.LU R14, [R1+0xecc] ;  /* 0x000ecc00010e7983 */ /* 0x000ea20000300800 */
[----:B----4-:R-:W-:-:S03]  /*1e680*/  IMAD.MOV.U32 R61, RZ, RZ, R13 ;  /* 0x000000ffff3d7224 */ /* 0x010fc600078e000d */
[----:B------:R-:W4:Y:S01]  /*1e690*/  LDL.LU R13, [R1+0x660] ;  /* 0x00066000010d7983 */ /* 0x000f220000300800 */
[----:B---3--:R-:W-:-:S03]  /*1e6a0*/  IMAD.MOV.U32 R60, RZ, RZ, R12 ;  /* 0x000000ffff3c7224 */ /* 0x008fc600078e000c */
[----:B------:R-:W3:Y:S01]  /*1e6b0*/  LDL.LU R12, [R1+0xed0] ;  /* 0x000ed000010c7983 */ /* 0x000ee20000300800 */
        /* <DEDUP_REMOVED lines=8> */
[----:B------:R-:W3:Y:S04]  /*1e740*/  LDL.LU R9, [R1+0x668] ;  /* 0x0006680001097983 */ /* 0x000ee80000300800 */
[----:B------:R-:W3:Y:S01]  /*1e750*/  LDL.LU R8, [R1+0xed4] ;  /* 0x000ed40001087983 */ /* 0x000ee20000300800 */
[----:B------:R-:W-:Y:S02]  /*1e760*/  IMAD.MOV.U32 R93, RZ, RZ, R21 ;  /* 0x000000ffff5d7224 */ /* 0x000fe400078e0015 */
[----:B------:R-:W-:-:S02]  /*1e770*/  IMAD.MOV.U32 R92, RZ, RZ, R20 ;  /* 0x000000ffff5c7224 */ /* 0x000fc400078e0014 */
[----:B------:R-:W-:Y:S02]  /*1e780*/  IMAD.MOV.U32 R25, RZ, RZ, R17 ;  /* 0x000000ffff197224 */ /* 0x000fe400078e0011 */
[----:B------:R-:W-:Y:S02]  /*1e790*/  IMAD.MOV.U32 R24, RZ, RZ, R6 ;  /* 0x000000ffff187224 */ /* 0x000fe400078e0006 */
[----:B------:R-:W3:Y:S01]  /*1e7a0*/  LDL.LU R6, [R1+0xed8] ;  /* 0x000ed80001067983 */ /* 0x000ee20000300800 */
[----:B------:R-:W-:Y:S02]  /*1e7b0*/  IMAD.MOV.U32 R31, RZ, RZ, R10 ;  /* 0x000000ffff1f7224 */ /* 0x000fe400078e000a */
[----:B------:R-:W-:Y:S02]  /*1e7c0*/  IMAD.MOV.U32 R30, RZ, RZ, R7 ;  /* 0x000000ffff1e7224 */ /* 0x000fe400078e0007 */
[----:B------:R-:W3:Y:S04]  /*1e7d0*/  LDL.LU R7, [R1+0x670] ;  /* 0x0006700001077983 */ /* 0x000ee80000300800 */
[----:B------:R-:W3:Y:S04]  /*1e7e0*/  LDL.LU R10, [R1+0xedc] ;  /* 0x000edc00010a7983 */ /* 0x000ee80000300800 */
[----:B------:R-:W-:Y:S01]  /*1e7f0*/  STL.64 [R1+0x628], R18 ;  /* 0x0006281201007387 */ /* 0x000fe20000100a00 */
[----:B------:R-:W-:-:S03]  /*1e800*/  IMAD.MOV.U32 R77, RZ, RZ, R11 ;  /* 0x000000ffff4d7224 */ /* 0x000fc600078e000b */
[----:B------:R-:W-:Y:S04]  /*1e810*/  STL.64 [R1+0x630], R92 ;  /* 0x0006305c01007387 */ /* 0x000fe80000100a00 */
[----:B------:R-:W-:Y:S04]  /*1e820*/  STL.64 [R1+0x638], R24 ;  /* 0x0006381801007387 */ /* 0x000fe80000100a00 */
[----:B------:R-:W-:Y:S04]  /*1e830*/  STL.64 [R1+0x640], R30 ;  /* 0x0006401e01007387 */ /* 0x000fe80000100a00 */
[----:B------:R-:W3:Y:S01]  /*1e840*/  LDL.LU R11, [R1+0x678] ;  /* 0x00067800010b7983 */ /* 0x000ee20000300800 */
[----:B--2---:R-:W-:-:S03]  /*1e850*/  IMAD.MOV.U32 R76, RZ, RZ, R0 ;  /* 0x000000ffff4c7224 */ /* 0x004fc600078e0000 */
[----:B------:R-:W2:Y:S01]  /*1e860*/  LDL.LU R0, [R1+0xee0] ;  /* 0x000ee00001007983 */ /* 0x000ea20000300800 */
[----:B------:R-:W-:-:S03]  /*1e870*/  IMAD.MOV.U32 R74, RZ, RZ, R5 ;  /* 0x000000ffff4a7224 */ /* 0x000fc600078e0005 */
[----:B------:R-:W2:Y:S01]  /*1e880*/  LDL.LU R5, [R1+0x680] ;  /* 0x0006800001057983 */ /* 0x000ea20000300800 */
[----:B------:R-:W-:Y:S02]  /*1e890*/  IMAD.MOV.U32 R75, RZ, RZ, R16 ;  /* 0x000000ffff4b7224 */ /* 0x000fe400078e0010 */
[----:B------:R-:W-:Y:S01]  /*1e8a0*/  IMAD.MOV.U32 R49, RZ, RZ, R15 ;  /* 0x000000ffff317224 */ /* 0x000fe200078e000f */
[----:B-1----:R-:W2:Y:S01]  /*1e8b0*/  LDL.LU R32, [R1+0x688] ;  /* 0x0006880001207983 */ /* 0x002ea20000300800 */
[----:B------:R-:W-:-:S03]  /*1e8c0*/  IMAD.MOV.U32 R48, RZ, RZ, R14 ;  /* 0x000000ffff307224 */ /* 0x000fc600078e000e */
[----:B------:R-:W2:Y:S01]  /*1e8d0*/  LDL.LU R29, [R1+0xee4] ;  /* 0x000ee400011d7983 */ /* 0x000ea20000300800 */
[----:B----4-:R-:W-:-:S03]  /*1e8e0*/  IMAD.MOV.U32 R17, RZ, RZ, R13 ;  /* 0x000000ffff117224 */ /* 0x010fc600078e000d */
[----:B------:R-:W4:Y:S01]  /*1e8f0*/  LDL R90, [R1+0x9d0] ;  /* 0x0009d000015a7983 */ /* 0x000f220000100800 */
[----:B---3--:R-:W-:-:S03]  /*1e900*/  IMAD.MOV.U32 R16, RZ, RZ, R12 ;  /* 0x000000ffff107224 */ /* 0x008fc600078e000c */
[----:B------:R-:W-:Y:S04]  /*1e910*/  STL.64 [R1+0x648], R76 ;  /* 0x0006484c01007387 */ /* 0x000fe80000100a00 */
[----:B------:R-:W-:Y:S04]  /*1e920*/  STL.64 [R1+0x650], R74 ;  /* 0x0006504a01007387 */ /* 0x000fe80000100a00 */
[----:B------:R-:W-:Y:S04]  /*1e930*/  STL.64 [R1+0x658], R48 ;  /* 0x0006583001007387 */ /* 0x000fe80000100a00 */
[----:B------:R-:W-:Y:S01]  /*1e940*/  STL.64 [R1+0x660], R16 ;  /* 0x0006601001007387 */ /* 0x000fe20000100a00 */
[----:B------:R-:W-:-:S03]  /*1e950*/  IMAD.MOV.U32 R15, RZ, RZ, R9 ;  /* 0x000000ffff0f7224 */ /* 0x000fc600078e0009 */
[----:B------:R-:W3:Y:S01]  /*1e960*/  LDL.LU R9, [R1+0x690] ;  /* 0x0006900001097983 */ /* 0x000ee20000300800 */
[----:B------:R-:W-:-:S03]  /*1e970*/  IMAD.MOV.U32 R14, RZ, RZ, R8 ;  /* 0x000000ffff0e7224 */ /* 0x000fc600078e0008 */
[----:B------:R-:W3:Y:S04]  /*1e980*/  LDL.LU R8, [R1+0xee8] ;  /* 0x000ee80001087983 */ /* 0x000ee80000300800 */
[----:B------:R-:W3:Y:S04]  /*1e990*/  LDL.LU R28, [R1+0x698] ;  /* 0x00069800011c7983 */ /* 0x000ee80000300800 */
[----:B------:R-:W3:Y:S04]  /*1e9a0*/  LDL.LU R21, [R1+0xeec] ;  /* 0x000eec0001157983 */ /* 0x000ee80000300800 */
[----:B------:R-:W3:Y:S04]  /*1e9b0*/  LDL.LU R20, [R1+0x6a0] ;  /* 0x0006a00001147983 */ /* 0x000ee80000300800 */
[----:B------:R-:W3:Y:S04]  /*1e9c0*/  LDL.LU R13, [R1+0xef0] ;  /* 0x000ef000010d7983 */ /* 0x000ee80000300800 */
[----:B------:R-:W3:Y:S01]  /*1e9d0*/  LDL.LU R12, [R1+0xef4] ;  /* 0x000ef400010c7983 */ /* 0x000ee20000300800 */
[----:B------:R-:W-:-:S02]  /*1e9e0*/  IMAD.MOV.U32 R72, RZ, RZ, R10 ;  /* 0x000000ffff487224 */ /* 0x000fc400078e000a */
[----:B------:R-:W-:Y:S02]  /*1e9f0*/  IMAD.MOV.U32 R73, RZ, RZ, R11 ;  /* 0x000000ffff497224 */ /* 0x000fe400078e000b */
[----:B------:R-:W3:Y:S04]  /*1ea00*/  LDL.LU R11, [R1+0xef8] ;  /* 0x000ef800010b7983 */ /* 0x000ee80000300800 */
[----:B------:R-:W3:Y:S01]  /*1ea10*/  LDL.LU R10, [R1+0xefc] ;  /* 0x000efc00010a7983 */ /* 0x000ee20000300800 */
[----:B--2---:R-:W-:-:S03]  /*1ea20*/  IMAD.MOV.U32 R45, RZ, RZ, R5 ;  /* 0x000000ffff2d7224 */ /* 0x004fc600078e0005 */
[----:B------:R-:W2:Y:S01]  /*1ea30*/  LDL.LU R5, [R1+0xf00] ;  /* 0x000f000001057983 */ /* 0x000ea20000300800 */
[----:B------:R-:W-:Y:S01]  /*1ea40*/  ISETP.GT.AND P0, PT, R4, RZ, PT ;  /* 0x000000ff0400720c */ /* 0x000fe20003f04270 */
[----:B------:R-:W-:Y:S02]  /*1ea50*/  IMAD.MOV.U32 R89, RZ, RZ, R88 ;  /* 0x000000ffff597224 */ /* 0x000fe400078e0058 */
[----:B------:R-:W-:Y:S02]  /*1ea60*/  IMAD.MOV.U32 R44, RZ, RZ, R0 ;  /* 0x000000ffff2c7224 */ /* 0x000fe400078e0000 */
[----:B------:R-:W3:Y:S01]  /*1ea70*/  LDL R0, [R1+0x9cc] ;  /* 0x0009cc0001007983 */ /* 0x000ee20000100800 */
[----:B--2---:R-:W-:-:S07]  /*1ea80*/  IMAD.MOV.U32 R88, RZ, RZ, R5 ;  /* 0x000000ffff587224 */ /* 0x004fce00078e0005 */
[----:B----4-:R-:W2:Y:S01]  /*1ea90*/  @P0 LDG.E.U16 R90, desc[UR16][R88.64] ;  /* 0x00000010585a0981 */ /* 0x010ea2000c1e1500 */
[----:B------:R-:W-:Y:S02]  /*1eaa0*/  IMAD.MOV.U32 R62, RZ, RZ, R29 ;  /* 0x000000ffff3e7224 */ /* 0x000fe400078e001d */
[----:B------:R-:W-:Y:S01]  /*1eab0*/  IMAD.MOV.U32 R63, RZ, RZ, R32 ;  /* 0x000000ffff3f7224 */ /* 0x000fe200078e0020 */
[----:B------:R-:W-:Y:S01]  /*1eac0*/  STL.64 [R1+0x668], R14 ;  /* 0x0006680e01007387 */ /* 0x000fe20000100a00 */
[----:B---3--:R-:W-:Y:S02]  /*1ead0*/  IMAD.MOV.U32 R42, RZ, RZ, R21 ;  /* 0x000000ffff2a7224 */ /* 0x008fe400078e0015 */
[----:B------:R-:W-:Y:S01]  /*1eae0*/  IMAD.MOV.U32 R43, RZ, RZ, R28 ;  /* 0x000000ffff2b7224 */ /* 0x000fe200078e001c */
[----:B------:R-:W-:Y:S01]  /*1eaf0*/  STL.64 [R1+0x670], R6 ;  /* 0x0006700601007387 */ /* 0x000fe20000100a00 */
[----:B------:R-:W-:Y:S02]  /*1eb00*/  IMAD.MOV.U32 R50, RZ, RZ, R13 ;  /* 0x000000ffff327224 */ /* 0x000fe400078e000d */
[----:B------:R-:W-:Y:S01]  /*1eb10*/  IMAD.MOV.U32 R51, RZ, RZ, R20 ;  /* 0x000000ffff337224 */ /* 0x000fe200078e0014 */
[----:B------:R-:W-:Y:S04]  /*1eb20*/  STL.64 [R1+0x678], R72 ;  /* 0x0006784801007387 */ /* 0x000fe80000100a00 */
[----:B------:R-:W-:Y:S04]  /*1eb30*/  STL.64 [R1+0x680], R44 ;  /* 0x0006802c01007387 */ /* 0x000fe80000100a00 */
[----:B------:R-:W3:Y:S04]  /*1eb40*/  LDL R91, [R1+0x9c8] ;  /* 0x0009c800015b7983 */ /* 0x000ee80000100800 */
[----:B------:R-:W-:Y:S04]  /*1eb50*/  STL.64 [R1+0x688], R62 ;  /* 0x0006883e01007387 */ /* 0x000fe80000100a00 */
[----:B------:R-:W-:Y:S04]  /*1eb60*/  STL.64 [R1+0x690], R8 ;  /* 0x0006900801007387 */ /* 0x000fe80000100a00 */
[----:B------:R-:W-:Y:S04]  /*1eb70*/  STL.64 [R1+0x698], R42 ;  /* 0x0006982a01007387 */ /* 0x000fe80000100a00 */
[----:B------:R-:W-:Y:S04]  /*1eb80*/  STL.64 [R1+0x6a0], R50 ;  /* 0x0006a03201007387 */ /* 0x000fe80000100a00 */
[----:B--2---:R0:W-:Y:S04]  /*1eb90*/  @P0 STL [R1+0x9d0], R90 ;  /* 0x0009d05a01000387 */ /* 0x0041e80000100800 */
[----:B0-----:R-:W2:Y:S04]  /*1eba0*/  LDL R90, [R1+0x9c4] ;  /* 0x0009c400015a7983 */ /* 0x001ea80000100800 */
[----:B------:R-:W-:Y:S04]  /*1ebb0*/  STL [R1+0x1004], R88 ;  /* 0x0010045801007387 */ /* 0x000fe80000100800 */
[----:B------:R0:W-:Y:S01]  /*1ebc0*/  STL [R1+0x1194], R88 ;  /* 0x0011945801007387 */ /* 0x0001e20000100800 */
[----:B------:R-:W-:-:S02]  /*1ebd0*/  IMAD.MOV.U32 R87, RZ, RZ, R86 ;  /* 0x000000ffff577224 */ /* 0x000fc400078e0056 */
[----:B------:R-:W-:Y:S02]  /*1ebe0*/  IMAD.MOV.U32 R86, RZ, RZ, R10 ;  /* 0x000000ffff567224 */ /* 0x000fe400078e000a */
[----:B------:R-:W-:Y:S01]  /*1ebf0*/  IMAD.MOV.U32 R85, RZ, RZ, R84 ;  /* 0x000000ffff557224 */ /* 0x000fe200078e0054 */
[----:B0-----:R-:W4:Y:S04]  /*1ec00*/  LDL.LU R88, [R1+0x968] ;  /* 0x0009680001587983 */ /* 0x001f280000300800 */
[----:B------:R-:W-:Y:S04]  /*1ec10*/  STL [R1+0x1000], R89 ;  /* 0x0010005901007387 */ /* 0x000fe80000100800 */
[----:B------:R0:W-:Y:S01]  /*1ec20*/  STL [R1+0x1198], R89 ;  /* 0x0011985901007387 */ /* 0x0001e20000100800 */
[----:B------:R-:W-:-:S03]  /*1ec30*/  IMAD.MOV.U32 R84, RZ, RZ, R11 ;  /* 0x000000ffff547224 */ /* 0x000fc600078e000b */
[----:B------:R-:W4:Y:S01]  /*1ec40*/  @P0 LDG.E.U16 R0, desc[UR16][R86.64] ;  /* 0x0000001056000981 */ /* 0x000f22000c1e1500 */
[----:B------:R-:W-:-:S03]  /*1ec50*/  IMAD.MOV.U32 R83, RZ, RZ, R82 ;  /* 0x000000ffff537224 */ /* 0x000fc600078e0052 */
[----:B0-----:R-:W4:Y:S04]  /*1ec60*/  LDL.LU R89, [R1+0x96c] ;  /* 0x00096c0001597983 */ /* 0x001f280000300800 */
[----:B------:R-:W4:Y:S04]  /*1ec70*/  LDL R32, [R1+0x9c0] ;  /* 0x0009c00001207983 */ /* 0x000f280000100800 */
[----:B------:R-:W4:Y:S01]  /*1ec80*/  LDL R33, [R1+0x9bc] ;  /* 0x0009bc0001217983 */ /* 0x000f220000100800 */
[----:B------:R-:W-:-:S03]  /*1ec90*/  IMAD.MOV.U32 R82, RZ, RZ, R12 ;  /* 0x000000ffff527224 */ /* 0x000fc600078e000c */
[----:B------:R-:W4:Y:S04]  /*1eca0*/  LDL R40, [R1+0x9b8] ;  /* 0x0009b80001287983 */ /* 0x000f280000100800 */
[----:B---3--:R-:W3:Y:S04]  /*1ecb0*/  @P0 LDG.E.U16 R91, desc[UR16][R84.64] ;  /* 0x00000010545b0981 */ /* 0x008ee8000c1e1500 */
[----:B------:R-:W3:Y:S04]  /*1ecc0*/  LDL R41, [R1+0x9b4] ;  /* 0x0009b40001297983 */ /* 0x000ee80000100800 */
[----:B--2---:R-:W2:Y:S04]  /*1ecd0*/  @P0 LDG.E.U16 R90, desc[UR16][R82.64] ;  /* 0x00000010525a0981 */ /* 0x004ea8000c1e1500 */
[----:B------:R-:W-:Y:S04]  /*1ece0*/  STL [R1+0x100c], R86 ;  /* 0x00100c5601007387 */ /* 0x000fe80000100800 */
[----:B------:R0:W-:Y:S04]  /*1ecf0*/  STL [R1+0x119c], R86 ;  /* 0x00119c5601007387 */ /* 0x0001e80000100800 */
[----:B0-----:R-:W2:Y:S04]  /*1ed00*/  LDL.LU R86, [R1+0x970] ;  /* 0x0009700001567983 */ /* 0x001ea80000300800 */
[----:B------:R-:W-:Y:S04]  /*1ed10*/  STL [R1+0x1008], R87 ;  /* 0x0010085701007387 */ /* 0x000fe80000100800 */
[----:B------:R-:W-:Y:S04]  /*1ed20*/  STL [R1+0x11a0], R87 ;  /* 0x0011a05701007387 */ /* 0x000fe80000100800 */
[----:B------:R-:W2:Y:S04]  /*1ed30*/  LDL R12, [R1+0x9b0] ;  /* 0x0009b000010c7983 */ /* 0x000ea80000100800 */
[----:B------:R-:W2:Y:S04]  /*1ed40*/  LDL R13, [R1+0x9ac] ;  /* 0x0009ac00010d7983 */ /* 0x000ea80000100800 */
[----:B------:R-:W2:Y:S04]  /*1ed50*/  LDL R10, [R1+0x9a8] ;  /* 0x0009a800010a7983 */ /* 0x000ea80000100800 */
[----:B------:R-:W2:Y:S04]  /*1ed60*/  LDL R11, [R1+0x9a4] ;  /* 0x0009a400010b7983 */ /* 0x000ea80000100800 */
[----:B------:R-:W2:Y:S04]  /*1ed70*/  LDL R28, [R1+0x9a0] ;  /* 0x0009a000011c7983 */ /* 0x000ea80000100800 */
[----:B------:R-:W2:Y:S01]  /*1ed80*/  LDL R29, [R1+0x99c] ;  /* 0x00099c00011d7983 */ /* 0x000ea20000100800 */
[----:B------:R-:W-:-:S03]  /*1ed90*/  ISETP.GT.AND P5, PT, R4, 0x1, PT ;  /* 0x000000010400780c */ /* 0x000fc60003fa4270 */
[----:B------:R-:W2:Y:S04]  /*1eda0*/  LDL R70, [R1+0x998] ;  /* 0x0009980001467983 */ /* 0x000ea80000100800 */
[----:B------:R-:W2:Y:S04]  /*1edb0*/  LDL R71, [R1+0x994] ;  /* 0x0009940001477983 */ /* 0x000ea80000100800 */
[----:B------:R-:W2:Y:S04]  /*1edc0*/  LDL R20, [R1+0x990] ;  /* 0x0009900001147983 */ /* 0x000ea80000100800 */
[----:B------:R-:W2:Y:S04]  /*1edd0*/  LDL R21, [R1+0x98c] ;  /* 0x00098c0001157983 */ /* 0x000ea80000100800 */
[----:B------:R-:W2:Y:S04]  /*1ede0*/  LDL R68, [R1+0x984] ;  /* 0x0009840001447983 */ /* 0x000ea80000100800 */
[----:B----4-:R-:W4:Y:S04]  /*1edf0*/  @P5 LDG.E.U16 R32, desc[UR16][R50.64] ;  /* 0x0000001032205981 */ /* 0x010f28000c1e1500 */
[----:B------:R-:W4:Y:S04]  /*1ee00*/  LDL R69, [R1+0x988] ;  /* 0x0009880001457983 */ /* 0x000f280000100800 */
[----:B------:R-:W4:Y:S04]  /*1ee10*/  @P5 LDG.E.U16 R33, desc[UR16][R42.64] ;  /* 0x000000102a215981 */ /* 0x000f28000c1e1500 */
[----:B------:R-:W4:Y:S04]  /*1ee20*/  LDL R5, [R1+0x980] ;  /* 0x0009800001057983 */ /* 0x000f280000100800 */
[----:B------:R0:W-:Y:S04]  /*1ee30*/  @P0 STL [R1+0x9cc], R0 ;  /* 0x0009cc0001000387 */ /* 0x0001e80000100800 */
[----:B------:R-:W4:Y:S04]  /*1ee40*/  @P5 LDG.E.U16 R40, desc[UR16][R8.64] ;  /* 0x0000001008285981 */ /* 0x000f28000c1e1500 */
[----:B---3--:R-:W3:Y:S04]  /*1ee50*/  @P5 LDG.E.U16 R41, desc[UR16][R62.64] ;  /* 0x000000103e295981 */ /* 0x008ee8000c1e1500 */
[----:B0-----:R-:W3:Y:S04]  /*1ee60*/  LDL R0, [R1+0x97c] ;  /* 0x00097c0001007983 */ /* 0x001ee80000100800 */
[----:B------:R0:W-:Y:S04]  /*1ee70*/  @P0 STL [R1+0x9c8], R91 ;  /* 0x0009c85b01000387 */ /* 0x0001e80000100800 */
[----:B0-----:R-:W3:Y:S04]  /*1ee80*/  LDL R91, [R1+0x978] ;  /* 0x00097800015b7983 */ /* 0x001ee80000100800 */
[----:B------:R-:W-:Y:S04]  /*1ee90*/  STL [R1+0x1014], R84 ;  /* 0x0010145401007387 */ /* 0x000fe80000100800 */
[----:B------:R-:W-:Y:S04]  /*1eea0*/  STL [R1+0x11a4], R84 ;  /* 0x0011a45401007387 */ /* 0x000fe80000100800 */
[----:B------:R-:W-:Y:S04]  /*1eeb0*/  STL [R1+0x1010], R85 ;  /* 0x0010105501007387 */ /* 0x000fe80000100800 */
[----:B------:R-:W-:Y:S04]  /*1eec0*/  STL [R1+0x11a8], R85 ;  /* 0x0011a85501007387 */ /* 0x000fe80000100800 */
[----:B--2---:R0:W-:Y:S04]  /*1eed0*/  @P0 STL [R1+0x9c4], R90 ;  /* 0x0009c45a01000387 */ /* 0x0041e80000100800 */
[----:B0-----:R-:W2:Y:S01]  /*1eee0*/  LDL R90, [R1+0x974] ;  /* 0x00097400015a7983 */ /* 0x001ea20000100800 */
[----:B------:R-:W-:-:S02]  /*1eef0*/  ISETP.GT.AND P6, PT, R4, 0x2, PT ;  /* 0x000000020400780c */ /* 0x000fc40003fc4270 */
[C---:B------:R-:W-:Y:S02]  /*1ef00*/  ISETP.GT.AND P2, PT, R4.reuse, 0x3, PT ;  /* 0x000000030400780c */ /* 0x040fe40003f44270 */
[----:B------:R-:W-:-:S09]  /*1ef10*/  ISETP.GT.AND P4, PT, R4, 0x4, PT ;  /* 0x000000040400780c */ /* 0x000fd20003f84270 */
[----:B------:R-:W2:Y:S04]  /*1ef20*/  @P6 LDG.E.U16 R12, desc[UR16][R44.64] ;  /* 0x000000102c0c6981 */ /* 0x000ea8000c1e1500 */
[----:B------:R-:W2:Y:S04]  /*1ef30*/  @P6 LDG.E.U16 R13, desc[UR16][R72.64] ;  /* 0x00000010480d6981 */ /* 0x000ea8000c1e1500 */
[----:B------:R-:W2:Y:S04]  /*1ef40*/  @P6 LDG.E.U16 R10, desc[UR16][R6.64] ;  /* 0x00000010060a6981 */ /* 0x000ea8000c1e1500 */
[----:B------:R-:W2:Y:S04]  /*1ef50*/  @P6 LDG.E.U16 R11, desc[UR16][R14.64] ;  /* 0x000000100e0b6981 */ /* 0x000ea8000c1e1500 */
[----:B------:R-:W2:Y:S04]  /*1ef60*/  @P2 LDG.E.U16 R28, desc[UR16][R16.64] ;  /* 0x00000010101c2981 */ /* 0x000ea8000c1e1500 */
[----:B------:R-:W2:Y:S04]  /*1ef70*/  @P2 LDG.E.U16 R29, desc[UR16][R48.64] ;  /* 0x00000010301d2981 */ /* 0x000ea8000c1e1500 */
[----:B------:R-:W2:Y:S04]  /*1ef80*/  @P2 LDG.E.U16 R70, desc[UR16][R74.64] ;  /* 0x000000104a462981 */ /* 0x000ea8000c1e1500 */
[----:B------:R-:W2:Y:S01]  /*1ef90*/  @P2 LDG.E.U16 R71, desc[UR16][R76.64] ;  /* 0x000000104c472981 */ /* 0x000ea2000c1e1500 */
[----:B------:R-:W-:-:S03]  /*1efa0*/  ISETP.GT.AND P0, PT, R4, 0x5, PT ;  /* 0x000000050400780c */ /* 0x000fc60003f04270 */
[----:B------:R-:W2:Y:S04]  /*1efb0*/  @P4 LDG.E.U16 R20, desc[UR16][R30.64] ;  /* 0x000000101e144981 */ /* 0x000ea8000c1e1500 */
[----:B------:R-:W-:Y:S04]  /*1efc0*/  STL [R1+0x101c], R82 ;  /* 0x00101c5201007387 */ /* 0x000fe80000100800 */
[----:B------:R-:W2:Y:S04]  /*1efd0*/  @P4 LDG.E.U16 R21, desc[UR16][R24.64] ;  /* 0x0000001018154981 */ /* 0x000ea8000c1e1500 */
[----:B------:R-:W-:Y:S04]  /*1efe0*/  STL [R1+0x11ac], R82 ;  /* 0x0011ac5201007387 */ /* 0x000fe80000100800 */
[----:B------:R-:W-:Y:S04]  /*1eff0*/  STL [R1+0x1018], R83 ;  /* 0x0010185301007387 */ /* 0x000fe80000100800 */
[----:B------:R-:W-:Y:S04]  /*1f000*/  STL [R1+0x11b0], R83 ;  /* 0x0011b05301007387 */ /* 0x000fe80000100800 */
[----:B------:R-:W2:Y:S04]  /*1f010*/  LDL.LU.64 R50, [R1+0x1a10] ;  /* 0x001a100001327983 */ /* 0x000ea80000300a00 */
[----:B------:R-:W2:Y:S04]  /*1f020*/  @P4 LDG.E.U16 R68, desc[UR16][R18.64] ;  /* 0x0000001012444981 */ /* 0x000ea8000c1e1500 */
[----:B----4-:R0:W-:Y:S04]  /*1f030*/  @P5 STL [R1+0x9c0], R32 ;  /* 0x0009c02001005387 */ /* 0x0101e80000100800 */
[----:B------:R-:W4:Y:S04]  /*1f040*/  @P4 LDG.E.U16 R69, desc[UR16][R92.64] ;  /* 0x000000105c454981 */ /* 0x000f28000c1e1500 */
[----:B------:R-:W4:Y:S04]  /*1f050*/  @P0 LDG.E.U16 R5, desc[UR16][R58.64] ;  /* 0x000000103a050981 */ /* 0x000f28000c1e1500 */
[----:B0-----:R-:W4:Y:S04]  /*1f060*/  LDL.LU R32, [R1+0x1a08] ;  /* 0x001a080001207983 */ /* 0x001f280000300800 */
[----:B------:R-:W4:Y:S04]  /*1f070*/  LDL.LU.64 R42, [R1+0x1a00] ;  /* 0x001a0000012a7983 */ /* 0x000f280000300a00 */
[----:B------:R0:W-:Y:S04]  /*1f080*/  @P5 STL [R1+0x9bc], R33 ;  /* 0x0009bc2101005387 */ /* 0x0001e80000100800 */
[----:B---3--:R-:W3:Y:S04]  /*1f090*/  @P0 LDG.E.U16 R91, desc[UR16][R2.64] ;  /* 0x00000010025b0981 */ /* 0x008ee8000c1e1500 */
[----:B------:R-:W3:Y:S04]  /*1f0a0*/  @P0 LDG.E.U16 R0, desc[UR16][R60.64] ;  /* 0x000000103c000981 */ /* 0x000ee8000c1e1500 */
[----:B0-----:R-:W3:Y:S04]  /*1f0b0*/  LDL.LU R33, [R1+0x19f8] ;  /* 0x0019f80001217983 */ /* 0x001ee80000300800 */
[----:B------:R-:W3:Y:S04]  /*1f0c0*/  LDL.LU.64 R8, [R1+0x19f0] ;  /* 0x0019f00001087983 */ /* 0x000ee80000300a00 */
[----:B------:R0:W-:Y:S04]  /*1f0d0*/  @P5 STL [R1+0x9b8], R40 ;  /* 0x0009b82801005387 */ /* 0x0001e80000100800 */
[----:B0-----:R-:W3:Y:S04]  /*1f0e0*/  LDL.LU R40, [R1+0x19e8] ;  /* 0x0019e80001287983 */ /* 0x001ee80000300800 */
[----:B------:R-:W3:Y:S04]  /*1f0f0*/  LDL.LU.64 R62, [R1+0x19e0] ;  /* 0x0019e000013e7983 */ /* 0x000ee80000300a00 */
[----:B------:R0:W-:Y:S01]  /*1f100*/  @P5 STL [R1+0x9b4], R41 ;  /* 0x0009b42901005387 */ /* 0x0001e20000100800 */
[----:B------:R-:W-:-:S03]  /*1f110*/  ISETP.GT.AND P5, PT, R4, 0x6, PT ;  /* 0x000000060400780c */ /* 0x000fc60003fa4270 */
[----:B0-----:R-:W3:Y:S10]  /*1f120*/  LDL.LU R41, [R1+0x19d8] ;  /* 0x0019d80001297983 */ /* 0x001ef40000300800 */
[----:B------:R-:W3:Y:S04]  /*1f130*/  @P5 LDG.E.U16 R86, desc[UR16][R54.64] ;  /* 0x0000001036565981 */ /* 0x000ee8000c1e1500 */
[----:B------:R-:W3:Y:S04]  /*1f140*/  @P5 LDG.E.U16 R89, desc[UR16][R66.64] ;  /* 0x0000001042595981 */ /* 0x000ee8000c1e1500 */
[----:B------:R-:W3:Y:S04]  /*1f150*/  @P5 LDG.E.U16 R88, desc[UR16][R38.64] ;  /* 0x0000001026585981 */ /* 0x000ee8000c1e1500 */
[----:B------:R-:W3:Y:S04]  /*1f160*/  LDL.LU.64 R44, [R1+0x19d0] ;  /* 0x0019d000012c7983 */ /* 0x000ee80000300a00 */
[----:B--2---:R-:W2:Y:S04]  /*1f170*/  @P0 LDG.E.U16 R90, desc[UR16][R78.64] ;  /* 0x000000104e5a0981 */ /* 0x004ea8000c1e1500 */
[----:B------:R0:W-:Y:S04]  /*1f180*/  @P6 STL [R1+0x9b0], R12 ;  /* 0x0009b00c01006387 */ /* 0x0001e80000100800 */
[----:B0-----:R-:W3:Y:S04]  /*1f190*/  LDL.LU R12, [R1+0x19c8] ;  /* 0x0019c800010c7983 */ /* 0x001ee80000300800 */
[----:B------:R-:W3:Y:S04]  /*1f1a0*/  LDL.LU.64 R72, [R1+0x19c0] ;  /* 0x0019c00001487983 */ /* 0x000ee80000300a00 */
        /* <DEDUP_REMOVED lines=27> */
[----:B------:R-:W3:Y:S04]  /*1f360*/  LDL.LU.64 R18, [R1+0x1928] ;  /* 0x0019280001127983 */ /* 0x000ee80000300a00 */
[----:B------:R0:W-:Y:S04]  /*1f370*/  @P4 STL [R1+0x984], R68 ;  /* 0x0009844401004387 */ /* 0x0001e80000100800 */
[----:B0-----:R-:W3:Y:S04]  /*1f380*/  LDL R68, [R1+0xcbc] ;  /* 0x000cbc0001447983 */ /* 0x001ee80000100800 */
[----:B----4-:R-:W-:Y:S04]  /*1f390*/  @P4 STL [R1+0x988], R69 ;  /* 0x0009884501004387 */ /* 0x010fe80000100800 */
[----:B------:R-:W4:Y:S04]  /*1f3a0*/  LDL.LU.64 R58, [R1+0x1920] ;  /* 0x00192000013a7983 */ /* 0x000f280000300a00 */
[----:B------:R-:W4:Y:S04]  /*1f3b0*/  LDL.LU R60, [R1+0x191c] ;  /* 0x00191c00013c7983 */ /* 0x000f280000300800 */
[----:B------:R-:W4:Y:S04]  /*1f3c0*/  LDL.LU R3, [R1+0x1918] ;  /* 0x0019180001037983 */ /* 0x000f280000300800 */
[----:B------:R0:W-:Y:S04]  /*1f3d0*/  @P0 STL [R1+0x980], R5 ;  /* 0x0009800501000387 */ /* 0x0001e80000100800 */
[----:B------:R-:W4:Y:S04]  /*1f3e0*/  LDL R61, [R1+0xcb4] ;  /* 0x000cb400013d7983 */ /* 0x000f280000100800 */
[----:B------:R-:W4:Y:S04]  /*1f3f0*/  LDL R79, [R1+0xcb0] ;  /* 0x000cb000014f7983 */ /* 0x000f280000100800 */
[----:B0-----:R-:W4:Y:S04]  /*1f400*/  LDL R5, [R1+0xcb8] ;  /* 0x000cb80001057983 */ /* 0x001f280000100800 */
[----:B--2---:R-:W-:Y:S04]  /*1f410*/  @P0 STL [R1+0x974], R90 ;  /* 0x0009745a01000387 */ /* 0x004fe80000100800 */
[----:B---3--:R-:W-:Y:S04]  /*1f420*/  @P0 STL [R1+0x978], R91 ;  /* 0x0009785b01000387 */ /* 0x008fe80000100800 */
[----:B------:R0:W-:Y:S04]  /*1f430*/  @P0 STL [R1+0x97c], R0 ;  /* 0x00097c0001000387 */ /* 0x0001e80000100800 */
[----:B------:R-:W2:Y:S04]  /*1f440*/  LDL R54, [R1+0x960] ;  /* 0x0009600001367983 */ /* 0x000ea80000100800 */
[----:B------:R-:W3:Y:S04]  /*1f450*/  LDL R78, [R1+0x95c] ;  /* 0x00095c00014e7983 */ /* 0x000ee80000100800 */
[----:B------:R-:W-:Y:S04]  /*1f460*/  STL [R1+0x11b4], R86 ;  /* 0x0011b45601007387 */ /* 0x000fe80000100800 */
[----:B------:R-:W3:Y:S04]  /*1f470*/  LDL R55, [R1+0x958] ;  /* 0x0009580001377983 */ /* 0x000ee80000100800 */
[----:B------:R-:W3:Y:S04]  /*1f480*/  LDL R2, [R1+0x954] ;  /* 0x0009540001027983 */ /* 0x000ee80000100800 */
[----:B------:R-:W-:Y:S04]  /*1f490*/  STL [R1+0x11b8], R89 ;  /* 0x0011b85901007387 */ /* 0x000fe80000100800 */
[----:B------:R-:W3:Y:S04]  /*1f4a0*/  LDL R38, [R1+0x950] ;  /* 0x0009500001267983 */ /* 0x000ee80000100800 */
[----:B------:R-:W3:Y:S04]  /*1f4b0*/  LDL R39, [R1+0x94c] ;  /* 0x00094c0001277983 */ /* 0x000ee80000100800 */
[----:B0-----:R-:W3:Y:S04]  /*1f4c0*/  LDL R0, [R1+0x948] ;  /* 0x0009480001007983 */ /* 0x001ee80000100800 */
[----:B------:R-:W3:Y:S04]  /*1f4d0*/  LDL R91, [R1+0x944] ;  /* 0x00094400015b7983 */ /* 0x000ee80000100800 */
[----:B------:R-:W-:Y:S04]  /*1f4e0*/  STL [R1+0x11bc], R88 ;  /* 0x0011bc5801007387 */ /* 0x000fe80000100800 */
[----:B------:R-:W3:Y:S01]  /*1f4f0*/  LDL R90, [R1+0x940] ;  /* 0x00094000015a7983 */ /* 0x000ee20000100800 */
[----:B------:R-:W-:-:S02]  /*1f500*/  ISETP.GT.AND P6, PT, R4, 0x7, PT ;  /* 0x000000070400780c */ /* 0x000fc40003fc4270 */
[C---:B------:R-:W-:Y:S01]  /*1f510*/  ISETP.GT.AND P2, PT, R4.reuse, 0x8, PT ;  /* 0x000000080400780c */ /* 0x040fe20003f44270 */
[----:B------:R-:W3:Y:S01]  /*1f520*/  LDL R66, [R1+0x93c] ;  /* 0x00093c0001427983 */ /* 0x000ee20000100800 */
[C---:B------:R-:W-:Y:S02]  /*1f530*/  ISETP.GT.AND P4, PT, R4.reuse, 0x9, PT ;  /* 0x000000090400780c */ /* 0x040fe40003f84270 */
[C---:B------:R-:W-:Y:S01]  /*1f540*/  ISETP.GT.AND P0, PT, R4.reuse, 0xa, PT ;  /* 0x0000000a0400780c */ /* 0x040fe20003f04270 */
[----:B------:R-:W3:Y:S06]  /*1f550*/  LDL R67, [R1+0x938] ;  /* 0x0009380001437983 */ /* 0x000eec0000100800 */
[----:B------:R-:W3:Y:S04]  /*1f560*/  @P6 LDG.E.U16 R68, desc[UR16][R22.64] ;  /* 0x0000001016446981 */ /* 0x000ee8000c1e1500 */
[----:B----4-:R-:W4:Y:S04]  /*1f570*/  @P5 LDG.E.U16 R3, desc[UR16][R26.64] ;  /* 0x000000101a035981 */ /* 0x010f28000c1e1500 */
[----:B------:R-:W4:Y:S04]  /*1f580*/  @P6 LDG.E.U16 R61, desc[UR16][R56.64] ;  /* 0x00000010383d6981 */ /* 0x000f28000c1e1500 */
[----:B------:R-:W4:Y:S04]  /*1f590*/  @P6 LDG.E.U16 R79, desc[UR16][R36.64] ;  /* 0x00000010244f6981 */ /* 0x000f28000c1e1500 */
[----:B------:R-:W4:Y:S04]  /*1f5a0*/  @P6 LDG.E.U16 R5, desc[UR16][R34.64] ;  /* 0x0000001022056981 */ /* 0x000f28000c1e1500 */
[----:B------:R-:W4:Y:S04]  /*1f5b0*/  LDL R26, [R1+0x934] ;  /* 0x00093400011a7983 */ /* 0x000f280000100800 */
[----:B--2---:R-:W2:Y:S04]  /*1f5c0*/  @P2 LDG.E.U16 R54, desc[UR16][R46.64] ;  /* 0x000000102e362981 */ /* 0x004ea8000c1e1500 */
[----:B---3--:R-:W3:Y:S04]  /*1f5d0*/  @P2 LDG.E.U16 R78, desc[UR16][R80.64] ;  /* 0x00000010504e2981 */ /* 0x008ee8000c1e1500 */
[----:B------:R-:W3:Y:S04]  /*1f5e0*/  @P2 LDG.E.U16 R55, desc[UR16][R64.64] ;  /* 0x0000001040372981 */ /* 0x000ee8000c1e1500 */
        /* <DEDUP_REMOVED lines=8> */
[----:B----4-:R-:W-:Y:S04]  /*1f670*/  STL [R1+0x11c0], R3 ;  /* 0x0011c00301007387 */ /* 0x010fe80000100800 */
[----:B------:R-:W4:Y:S04]  /*1f680*/  LDL R27, [R1+0x930] ;  /* 0x00093000011b7983 */ /* 0x000f280000100800 */
[----:B------:R-:W4:Y:S04]  /*1f690*/  LDL R22, [R1+0x92c] ;  /* 0x00092c0001167983 */ /* 0x000f280000100800 */
[----:B------:R-:W4:Y:S04]  /*1f6a0*/  LDL R23, [R1+0x928] ;  /* 0x0009280001177983 */ /* 0x000f280000100800 */
[----:B------:R-:W4:Y:S04]  /*1f6b0*/  LDL R69, [R1+0x924] ;  /* 0x0009240001457983 */ /* 0x000f280000100800 */
[----:B------:R-:W4:Y:S04]  /*1f6c0*/  LDL.LU.64 R34, [R1+0x1910] ;  /* 0x0019100001227983 */ /* 0x000f280000300a00 */
[----:B------:R0:W-:Y:S01]  /*1f6d0*/  @P6 STL [R1+0xcbc], R68 ;  /* 0x000cbc4401006387 */ /* 0x0001e20000100800 */
[----:B------:R-:W-:-:S03]  /*1f6e0*/  ISETP.GT.AND P5, PT, R4, 0xb, PT ;  /* 0x0000000b0400780c */ /* 0x000fc60003fa4270 */
[----:B------:R-:W4:Y:S04]  /*1f6f0*/  @P0 LDG.E.U16 R26, desc[UR16][R72.64] ;  /* 0x00000010481a0981 */ /* 0x000f28000c1e1500 */
[----:B0-----:R-:W4:Y:S04]  /*1f700*/  LDL R68, [R1+0x920] ;  /* 0x0009200001447983 */ /* 0x001f280000100800 */
[----:B------:R0:W-:Y:S04]  /*1f710*/  @P6 STL [R1+0xcb8], R5 ;  /* 0x000cb80501006387 */ /* 0x0001e80000100800 */
[----:B0-----:R-:W4:Y:S04]  /*1f720*/  LDL R5, [R1+0x91c] ;  /* 0x00091c0001057983 */ /* 0x001f280000100800 */
[----:B------:R-:W4:Y:S04]  /*1f730*/  LDL.LU.64 R56, [R1+0x1908] ;  /* 0x0019080001387983 */ /* 0x000f280000300a00 */
[----:B------:R0:W-:Y:S04]  /*1f740*/  @P6 STL [R1+0xcb4], R61 ;  /* 0x000cb43d01006387 */ /* 0x0001e80000100800 */
[----:B0-----:R-:W4:Y:S04]  /*1f750*/  LDL.LU R61, [R1+0x1900] ;  /* 0x00190000013d7983 */ /* 0x001f280000300800 */
[----:B------:R-:W4:Y:S04]  /*1f760*/  LDL.LU.64 R36, [R1+0x18f8] ;  /* 0x0018f80001247983 */ /* 0x000f280000300a00 */
[----:B------:R0:W-:Y:S04]  /*1f770*/  @P6 STL [R1+0xcb0], R79 ;  /* 0x000cb04f01006387 */ /* 0x0001e80000100800 */
[----:B0-----:R-:W4:Y:S04]  /*1f780*/  LDL R79, [R1+0x918] ;  /* 0x00091800014f7983 */ /* 0x001f280000100800 */
[----:B------:R-:W4:Y:S04]  /*1f790*/  LDL.LU.64 R46, [R1+0x18f0] ;  /* 0x0018f000012e7983 */ /* 0x000f280000300a00 */
[----:B--2---:R0:W-:Y:S04]  /*1f7a0*/  @P2 STL [R1+0x960], R54 ;  /* 0x0009603601002387 */ /* 0x0041e80000100800 */
[----:B0-----:R-:W2:Y:S04]  /*1f7b0*/  LDL.LU R54, [R1+0x18e8] ;  /* 0x0018e80001367983 */ /* 0x001ea80000300800 */
[----:B------:R-:W2:Y:S04]  /*1f7c0*/  LDL.LU.64 R80, [R1+0x18e0] ;  /* 0x0018e00001507983 */ /* 0x000ea80000300a00 */
[----:B---3--:R0:W-:Y:S04]  /*1f7d0*/  @P2 STL [R1+0x95c], R78 ;  /* 0x00095c4e01002387 */ /* 0x0081e80000100800 */
[----:B0-----:R-:W3:Y:S04]  /*1f7e0*/  LDL R78, [R1+0x914] ;  /* 0x00091400014e7983 */ /* 0x001ee80000100800 */
[----:B------:R-:W2:Y:S04]  /*1f7f0*/  LDL.LU.64 R64, [R1+0x18d8] ;  /* 0x0018d80001407983 */ /* 0x000ea80000300a00 */
[----:B------:R0:W-:Y:S04]  /*1f800*/  @P2 STL [R1+0x958], R55 ;  /* 0x0009583701002387 */ /* 0x0001e80000100800 */
[----:B0-----:R-:W2:Y:S04]  /*1f810*/  LDL.LU R55, [R1+0x18d0] ;  /* 0x0018d00001377983 */ /* 0x001ea80000300800 */
[----:B------:R-:W2:Y:S04]  /*1f820*/  LDL.LU.64 R52, [R1+0x18c8] ;  /* 0x0018c80001347983 */ /* 0x000ea80000300a00 */
[----:B------:R0:W-:Y:S04]  /*1f830*/  @P2 STL [R1+0x954], R2 ;  /* 0x0009540201002387 */ /* 0x0001e80000100800 */
[----:B0-----:R-:W2:Y:S04]  /*1f840*/  LDL R2, [R1+0x910] ;  /* 0x0009100001027983 */ /* 0x001ea80000100800 */
[----:B------:R-:W2:Y:S04]  /*1f850*/  LDL.LU.64 R50, [R1+0x18c0] ;  /* 0x0018c00001327983 */ /* 0x000ea80000300a00 */
[----:B------:R0:W-:Y:S04]  /*1f860*/  @P4 STL [R1+0x950], R38 ;  /* 0x0009502601004387 */ /* 0x0001e80000100800 */
[----:B0-----:R-:W2:Y:S04]  /*1f870*/  LDL.LU R38, [R1+0x18b8] ;  /* 0x0018b80001267983 */ /* 0x001ea80000300800 */
[----:B------:R-:W2:Y:S04]  /*1f880*/  LDL.LU.64 R42, [R1+0x18b0] ;  /* 0x0018b000012a7983 */ /* 0x000ea80000300a00 */
[----:B------:R0:W-:Y:S04]  /*1f890*/  @P4 STL [R1+0x94c], R39 ;  /* 0x00094c2701004387 */ /* 0x0001e80000100800 */
[----:B0-----:R-:W2:Y:S04]  /*1f8a0*/  LDL.LU R39, [R1+0x18a8] ;  /* 0x0018a80001277983 */ /* 0x001ea80000300800 */
[----:B------:R-:W2:Y:S04]  /*1f8b0*/  LDL.LU.64 R32, [R1+0x18a0] ;  /* 0x0018a00001207983 */ /* 0x000ea80000300a00 */
[----:B------:R-:W2:Y:S04]  /*1f8c0*/  LDL.LU.64 R8, [R1+0x1898] ;  /* 0x0018980001087983 */ /* 0x000ea80000300a00 */
[----:B------:R0:W-:Y:S04]  /*1f8d0*/  @P4 STL [R1+0x948], R0 ;  /* 0x0009480001004387 */ /* 0x0001e80000100800 */
[----:B0-----:R-:W2:Y:S04]  /*1f8e0*/  LDL R0, [R1+0x90c] ;  /* 0x00090c0001007983 */ /* 0x001ea80000100800 */
[----:B------:R0:W-:Y:S04]  /*1f8f0*/  @P4 STL [R1+0x944], R91 ;  /* 0x0009445b01004387 */ /* 0x0001e80000100800 */
[----:B------:R-:W2:Y:S04]  /*1f900*/  LDL.LU.64 R62, [R1+0x1890] ;  /* 0x00189000013e7983 */ /* 0x000ea80000300a00 */
[----:B0-----:R-:W2:Y:S04]  /*1f910*/  LDL R91, [R1+0x908] ;  /* 0x00090800015b7983 */ /* 0x001ea80000100800 */
[----:B------:R0:W-:Y:S04]  /*1f920*/  @P0 STL [R1+0x940], R90 ;  /* 0x0009405a01000387 */ /* 0x0001e80000100800 */
[----:B0-----:R-:W2:Y:S01]  /*1f930*/  LDL R90, [R1+0x904] ;  /* 0x00090400015a7983 */ /* 0x001ea20000100800 */
[----:B------:R-:W-:-:S02]  /*1f940*/  ISETP.GT.AND P6, PT, R4, 0xc, PT ;  /* 0x0000000c0400780c */ /* 0x000fc40003fc4270 */
[C---:B------:R-:W-:Y:S01]  /*1f950*/  ISETP.GT.AND P2, PT, R4.reuse, 0xd, PT ;  /* 0x0000000d0400780c */ /* 0x040fe20003f44270 */
[----:B------:R-:W2:Y:S04]  /*1f960*/  LDL.LU.64 R40, [R1+0x1888] ;  /* 0x0018880001287983 */ /* 0x000ea80000300a00 */
[----:B----4-:R-:W4:Y:S04]  /*1f970*/  @P5 LDG.E.U16 R27, desc[UR16][R12.64] ;  /* 0x000000100c1b5981 */ /* 0x010f28000c1e1500 */
[----:B------:R-:W4:Y:S04]  /*1f980*/  @P5 LDG.E.U16 R22, desc[UR16][R6.64] ;  /* 0x0000001006165981 */ /* 0x000f28000c1e1500 */
[----:B------:R-:W4:Y:S04]  /*1f990*/  @P5 LDG.E.U16 R23, desc[UR16][R14.64] ;  /* 0x000000100e175981 */ /* 0x000f28000c1e1500 */
[----:B------:R-:W4:Y:S04]  /*1f9a0*/  @P5 LDG.E.U16 R69, desc[UR16][R10.64] ;  /* 0x000000100a455981 */ /* 0x000f28000c1e1500 */
[----:B------:R-:W4:Y:S04]  /*1f9b0*/  @P6 LDG.E.U16 R68, desc[UR16][R16.64] ;  /* 0x0000001010446981 */ /* 0x000f28000c1e1500 */
[----:B------:R-:W4:Y:S04]  /*1f9c0*/  @P6 LDG.E.U16 R5, desc[UR16][R48.64] ;  /* 0x0000001030056981 */ /* 0x000f28000c1e1500 */
[----:B------:R-:W4:Y:S04]  /*1f9d0*/  @P6 LDG.E.U16 R79, desc[UR16][R28.64] ;  /* 0x000000101c4f6981 */ /* 0x000f28000c1e1500 */
[----:B---3--:R-:W3:Y:S04]  /*1f9e0*/  @P6 LDG.E.U16 R78, desc[UR16][R74.64] ;  /* 0x000000104a4e6981 */ /* 0x008ee8000c1e1500 */
[----:B--2---:R-:W2:Y:S04]  /*1f9f0*/  @P2 LDG.E.U16 R2, desc[UR16][R76.64] ;  /* 0x000000104c022981 */ /* 0x004ea8000c1e1500 */
[----:B------:R-:W2:Y:S04]  /*1fa00*/  @P2 LDG.E.U16 R0, desc[UR16][R70.64] ;  /* 0x0000001046002981 */ /* 0x000ea8000c1e1500 */
[----:B------:R-:W2:Y:S04]  /*1fa10*/  @P2 LDG.E.U16 R91, desc[UR16][R30.64] ;  /* 0x000000101e5b2981 */ /* 0x000ea8000c1e1500 */
[----:B------:R-:W2:Y:S04]  /*1fa20*/  @P2 LDG.E.U16 R90, desc[UR16][R24.64] ;  /* 0x00000010185a2981 */ /* 0x000ea8000c1e1500 */
[----:B------:R0:W-:Y:S04]  /*1fa30*/  @P0 STL [R1+0x93c], R66 ;  /* 0x00093c4201000387 */ /* 0x0001e80000100800 */
[----:B0-----:R-:W2:Y:S04]  /*1fa40*/  LDL.LU R66, [R1+0x1880] ;  /* 0x0018800001427983 */ /* 0x001ea80000300800 */
[----:B------:R-:W2:Y:S04]  /*1fa50*/  LDL.LU.64 R44, [R1+0x1878] ;  /* 0x00187800012c7983 */ /* 0x000ea80000300a00 */
[----:B------:R0:W-:Y:S04]  /*1fa60*/  @P0 STL [R1+0x938], R67 ;  /* 0x0009384301000387 */ /* 0x0001e80000100800 */
[----:B0-----:R-:W2:Y:S04]  /*1fa70*/  LDL.LU R67, [R1+0x1870] ;  /* 0x0018700001437983 */ /* 0x001ea80000300800 */
[----:B------:R-:W2:Y:S04]  /*1fa80*/  LDL.LU.64 R72, [R1+0x1868] ;  /* 0x0018680001487983 */ /* 0x000ea80000300a00 */
[----:B------:R0:W-:Y:S04]  /*1fa90*/  @P0 STL [R1+0x934], R26 ;  /* 0x0009341a01000387 */ /* 0x0001e80000100800 */
[----:B0-----:R-:W2:Y:S04]  /*1faa0*/  LDL.LU R26, [R1+0x1860] ;  /* 0x00186000011a7983 */ /* 0x001ea80000300800 */
[----:B------:R-:W2:Y:S04]  /*1fab0*/  LDL.LU.64 R12, [R1+0x1858] ;  /* 0x00185800010c7983 */ /* 0x000ea80000300a00 */
[----:B----4-:R0:W-:Y:S04]  /*1fac0*/  @P5 STL [R1+0x930], R27 ;  /* 0x0009301b01005387 */ /* 0x0101e80000100800 */
[----:B0-----:R-:W4:Y:S04]  /*1fad0*/  LDL.LU R27, [R1+0x1850] ;  /* 0x00185000011b7983 */ /* 0x001f280000300800 */
[----:B------:R-:W4:Y:S04]  /*1fae0*/  LDL.LU.64 R6, [R1+0x1848] ;  /* 0x0018480001067983 */ /* 0x000f280000300a00 */
[----:B------:R0:W-:Y:S04]  /*1faf0*/  @P5 STL [R1+0x92c], R22 ;  /* 0x00092c1601005387 */ /* 0x0001e80000100800 */
[----:B0-----:R-:W4:Y:S04]  /*1fb00*/  LDL.LU R22, [R1+0x1840] ;  /* 0x0018400001167983 */ /* 0x001f280000300800 */
[----:B------:R-:W4:Y:S04]  /*1fb10*/  LDL.LU.64 R14, [R1+0x1838] ;  /* 0x00183800010e7983 */ /* 0x000f280000300a00 */
[----:B------:R0:W-:Y:S04]  /*1fb20*/  @P5 STL [R1+0x928], R23 ;  /* 0x0009281701005387 */ /* 0x0001e80000100800 */
[----:B0-----:R-:W4:Y:S04]  /*1fb30*/  LDL.LU R23, [R1+0x1830] ;  /* 0x0018300001177983 */ /* 0x001f280000300800 */
[----:B------:R-:W4:Y:S04]  /*1fb40*/  LDL.LU.64 R10, [R1+0x1828] ;  /* 0x00182800010a7983 */ /* 0x000f280000300a00 */
[----:B------:R-:W-:Y:S04]  /*1fb50*/  @P5 STL [R1+0x924], R69 ;  /* 0x0009244501005387 */ /* 0x000fe80000100800 */
[----:B------:R-:W4:Y:S04]  /*1fb60*/  LDL.LU.64 R16, [R1+0x1820] ;  /* 0x0018200001107983 */ /* 0x000f280000300a00 */
[----:B------:R-:W4:Y:S04]  /*1fb70*/  LDL R48, [R1+0xcac] ;  /* 0x000cac0001307983 */ /* 0x000f280000100800 */
[----:B------:R-:W4:Y:S04]  /*1fb80*/  LDL R49, [R1+0xca8] ;  /* 0x000ca80001317983 */ /* 0x000f280000100800 */
[----:B------:R0:W-:Y:S04]  /*1fb90*/  @P6 STL [R1+0x920], R68 ;  /* 0x0009204401006387 */ /* 0x0001e80000100800 */
[----:B0-----:R-:W4:Y:S04]  /*1fba0*/  LDL R68, [R1+0xca4] ;  /* 0x000ca40001447983 */ /* 0x001f280000100800 */
[----:B------:R-:W4:Y:S04]  /*1fbb0*/  LDL.LU.64 R28, [R1+0x1818] ;  /* 0x00181800011c7983 */ /* 0x000f280000300a00 */
[----:B------:R-:W4:Y:S04]  /*1fbc0*/  LDL R69, [R1+0x8f8] ;  /* 0x0008f80001457983 */ /* 0x000f280000100800 */
[----:B------:R0:W-:Y:S04]  /*1fbd0*/  @P6 STL [R1+0x918], R79 ;  /* 0x0009184f01006387 */ /* 0x0001e80000100800 */
[----:B------:R-:W4:Y:S04]  /*1fbe0*/  LDL R75, [R1+0x8f0] ;  /* 0x0008f000014b7983 */ /* 0x000f280000100800 */
[----:B0-----:R-:W4:Y:S04]  /*1fbf0*/  LDL R79, [R1+0x8f4] ;  /* 0x0008f400014f7983 */ /* 0x001f280000100800 */
[----:B---3--:R0:W-:Y:S04]  /*1fc00*/  @P6 STL [R1+0x914], R78 ;  /* 0x0009144e01006387 */ /* 0x0081e80000100800 */
[----:B0-----:R-:W3:Y:S04]  /*1fc10*/  LDL R78, [R1+0x8ec] ;  /* 0x0008ec00014e7983 */ /* 0x001ee80000100800 */
[----:B------:R0:W-:Y:S04]  /*1fc20*/  @P6 STL [R1+0x91c], R5 ;  /* 0x00091c0501006387 */ /* 0x0001e80000100800 */
[----:B------:R-:W3:Y:S04]  /*1fc30*/  LDL R74, [R1+0x8e8] ;  /* 0x0008e800014a7983 */ /* 0x000ee80000100800 */
[----:B------:R-:W3:Y:S04]  /*1fc40*/  LDL R77, [R1+0x8e4] ;  /* 0x0008e400014d7983 */ /* 0x000ee80000100800 */
[----:B------:R-:W3:Y:S04]  /*1fc50*/  LDL R76, [R1+0x8e0] ;  /* 0x0008e000014c7983 */ /* 0x000ee80000100800 */
[----:B0-----:R-:W3:Y:S04]  /*1fc60*/  LDL R5, [R1+0x8dc] ;  /* 0x0008dc0001057983 */ /* 0x001ee80000100800 */
[----:B------:R-:W3:Y:S04]  /*1fc70*/  LDL.LU.64 R70, [R1+0x1810] ;  /* 0x0018100001467983 */ /* 0x000ee80000300a00 */
[----:B--2---:R0:W-:Y:S04]  /*1fc80*/  @P2 STL [R1+0x910], R2 ;  /* 0x0009100201002387 */ /* 0x0041e80000100800 */
[----:B0-----:R-:W2:Y:S04]  /*1fc90*/  LDL R2, [R1+0x8d8] ;  /* 0x0008d80001027983 */ /* 0x001ea80000100800 */
[----:B------:R0:W-:Y:S04]  /*1fca0*/  @P2 STL [R1+0x90c], R0 ;  /* 0x00090c0001002387 */ /* 0x0001e80000100800 */
[----:B0-----:R-:W2:Y:S04]  /*1fcb0*/  LDL R0, [R1+0x8d4] ;  /* 0x0008d40001007983 */ /* 0x001ea80000100800 */
[----:B------:R-:W2:Y:S04]  /*1fcc0*/  LDL.LU.64 R30, [R1+0x1808] ;  /* 0x00180800011e7983 */ /* 0x000ea80000300a00 */
[----:B------:R0:W-:Y:S04]  /*1fcd0*/  @P2 STL [R1+0x908], R91 ;  /* 0x0009085b01002387 */ /* 0x0001e80000100800 */
[----:B0-----:R-:W2:Y:S04]  /*1fce0*/  LDL.LU R91, [R1+0x1800] ;  /* 0x00180000015b7983 */ /* 0x001ea80000300800 */
[----:B------:R-:W3:Y:S04]  /*1fcf0*/  LDL.LU.64 R24, [R1+0x17f8] ;  /* 0x0017f80001187983 */ /* 0x000ee80000300a00 */
[----:B------:R0:W-:Y:S04]  /*1fd00*/  @P2 STL [R1+0x904], R90 ;  /* 0x0009045a01002387 */ /* 0x0001e80000100800 */
[----:B0-----:R-:W3:Y:S01]  /*1fd10*/  LDL.LU R90, [R1+0x17f0] ;  /* 0x0017f000015a7983 */ /* 0x001ee20000300800 */
[----:B------:R-:W-:-:S13]  /*1fd20*/  ISETP.GT.AND P4, PT, R4, 0xe, PT ;  /* 0x0000000e0400780c */ /* 0x000fda0003f84270 */
[----:B--2---:R-:W2:Y:S04]  /*1fd30*/  @P4 LDG.E.U16 R91, desc[UR16][R92.64] ;  /* 0x000000105c5b4981 */ /* 0x004ea8000c1e1500 */
[----:B---3--:R-:W3:Y:S04]  /*1fd40*/  @P4 LDG.E.U16 R90, desc[UR16][R20.64] ;  /* 0x00000010145a4981 */ /* 0x008ee8000c1e1500 */
[----:B------:R-:W2:Y:S04]  /*1fd50*/  LDL.LU.64 R20, [R1+0x17e8] ;  /* 0x0017e80001147983 */ /* 0x000ea80000300a00 */
[----:B---3--:R-:W-:Y:S04]  /*1fd60*/  STL [R1+0x11c4], R90 ;  /* 0x0011c45a01007387 */ /* 0x008fe80000100800 */
[----:B------:R-:W3:Y:S04]  /*1fd70*/  LDL.LU.64 R92, [R1+0x17e0] ;  /* 0x0017e000015c7983 */ /* 0x000ee80000300a00 */
[----:B---3--:R-:W3:Y:S04]  /*1fd80*/  @P4 LDG.E.U16 R92, desc[UR16][R18.64] ;  /* 0x00000010125c4981 */ /* 0x008ee8000c1e1500 */
[----:B------:R-:W3:Y:S04]  /*1fd90*/  @P4 LDG.E.U16 R93, desc[UR16][R58.64] ;  /* 0x000000103a5d4981 */ /* 0x000ee8000c1e1500 */
[----:B--2---:R-:W-:Y:S04]  /*1fda0*/  STL [R1+0x11c8], R91 ;  /* 0x0011c85b01007387 */ /* 0x004fe80000100800 */
[----:B------:R-:W2:Y:S01]  /*1fdb0*/  LDL.LU.64 R18, [R1+0x17d8] ;  /* 0x0017d80001127983 */ /* 0x000ea20000300a00 */
[----:B------:R-:W-:-:S02]  /*1fdc0*/  ISETP.GT.AND P0, PT, R4, 0xf, PT ;  /* 0x0000000f0400780c */ /* 0x000fc40003f04270 */
[----:B------:R-:W-:-:S11]  /*1fdd0*/  ISETP.GT.AND P5, PT, R4, 0x10, PT ;  /* 0x000000100400780c */ /* 0x000fd60003fa4270 */
[----:B----4-:R-:W4:Y:S04]  /*1fde0*/  @P0 LDG.E.U16 R48, desc[UR16][R34.64] ;  /* 0x0000001022300981 */ /* 0x010f28000c1e1500 */
[----:B------:R-:W2:Y:S04]  /*1fdf0*/  @P0 LDG.E.U16 R49, desc[UR16][R56.64] ;  /* 0x0000001038310981 */ /* 0x000ea8000c1e1500 */
[----:B------:R-:W2:Y:S04]  /*1fe00*/  @P0 LDG.E.U16 R68, desc[UR16][R60.64] ;  /* 0x000000103c440981 */ /* 0x000ea8000c1e1500 */
[----:B------:R-:W2:Y:S04]  /*1fe10*/  @P5 LDG.E.U16 R79, desc[UR16][R80.64] ;  /* 0x00000010504f5981 */ /* 0x000ea8000c1e1500 */
[----:B------:R-:W2:Y:S01]  /*1fe20*/  @P5 LDG.E.U16 R78, desc[UR16][R54.64] ;  /* 0x00000010364e5981 */ /* 0x000ea2000c1e1500 */
[----:B------:R-:W-:-:S03]  /*1fe30*/  ISETP.GT.AND P6, PT, R4, 0x11, PT ;  /* 0x000000110400780c */ /* 0x000fc60003fc4270 */
[----:B------:R-:W2:Y:S04]  /*1fe40*/  @P5 LDG.E.U16 R69, desc[UR16][R46.64] ;  /* 0x000000102e455981 */ /* 0x000ea8000c1e1500 */
[----:B------:R-:W2:Y:S06]  /*1fe50*/  @P5 LDG.E.U16 R75, desc[UR16][R64.64] ;  /* 0x00000010404b5981 */ /* 0x000eac000c1e1500 */
[----:B------:R-:W2:Y:S04]  /*1fe60*/  @P6 LDG.E.U16 R5, desc[UR16][R38.64] ;  /* 0x0000001026056981 */ /* 0x000ea8000c1e1500 */
[----:B------:R-:W2:Y:S04]  /*1fe70*/  @P6 LDG.E.U16 R76, desc[UR16][R42.64] ;  /* 0x000000102a4c6981 */ /* 0x000ea8000c1e1500 */
[----:B------:R-:W2:Y:S04]  /*1fe80*/  @P6 LDG.E.U16 R77, desc[UR16][R50.64] ;  /* 0x00000010324d6981 */ /* 0x000ea8000c1e1500 */
[----:B------:R-:W2:Y:S04]  /*1fe90*/  @P6 LDG.E.U16 R74, desc[UR16][R52.64] ;  /* 0x00000010344a6981 */ /* 0x000ea8000c1e1500 */
[----:B---3--:R-:W-:Y:S04]  /*1fea0*/  STL [R1+0x11cc], R92 ;  /* 0x0011cc5c01007387 */ /* 0x008fe80000100800 */
[----:B------:R-:W3:Y:S04]  /*1feb0*/  LDL.LU.64 R58, [R1+0x17d0] ;  /* 0x0017d000013a7983 */ /* 0x000ee80000300a00 */
[----:B------:R0:W-:Y:S04]  /*1fec0*/  STL [R1+0x11d0], R93 ;  /* 0x0011d05d01007387 */ /* 0x0001e80000100800 */
[----:B0-----:R-:W2:Y:S04]  /*1fed0*/  LDL R93, [R1+0xca0] ;  /* 0x000ca000015d7983 */ /* 0x001ea80000100800 */
[----:B------:R-:W3:Y:S04]  /*1fee0*/  LDL.LU.64 R34, [R1+0x17c8] ;  /* 0x0017c80001227983 */ /* 0x000ee80000300a00 */
[----:B----4-:R0:W-:Y:S04]  /*1fef0*/  @P0 STL [R1+0xcac], R48 ;  /* 0x000cac3001000387 */ /* 0x0101e80000100800 */
[----:B0-----:R-:W4:Y:S04]  /*1ff00*/  LDL.LU R48, [R1+0x17c0] ;  /* 0x0017c00001307983 */ /* 0x001f280000300800 */
[----:B------:R-:W3:Y:S04]  /*1ff10*/  LDL.LU.64 R56, [R1+0x17b8] ;  /* 0x0017b80001387983 */ /* 0x000ee80000300a00 */
[----:B--2---:R-:W2:Y:S04]  /*1ff20*/  @P0 LDG.E.U16 R93, desc[UR16][R36.64] ;  /* 0x00000010245d0981 */ /* 0x004ea8000c1e1500 */
[----:B------:R0:W-:Y:S04]  /*1ff30*/  @P0 STL [R1+0xca8], R49 ;  /* 0x000ca83101000387 */ /* 0x0001e80000100800 */
[----:B0-----:R-:W4:Y:S04]  /*1ff40*/  LDL.LU R49, [R1+0x17b0] ;  /* 0x0017b00001317983 */ /* 0x001f280000300800 */
[----:B------:R-:W3:Y:S04]  /*1ff50*/  LDL.LU.64 R60, [R1+0x17a8] ;  /* 0x0017a800013c7983 */ /* 0x000ee80000300a00 */
[----:B------:R0:W-:Y:S04]  /*1ff60*/  @P0 STL [R1+0xca4], R68 ;  /* 0x000ca44401000387 */ /* 0x0001e80000100800 */
[----:B0-----:R-:W3:Y:S04]  /*1ff70*/  LDL.LU R68, [R1+0x17a0] ;  /* 0x0017a00001447983 */ /* 0x001ee80000300800 */
[----:B------:R-:W3:Y:S04]  /*1ff80*/  LDL.LU.64 R36, [R1+0x1798] ;  /* 0x0017980001247983 */ /* 0x000ee80000300a00 */
[----:B--2---:R-:W-:Y:S04]  /*1ff90*/  @P0 STL [R1+0xca0], R93 ;  /* 0x000ca05d01000387 */ /* 0x004fe80000100800 */
[----:B------:R-:W2:Y:S04]  /*1ffa0*/  LDL.LU.64 R46, [R1+0x1790] ;  /* 0x00179000012e7983 */ /* 0x000ea80000300a00 */
[----:B------:R0:W-:Y:S04]  /*1ffb0*/  @P5 STL [R1+0x8f4], R79 ;  /* 0x0008f44f01005387 */ /* 0x0001e80000100800 */
[----:B0-----:R-:W2:Y:S04]  /*1ffc0*/  LDL R79, [R1+0x8d0] ;  /* 0x0008d000014f7983 */ /* 0x001ea80000100800 */
[----:B------:R0:W-:Y:S04]  /*1ffd0*/  @P5 STL [R1+0x8ec], R78 ;  /* 0x0008ec4e01005387 */ /* 0x0001e80000100800 */
[----:B0-----:R-:W3:Y:S01]  /*1ffe0*/  LDL R78, [R1+0x8cc] ;  /* 0x0008cc00014e7983 */ /* 0x001ee20000100800 */
[----:B------:R-:W-:-:S03]  /*1fff0*/  ISETP.GT.AND P2, PT, R4, 0x12, PT ;  /* 0x000000120400780c */ /* 0x000fc60003f44270 */
[----:B------:R-:W-:Y:S04]  /*20000*/  @P5 STL [R1+0x8f0], R75 ;  /* 0x0008f04b01005387 */ /* 0x000fe80000100800 */
[----:B------:R0:W-:Y:S06]  /*20010*/  @P5 STL [R1+0x8f8], R69 ;  /* 0x0008f84501005387 */ /* 0x0001ec0000100800 */
[----:B------:R-:W4:Y:S04]  /*20020*/  @P2 LDG.E.U16 R2, desc[UR16][R32.64] ;  /* 0x0000001020022981 */ /* 0x000f28000c1e1500 */
[----:B------:R-:W4:Y:S04]  /*20030*/  @P2 LDG.E.U16 R0, desc[UR16][R8.64] ;  /* 0x0000001008002981 */ /* 0x000f28000c1e1500 */
[----:B------:R1:W-:Y:S04]  /*20040*/  @P6 STL [R1+0x8dc], R5 ;  /* 0x0008dc0501006387 */ /* 0x0003e80000100800 */
[----:B------:R-:W-:Y:S04]  /*20050*/  @P6 STL [R1+0x8e0], R76 ;  /* 0x0008e04c01006387 */ /* 0x000fe80000100800 */
[----:B------:R-:W-:Y:S04]  /*20060*/  @P6 STL [R1+0x8e4], R77 ;  /* 0x0008e44d01006387 */ /* 0x000fe80000100800 */
[----:B------:R-:W-:Y:S04]  /*20070*/  @P6 STL [R1+0x8e8], R74 ;  /* 0x0008e84a01006387 */ /* 0x000fe80000100800 */
[----:B0-----:R-:W4:Y:S04]  /*20080*/  LDL R69, [R1+0x8c8] ;  /* 0x0008c80001457983 */ /* 0x001f280000100800 */
[----:B------:R-:W4:Y:S01]  /*20090*/  LDL R32, [R1+0x8c4] ;  /* 0x0008c40001207983 */ /* 0x000f220000100800 */
[----:B------:R-:W-:-:S03]  /*200a0*/  ISETP.GT.AND P4, PT, R4, 0x13, PT ;  /* 0x000000130400780c */ /* 0x000fc60003f84270 */
[----:B------:R-:W4:Y:S04]  /*200b0*/  LDL R33, [R1+0x8c0] ;  /* 0x0008c00001217983 */ /* 0x000f280000100800 */
[----:B-1----:R-:W4:Y:S04]  /*200c0*/  LDL R5, [R1+0x8bc] ;  /* 0x0008bc0001057983 */ /* 0x002f280000100800 */
[----:B------:R-:W4:Y:S04]  /*200d0*/  LDL R64, [R1+0x898] ;  /* 0x0008980001407983 */ /* 0x000f280000100800 */
[----:B------:R-:W4:Y:S04]  /*200e0*/  LDL R65, [R1+0x894] ;  /* 0x0008940001417983 */ /* 0x000f280000100800 */
[----:B------:R-:W4:Y:S04]  /*200f0*/  LDL R38, [R1+0x890] ;  /* 0x0008900001267983 */ /* 0x000f280000100800 */
[----:B--2---:R-:W2:Y:S04]  /*20100*/  @P2 LDG.E.U16 R79, desc[UR16][R62.64] ;  /* 0x000000103e4f2981 */ /* 0x004ea8000c1e1500 */
[----:B---3--:R-:W3:Y:S04]  /*20110*/  @P2 LDG.E.U16 R78, desc[UR16][R40.64] ;  /* 0x00000010284e2981 */ /* 0x008ee8000c1e1500 */
[----:B----4-:R0:W-:Y:S04]  /*20120*/  @P2 STL [R1+0x8d8], R2 ;  /* 0x0008d80201002387 */ /* 0x0101e80000100800 */
[----:B------:R-:W4:Y:S04]  /*20130*/  LDL.64 R42, [R1+0x2c0] ;  /* 0x0002c000012a7983 */ /* 0x000f280000100a00 */
[----:B------:R-:W4:Y:S04]  /*20140*/  LDL R39, [R1+0x838] ;  /* 0x0008380001277983 */ /* 0x000f280000100800 */
[----:B0-----:R-:W4:Y:S04]  /*20150*/  LDL R2, [R1+0x88c] ;  /* 0x00088c0001027983 */ /* 0x001f280000100800 */
[----:B------:R-:W4:Y:S04]  /*20160*/  LDL.64 R54, [R1+0x2b8] ;  /* 0x0002b80001367983 */ /* 0x000f280000100a00 */
[----:B------:R-:W4:Y:S04]  /*20170*/  LDL R50, [R1+0x834] ;  /* 0x0008340001327983 */ /* 0x000f280000100800 */
[----:B------:R-:W4:Y:S04]  /*20180*/  LDL.64 R52, [R1+0x2b0] ;  /* 0x0002b00001347983 */ /* 0x000f280000100a00 */
[----:B------:R-:W4:Y:S04]  /*20190*/  LDL R51, [R1+0x830] ;  /* 0x0008300001337983 */ /* 0x000f280000100800 */
[----:B------:R-:W4:Y:S04]  /*201a0*/  LDL.64 R8, [R1+0x2a8] ;  /* 0x0002a80001087983 */ /* 0x000f280000100a00 */
[----:B------:R-:W4:Y:S04]  /*201b0*/  LDL R74, [R1+0x82c] ;  /* 0x00082c00014a7983 */ /* 0x000f280000100800 */
[----:B------:R-:W4:Y:S04]  /*201c0*/  LDL.64 R80, [R1+0x1c0] ;  /* 0x0001c00001507983 */ /* 0x000f280000100a00 */
[----:B------:R-:W4:Y:S04]  /*201d0*/  LDL R75, [R1+0x7d8] ;  /* 0x0007d800014b7983 */ /* 0x000f280000100800 */
[----:B------:R0:W-:Y:S04]  /*201e0*/  @P2 STL [R1+0x8d4], R0 ;  /* 0x0008d40001002387 */ /* 0x0001e80000100800 */
[----:B------:R-:W4:Y:S04]  /*201f0*/  LDL R76, [R1+0x7d0] ;  /* 0x0007d000014c7983 */ /* 0x000f280000100800 */
[----:B------:R-:W4:Y:S04]  /*20200*/  LDL R77, [R1+0x7cc] ;  /* 0x0007cc00014d7983 */ /* 0x000f280000100800 */
[----:B0-----:R-:W4:Y:S04]  /*20210*/  LDL R0, [R1+0x7d4] ;  /* 0x0007d40001007983 */ /* 0x001f280000100800 */
[----:B------:R-:W4:Y:S01]  /*20220*/  @P4 LDG.E.U16 R69, desc[UR16][R44.64] ;  /* 0x000000102c454981 */ /* 0x000f22000c1e1500 */
[----:B------:R-:W-:-:S03]  /*20230*/  ISETP.GT.AND P5, PT, R4, 0x18, PT ;  /* 0x000000180400780c */ /* 0x000fc60003fa4270 */
[----:B------:R-:W4:Y:S04]  /*20240*/  @P4 LDG.E.U16 R32, desc[UR16][R66.64] ;  /* 0x0000001042204981 */ /* 0x000f28000c1e1500 */
[----:B------:R-:W4:Y:S01]  /*20250*/  @P4 LDG.E.U16 R33, desc[UR16][R72.64] ;  /* 0x0000001048214981 */ /* 0x000f22000c1e1500 */
[----:B------:R-:W-:-:S03]  /*20260*/  ISETP.GT.AND P6, PT, R4, 0x20, PT ;  /* 0x000000200400780c */ /* 0x000fc60003fc4270 */
[----:B------:R-:W4:Y:S04]  /*20270*/  @P4 LDG.E.U16 R5, desc[UR16][R12.64] ;  /* 0x000000100c054981 */ /* 0x000f28000c1e1500 */
[----:B------:R-:W4:Y:S04]  /*20280*/  @P5 LDG.E.U16 R64, desc[UR16][R60.64] ;  /* 0x000000103c405981 */ /* 0x000f28000c1e1500 */
[----:B------:R-:W4:Y:S04]  /*20290*/  @P5 LDG.E.U16 R65, desc[UR16][R36.64] ;  /* 0x0000001024415981 */ /* 0x000f28000c1e1500 */
[----:B------:R-:W4:Y:S04]  /*202a0*/  @P5 LDG.E.U16 R38, desc[UR16][R46.64] ;  /* 0x000000102e265981 */ /* 0x000f28000c1e1500 */
[----:B---3--:R0:W-:Y:S04]  /*202b0*/  @P2 STL [R1+0x8cc], R78 ;  /* 0x0008cc4e01002387 */ /* 0x0081e80000100800 */
[----:B0-----:R-:W3:Y:S04]  /*202c0*/  LDL R78, [R1+0x778] ;  /* 0x00077800014e7983 */ /* 0x001ee80000100800 */
[----:B--2---:R0:W-:Y:S04]  /*202d0*/  @P2 STL [R1+0x8d0], R79 ;  /* 0x0008d04f01002387 */ /* 0x0041e80000100800 */
[----:B------:R-:W2:Y:S04]  /*202e0*/  LDL R93, [R1+0x770] ;  /* 0x00077000015d7983 */ /* 0x000ea80000100800 */
[----:B------:R-:W2:Y:S04]  /*202f0*/  LDL R63, [R1+0x76c] ;  /* 0x00076c00013f7983 */ /* 0x000ea80000100800 */
[----:B0-----:R-:W2:Y:S04]  /*20300*/  LDL R79, [R1+0x774] ;  /* 0x00077400014f7983 */ /* 0x001ea80000100800 */
[----:B------:R-:W2:Y:S04]  /*20310*/  LDL R62, [R1+0x8b8] ;  /* 0x0008b800013e7983 */ /* 0x000ea80000100800 */
[----:B------:R-:W2:Y:S04]  /*20320*/  LDL R41, [R1+0x8b4] ;  /* 0x0008b40001297983 */ /* 0x000ea80000100800 */
[----:B------:R-:W2:Y:S04]  /*20330*/  LDL R40, [R1+0x718] ;  /* 0x0007180001287983 */ /* 0x000ea80000100800 */
[----:B------:R-:W2:Y:S01]  /*20340*/  LDL.LU.64 R44, [R1+0x1788] ;  /* 0x00178800012c7983 */ /* 0x000ea20000300a00 */
[----:B------:R-:W-:-:S03]  /*20350*/  ISETP.GT.AND P2, PT, R4, 0x28, PT ;  /* 0x000000280400780c */ /* 0x000fc60003f44270 */
[----:B----4-:R-:W4:Y:S04]  /*20360*/  @P6 LDG.E.U16 R39, desc[UR16][R42.64] ;  /* 0x000000102a276981 */ /* 0x010f28000c1e1500 */
[----:B------:R-:W3:Y:S04]  /*20370*/  @P6 LDG.E.U16 R50, desc[UR16][R54.64] ;  /* 0x0000001036326981 */ /* 0x000ee8000c1e1500 */
[----:B------:R-:W3:Y:S04]  /*20380*/  @P6 LDG.E.U16 R51, desc[UR16][R52.64] ;  /* 0x0000001034336981 */ /* 0x000ee8000c1e1500 */
[----:B------:R-:W3:Y:S04]  /*20390*/  @P6 LDG.E.U16 R74, desc[UR16][R8.64] ;  /* 0x00000010084a6981 */ /* 0x000ee8000c1e1500 */
[----:B------:R-:W3:Y:S04]  /*203a0*/  @P2 LDG.E.U16 R75, desc[UR16][R80.64] ;  /* 0x00000010504b2981 */ /* 0x000ee8000c1e1500 */
        /* <DEDUP_REMOVED lines=11> */
[----:B0-----:R-:W3:Y:S04]  /*20460*/  LDL R5, [R1+0x714] ;  /* 0x0007140001057983 */ /* 0x001ee80000100800 */
        /* <DEDUP_REMOVED lines=10> */
[----:B--2---:R0:W-:Y:S04]  /*20510*/  @P5 STL [R1+0x88c], R2 ;  /* 0x00088c0201005387 */ /* 0x0041e80000100800 */
[----:B0-----:R-:W2:Y:S04]  /*20520*/  LDL R2, [R1+0x710] ;  /* 0x0007100001027983 */ /* 0x001ea80000100800 */
[----:B------:R-:W2:Y:S04]  /*20530*/  LDL.LU.64 R42, [R1+0x1718] ;  /* 0x00171800012a7983 */ /* 0x000ea80000300a00 */
[----:B----4-:R0:W-:Y:S04]  /*20540*/  @P6 STL [R1+0x838], R39 ;  /* 0x0008382701006387 */ /* 0x0101e80000100800 */
[----:B0-----:R-:W4:Y:S04]  /*20550*/  LDL.LU R39, [R1+0x1710] ;  /* 0x0017100001277983 */ /* 0x001f280000300800 */
[----:B------:R-:W2:Y:S04]  /*20560*/  LDL.LU.64 R54, [R1+0x1708] ;  /* 0x0017080001367983 */ /* 0x000ea80000300a00 */
[----:B---3--:R0:W-:Y:S04]  /*20570*/  @P6 STL [R1+0x834], R50 ;  /* 0x0008343201006387 */ /* 0x0081e80000100800 */
[----:B0-----:R-:W3:Y:S04]  /*20580*/  LDL.LU R50, [R1+0x1700] ;  /* 0x0017000001327983 */ /* 0x001ee80000300800 */
[----:B------:R-:W2:Y:S04]  /*20590*/  LDL.LU.64 R52, [R1+0x16f8] ;  /* 0x0016f80001347983 */ /* 0x000ea80000300a00 */
[----:B------:R0:W-:Y:S04]  /*205a0*/  @P6 STL [R1+0x830], R51 ;  /* 0x0008303301006387 */ /* 0x0001e80000100800 */
[----:B0-----:R-:W3:Y:S04]  /*205b0*/  LDL.LU R51, [R1+0x16f0] ;  /* 0x0016f00001337983 */ /* 0x001ee80000300800 */
[----:B------:R-:W2:Y:S04]  /*205c0*/  LDL.LU.64 R8, [R1+0x16e8] ;  /* 0x0016e80001087983 */ /* 0x000ea80000300a00 */
[----:B------:R0:W-:Y:S04]  /*205d0*/  @P6 STL [R1+0x82c], R74 ;  /* 0x00082c4a01006387 */ /* 0x0001e80000100800 */
[----:B0-----:R-:W2:Y:S04]  /*205e0*/  LDL.LU R74, [R1+0x16e0] ;  /* 0x0016e000014a7983 */ /* 0x001ea80000300800 */
[----:B------:R-:W2:Y:S04]  /*205f0*/  LDL.LU.64 R80, [R1+0x16d8] ;  /* 0x0016d80001507983 */ /* 0x000ea80000300a00 */
[----:B------:R0:W-:Y:S04]  /*20600*/  @P2 STL [R1+0x7d8], R75 ;  /* 0x0007d84b01002387 */ /* 0x0001e80000100800 */
[----:B0-----:R-:W3:Y:S04]  /*20610*/  LDL.LU R75, [R1+0x16d0] ;  /* 0x0016d000014b7983 */ /* 0x001ee80000300800 */
[----:B--2---:R-:W2:Y:S04]  /*20620*/  @P2 LDG.E.U16 R0, desc[UR16][R80.64] ;  /* 0x0000001050002981 */ /* 0x004ea8000c1e1500 */
[----:B------:R-:W4:Y:S04]  /*20630*/  LDL.LU.64 R80, [R1+0x16c8] ;  /* 0x0016c80001507983 */ /* 0x000f280000300a00 */
[----:B---3--:R-:W3:Y:S04]  /*20640*/  @P2 LDG.E.U16 R76, desc[UR16][R74.64] ;  /* 0x000000104a4c2981 */ /* 0x008ee8000c1e1500 */
[----:B--2---:R0:W-:Y:S04]  /*20650*/  @P2 STL [R1+0x7d4], R0 ;  /* 0x0007d40001002387 */ /* 0x0041e80000100800 */
[----:B0-----:R-:W2:Y:S04]  /*20660*/  LDL R0, [R1+0x70c] ;  /* 0x00070c0001007983 */ /* 0x001ea80000100800 */
[----:B------:R-:W2:Y:S04]  /*20670*/  LDL.LU.64 R74, [R1+0x16c0] ;  /* 0x0016c000014a7983 */ /* 0x000ea80000300a00 */
[----:B---3--:R0:W-:Y:S04]  /*20680*/  @P2 STL [R1+0x7d0], R76 ;  /* 0x0007d04c01002387 */ /* 0x0081e80000100800 */
[----:B----4-:R-:W3:Y:S04]  /*20690*/  @P2 LDG.E.U16 R77, desc[UR16][R80.64] ;  /* 0x00000010504d2981 */ /* 0x010ee8000c1e1500 */
[----:B0-----:R-:W4:Y:S04]  /*206a0*/  LDL.LU R76, [R1+0x16b8] ;  /* 0x0016b800014c7983 */ /* 0x001f280000300800 */
[----:B------:R-:W4:Y:S01]  /*206b0*/  LDL.LU.64 R80, [R1+0x16b0] ;  /* 0x0016b00001507983 */ /* 0x000f220000300a00 */
[----:B------:R-:W-:-:S13]  /*206c0*/  ISETP.GT.AND P4, PT, R4, 0x30, PT ;  /* 0x000000300400780c */ /* 0x000fda0003f84270 */
[----:B--2---:R-:W2:Y:S04]  /*206d0*/  @P4 LDG.E.U16 R78, desc[UR16][R74.64] ;  /* 0x000000104a4e4981 */ /* 0x004ea8000c1e1500 */
[----:B---3--:R0:W-:Y:S04]  /*206e0*/  @P2 STL [R1+0x7cc], R77 ;  /* 0x0007cc4d01002387 */ /* 0x0081e80000100800 */
[----:B----4-:R-:W3:Y:S04]  /*206f0*/  @P4 LDG.E.U16 R79, desc[UR16][R80.64] ;  /* 0x00000010504f4981 */ /* 0x010ee8000c1e1500 */
[----:B0-----:R-:W4:Y:S04]  /*20700*/  LDL.LU R77, [R1+0x16a8] ;  /* 0x0016a800014d7983 */ /* 0x001f280000300800 */
[----:B------:R-:W4:Y:S04]  /*20710*/  LDL.LU.64 R74, [R1+0x16a0] ;  /* 0x0016a000014a7983 */ /* 0x000f280000300a00 */
[----:B--2---:R0:W-:Y:S04]  /*20720*/  @P4 STL [R1+0x778], R78 ;  /* 0x0007784e01004387 */ /* 0x0041e80000100800 */
[----:B0-----:R-:W2:Y:S04]  /*20730*/  LDL.LU R78, [R1+0x1698] ;  /* 0x00169800014e7983 */ /* 0x001ea80000300800 */
[----:B------:R-:W2:Y:S04]  /*20740*/  LDL.LU.64 R80, [R1+0x1690] ;  /* 0x0016900001507983 */ /* 0x000ea80000300a00 */
[----:B---3--:R0:W-:Y:S04]  /*20750*/  @P4 STL [R1+0x774], R79 ;  /* 0x0007744f01004387 */ /* 0x0081e80000100800 */
[----:B----4-:R-:W3:Y:S04]  /*20760*/  @P4 LDG.E.U16 R93, desc[UR16][R76.64] ;  /* 0x000000104c5d4981 */ /* 0x010ee8000c1e1500 */
[----:B------:R-:W4:Y:S04]  /*20770*/  @P4 LDG.E.U16 R63, desc[UR16][R74.64] ;  /* 0x000000104a3f4981 */ /* 0x000f28000c1e1500 */
[----:B0-----:R-:W3:Y:S04]  /*20780*/  LDL.LU R79, [R1+0x1688] ;  /* 0x00168800014f7983 */ /* 0x001ee80000300800 */
[----:B------:R-:W4:Y:S04]  /*20790*/  LDL.LU.64 R76, [R1+0x1680] ;  /* 0x00168000014c7983 */ /* 0x000f280000300a00 */
[----:B------:R-:W4:Y:S01]  /*207a0*/  LDL.LU.64 R74, [R1+0x1678] ;  /* 0x00167800014a7983 */ /* 0x000f220000300a00 */
[----:B------:R-:W-:-:S02]  /*207b0*/  ISETP.GT.AND P0, PT, R4, 0x14, PT ;  /* 0x000000140400780c */ /* 0x000fc40003f04270 */
[----:B------:R-:W-:-:S11]  /*207c0*/  ISETP.GT.AND P6, PT, R4, 0x38, PT ;  /* 0x000000380400780c */ /* 0x000fd60003fc4270 */
[----:B------:R-:W4:Y:S04]  /*207d0*/  @P0 LDG.E.U16 R41, desc[UR16][R6.64] ;  /* 0x0000001006290981 */ /* 0x000f28000c1e1500 */
[----:B------:R-:W4:Y:S04]  /*207e0*/  @P0 LDG.E.U16 R62, desc[UR16][R26.64] ;  /* 0x000000101a3e0981 */ /* 0x000f28000c1e1500 */
[----:B--2---:R-:W2:Y:S04]  /*207f0*/  @P6 LDG.E.U16 R40, desc[UR16][R80.64] ;  /* 0x0000001050286981 */ /* 0x004ea8000c1e1500 */
[----:B---3--:R-:W3:Y:S04]  /*20800*/  @P6 LDG.E.U16 R5, desc[UR16][R78.64] ;  /* 0x000000104e056981 */ /* 0x008ee8000c1e1500 */
[----:B----4-:R-:W4:Y:S04]  /*20810*/  @P6 LDG.E.U16 R2, desc[UR16][R76.64] ;  /* 0x000000104c026981 */ /* 0x010f28000c1e1500 */
[----:B------:R-:W4:Y:S04]  /*20820*/  @P6 LDG.E.U16 R0, desc[UR16][R74.64] ;  /* 0x000000104a006981 */ /* 0x000f28000c1e1500 */
[----:B------:R-:W-:Y:S04]  /*20830*/  @P4 STL [R1+0x76c], R63 ;  /* 0x00076c3f01004387 */ /* 0x000fe80000100800 */
[----:B------:R-:W-:Y:S04]  /*20840*/  @P4 STL [R1+0x770], R93 ;  /* 0x0007705d01004387 */ /* 0x000fe80000100800 */
[----:B------:R-:W-:Y:S04]  /*20850*/  STL [R1+0x1024], R80 ;  /* 0x0010245001007387 */ /* 0x000fe80000100800 */
[----:B------:R-:W-:Y:S04]  /*20860*/  STL [R1+0x11d4], R80 ;  /* 0x0011d45001007387 */ /* 0x000fe80000100800 */
[----:B------:R-:W-:Y:S04]  /*20870*/  STL [R1+0x1020], R81 ;  /* 0x0010205101007387 */ /* 0x000fe80000100800 */
[----:B------:R-:W-:Y:S04]  /*20880*/  STL [R1+0x11d8], R81 ;  /* 0x0011d85101007387 */ /* 0x000fe80000100800 */
[----:B------:R0:W-:Y:S04]  /*20890*/  @P0 STL [R1+0x8b4], R41 ;  /* 0x0008b42901000387 */ /* 0x0001e80000100800 */
[----:B0-----:R-:W4:Y:S04]  /*208a0*/  LDL R41, [R1+0x8b0] ;  /* 0x0008b00001297983 */ /* 0x001f280000100800 */
[----:B------:R-:W-:Y:S04]  /*208b0*/  STL [R1+0x102c], R78 ;  /* 0x00102c4e01007387 */ /* 0x000fe80000100800 */
[----:B------:R-:W-:Y:S04]  /*208c0*/  STL [R1+0x11dc], R78 ;  /* 0x0011dc4e01007387 */ /* 0x000fe80000100800 */
[----:B------:R-:W-:Y:S04]  /*208d0*/  STL [R1+0x1028], R79 ;  /* 0x0010284f01007387 */ /* 0x000fe80000100800 */
[----:B------:R-:W-:Y:S04]  /*208e0*/  STL [R1+0x11e0], R79 ;  /* 0x0011e04f01007387 */ /* 0x000fe80000100800 */
[----:B--2---:R0:W-:Y:S04]  /*208f0*/  @P6 STL [R1+0x718], R40 ;  /* 0x0007182801006387 */ /* 0x0041e80000100800 */
[----:B------:R-:W2:Y:S04]  /*20900*/  LDL R6, [R1+0x8a8] ;  /* 0x0008a80001067983 */ /* 0x000ea80000100800 */
[----:B------:R-:W2:Y:S04]  /*20910*/  LDL R7, [R1+0x8a4] ;  /* 0x0008a40001077983 */ /* 0x000ea80000100800 */
[----:B0-----:R-:W2:Y:S04]  /*20920*/  LDL R40, [R1+0x8ac] ;  /* 0x0008ac0001287983 */ /* 0x001ea80000100800 */
[----:B---3--:R0:W-:Y:S04]  /*20930*/  @P6 STL [R1+0x714], R5 ;  /* 0x0007140501006387 */ /* 0x0081e80000100800 */
[----:B0-----:R-:W3:Y:S04]  /*20940*/  LDL R5, [R1+0x8a0] ;  /* 0x0008a00001057983 */ /* 0x001ee80000100800 */
[----:B------:R-:W-:Y:S04]  /*20950*/  STL [R1+0x1034], R76 ;  /* 0x0010344c01007387 */ /* 0x000fe80000100800 */
[----:B------:R0:W-:Y:S04]  /*20960*/  STL [R1+0x11e4], R76 ;  /* 0x0011e44c01007387 */ /* 0x0001e80000100800 */
[----:B------:R-:W-:Y:S04]  /*20970*/  STL [R1+0x1030], R77 ;  /* 0x0010304d01007387 */ /* 0x000fe80000100800 */
[----:B------:R1:W-:Y:S04]  /*20980*/  STL [R1+0x11e8], R77 ;  /* 0x0011e84d01007387 */ /* 0x0003e80000100800 */
[----:B----4-:R4:W-:Y:S04]  /*20990*/  @P6 STL [R1+0x710], R2 ;  /* 0x0007100201006387 */ /* 0x0109e80000100800 */
[----:B0-----:R-:W3:Y:S04]  /*209a0*/  LDL R76, [R1+0x828] ;  /* 0x00082800014c7983 */ /* 0x001ee80000100800 */
[----:B-1----:R-:W3:Y:S04]  /*209b0*/  LDL R77, [R1+0x87c] ;  /* 0x00087c00014d7983 */ /* 0x002ee80000100800 */
[----:B----4-:R-:W4:Y:S04]  /*209c0*/  LDL R2, [R1+0x888] ;  /* 0x0008880001027983 */ /* 0x010f280000100800 */
[----:B------:R-:W4:Y:S04]  /*209d0*/  LDL R79, [R1+0x824] ;  /* 0x00082400014f7983 */ /* 0x000f280000100800 */
[----:B------:R-:W4:Y:S04]  /*209e0*/  LDL R78, [R1+0x820] ;  /* 0x00082000014e7983 */ /* 0x000f280000100800 */
[----:B------:R-:W-:Y:S04]  /*209f0*/  @P0 STL [R1+0x8b8], R62 ;  /* 0x0008b83e01000387 */ /* 0x000fe80000100800 */
[----:B------:R0:W-:Y:S04]  /*20a00*/  @P6 STL [R1+0x70c], R0 ;  /* 0x00070c0001006387 */ /* 0x0001e80000100800 */
[----:B------:R-:W4:Y:S04]  /*20a10*/  LDL R81, [R1+0x7c8] ;  /* 0x0007c80001517983 */ /* 0x000f280000100800 */
[----:B------:R-:W4:Y:S04]  /*20a20*/  LDL R80, [R1+0x7c4] ;  /* 0x0007c40001507983 */ /* 0x000f280000100800 */
[----:B0-----:R-:W4:Y:S04]  /*20a30*/  LDL R0, [R1+0x81c] ;  /* 0x00081c0001007983 */ /* 0x001f280000100800 */
[----:B------:R-:W4:Y:S04]  /*20a40*/  LDL R93, [R1+0x7c0] ;  /* 0x0007c000015d7983 */ /* 0x000f280000100800 */
[----:B------:R-:W4:Y:S04]  /*20a50*/  LDL.64 R26, [R1+0x188] ;  /* 0x00018800011a7983 */ /* 0x000f280000100a00 */
[----:B------:R-:W4:Y:S04]  /*20a60*/  LDL R63, [R1+0x7bc] ;  /* 0x0007bc00013f7983 */ /* 0x000f280000100800 */
[----:B------:R-:W-:Y:S04]  /*20a70*/  STL [R1+0x103c], R74 ;  /* 0x00103c4a01007387 */ /* 0x000fe80000100800 */
[----:B------:R0:W-:Y:S01]  /*20a80*/  STL [R1+0x11ec], R74 ;  /* 0x0011ec4a01007387 */ /* 0x0001e20000100800 */
[----:B------:R-:W-:-:S03]  /*20a90*/  ISETP.GT.AND P5, PT, R4, 0x15, PT ;  /* 0x000000150400780c */ /* 0x000fc60003fa4270 */
[----:B------:R-:W4:Y:S04]  /*20aa0*/  @P0 LDG.E.U16 R41, desc[UR16][R14.64] ;  /* 0x000000100e290981 */ /* 0x000f28000c1e1500 */
[----:B0-----:R-:W4:Y:S04]  /*20ab0*/  LDL R74, [R1+0x880] ;  /* 0x00088000014a7983 */ /* 0x001f280000100800 */
[----:B------:R-:W-:Y:S04]  /*20ac0*/  STL [R1+0x1038], R75 ;  /* 0x0010384b01007387 */ /* 0x000fe80000100800 */
[----:B------:R0:W-:Y:S04]  /*20ad0*/  STL [R1+0x11f0], R75 ;  /* 0x0011f04b01007387 */ /* 0x0001e80000100800 */
[----:B0-----:R-:W4:Y:S01]  /*20ae0*/  LDL.LU R75, [R1+0x89c] ;  /* 0x00089c00014b7983 */ /* 0x001f220000300800 */
[----:B------:R-:W-:-:S03]  /*20af0*/  ISETP.GT.AND P2, PT, R4, 0x19, PT ;  /* 0x000000190400780c */ /* 0x000fc60003f44270 */
[----:B------:R-:W4:Y:S04]  /*20b00*/  LDL R62, [R1+0x768] ;  /* 0x00076800013e7983 */ /* 0x000f280000100800 */
[----:B------:R-:W4:Y:S04]  /*20b10*/  LDL R15, [R1+0x764] ;  /* 0x00076400010f7983 */ /* 0x000f280000100800 */
[----:B------:R-:W4:Y:S04]  /*20b20*/  LDL R14, [R1+0x760] ;  /* 0x00076000010e7983 */ /* 0x000f280000100800 */
[----:B--2---:R-:W2:Y:S04]  /*20b30*/  @P5 LDG.E.U16 R6, desc[UR16][R10.64] ;  /* 0x000000100a065981 */ /* 0x004ea8000c1e1500 */
[----:B------:R-:W2:Y:S04]  /*20b40*/  @P5 LDG.E.U16 R7, desc[UR16][R16.64] ;  /* 0x0000001010075981 */ /* 0x000ea8000c1e1500 */
[----:B------:R-:W2:Y:S04]  /*20b50*/  @P0 LDG.E.U16 R40, desc[UR16][R22.64] ;  /* 0x0000001016280981 */ /* 0x000ea8000c1e1500 */
[----:B---3--:R-:W3:Y:S04]  /*20b60*/  @P5 LDG.E.U16 R5, desc[UR16][R28.64] ;  /* 0x000000101c055981 */ /* 0x008ee8000c1e1500 */
[----:B------:R-:W3:Y:S04]  /*20b70*/  @P2 LDG.E.U16 R77, desc[UR16][R32.64] ;  /* 0x00000010204d2981 */ /* 0x000ee8000c1e1500 */
[----:B----4-:R-:W4:Y:S04]  /*20b80*/  @P2 LDG.E.U16 R2, desc[UR16][R68.64] ;  /* 0x0000001044022981 */ /* 0x010f28000c1e1500 */
[----:B------:R-:W4:Y:S04]  /*20b90*/  @P5 LDG.E.U16 R75, desc[UR16][R70.64] ;  /* 0x00000010464b5981 */ /* 0x000f28000c1e1500 */
[----:B------:R0:W-:Y:S04]  /*20ba0*/  @P0 STL [R1+0x8b0], R41 ;  /* 0x0008b02901000387 */ /* 0x0001e80000100800 */
[----:B------:R-:W4:Y:S04]  /*20bb0*/  @P2 LDG.E.U16 R74, desc[UR16][R72.64] ;  /* 0x00000010484a2981 */ /* 0x000f28000c1e1500 */
[----:B0-----:R-:W4:Y:S04]  /*20bc0*/  LDL R41, [R1+0x75c] ;  /* 0x00075c0001297983 */ /* 0x001f280000100800 */
[----:B------:R-:W4:Y:S04]  /*20bd0*/  LDL.LU.64 R22, [R1+0x1670] ;  /* 0x0016700001167983 */ /* 0x000f280000300a00 */
[----:B--2---:R0:W-:Y:S04]  /*20be0*/  @P0 STL [R1+0x8ac], R40 ;  /* 0x0008ac2801000387 */ /* 0x0041e80000100800 */
        /* <DEDUP_REMOVED lines=8> */
[----:B---3--:R0:W-:Y:S04]  /*20c70*/  @P5 STL [R1+0x8a0], R5 ;  /* 0x0008a00501005387 */ /* 0x0081e80000100800 */
[----:B0-----:R-:W3:Y:S04]  /*20c80*/  LDL R5, [R1+0x704] ;  /* 0x0007040001057983 */ /* 0x001ee80000100800 */
[----:B------:R-:W2:Y:S04]  /*20c90*/  LDL.LU.64 R70, [R1+0x1640] ;  /* 0x0016400001467983 */ /* 0x000ea80000300a00 */
[----:B----4-:R0:W-:Y:S04]  /*20ca0*/  STL [R1+0x11f4], R75 ;  /* 0x0011f44b01007387 */ /* 0x0101e80000100800 */
[----:B0-----:R-:W4:Y:S04]  /*20cb0*/  LDL R75, [R1+0x884] ;  /* 0x00088400014b7983 */ /* 0x001f280000100800 */
[----:B------:R-:W2:Y:S04]  /*20cc0*/  LDL.LU.64 R68, [R1+0x1638] ;  /* 0x0016380001447983 */ /* 0x000ea80000300a00 */
[----:B------:R0:W-:Y:S04]  /*20cd0*/  @P2 STL [R1+0x888], R2 ;  /* 0x0008880201002387 */ /* 0x0001e80000100800 */
[----:B0-----:R-:W2:Y:S04]  /*20ce0*/  LDL R2, [R1+0x700] ;  /* 0x0007000001027983 */ /* 0x001ea80000100800 */
[----:B----4-:R-:W4:Y:S04]  /*20cf0*/  @P2 LDG.E.U16 R75, desc[UR16][R66.64] ;  /* 0x00000010424b2981 */ /* 0x010f28000c1e1500 */
[----:B------:R-:W3:Y:S04]  /*20d00*/  LDL.LU.64 R66, [R1+0x1630] ;  /* 0x0016300001427983 */ /* 0x000ee80000300a00 */
[----:B------:R-:W3:Y:S01]  /*20d10*/  LDL.LU.64 R72, [R1+0x1628] ;  /* 0x0016280001487983 */ /* 0x000ee20000300a00 */
[----:B------:R-:W-:-:S03]  /*20d20*/  ISETP.GT.AND P4, PT, R4, 0x21, PT ;  /* 0x000000210400780c */ /* 0x000fc60003f84270 */
[----:B------:R-:W3:Y:S04]  /*20d30*/  LDL.LU.64 R32, [R1+0x1620] ;  /* 0x0016200001207983 */ /* 0x000ee80000300a00 */
[----:B------:R-:W-:Y:S04]  /*20d40*/  @P2 STL [R1+0x87c], R77 ;  /* 0x00087c4d01002387 */ /* 0x000fe80000100800 */
[----:B------:R-:W-:Y:S04]  /*20d50*/  @P2 STL [R1+0x880], R74 ;  /* 0x0008804a01002387 */ /* 0x000fe80000100800 */
[----:B--2---:R-:W2:Y:S04]  /*20d60*/  @P4 LDG.E.U16 R76, desc[UR16][R70.64] ;  /* 0x00000010464c4981 */ /* 0x004ea8000c1e1500 */
[----:B------:R-:W2:Y:S04]  /*20d70*/  @P4 LDG.E.U16 R79, desc[UR16][R68.64] ;  /* 0x00000010444f4981 */ /* 0x000ea8000c1e1500 */
[----:B----4-:R-:W-:Y:S04]  /*20d80*/  @P2 STL [R1+0x884], R75 ;  /* 0x0008844b01002387 */ /* 0x010fe80000100800 */
[----:B------:R-:W4:Y:S04]  /*20d90*/  LDL.LU.64 R70, [R1+0x1618] ;  /* 0x0016180001467983 */ /* 0x000f280000300a00 */
[----:B------:R-:W2:Y:S04]  /*20da0*/  LDL.LU.64 R68, [R1+0x1610] ;  /* 0x0016100001447983 */ /* 0x000ea80000300a00 */
[----:B---3--:R-:W3:Y:S04]  /*20db0*/  @P4 LDG.E.U16 R78, desc[UR16][R66.64] ;  /* 0x00000010424e4981 */ /* 0x008ee8000c1e1500 */
[----:B------:R-:W3:Y:S04]  /*20dc0*/  @P4 LDG.E.U16 R0, desc[UR16][R72.64] ;  /* 0x0000001048004981 */ /* 0x000ee8000c1e1500 */
[----:B------:R-:W3:Y:S01]  /*20dd0*/  LDL.LU.64 R66, [R1+0x1608] ;  /* 0x0016080001427983 */ /* 0x000ee20000300a00 */
[----:B------:R-:W-:-:S03]  /*20de0*/  ISETP.GT.AND P0, PT, R4, 0x29, PT ;  /* 0x000000290400780c */ /* 0x000fc60003f04270 */
[----:B------:R-:W3:Y:S10]  /*20df0*/  LDL.LU.64 R72, [R1+0x1600] ;  /* 0x0016000001487983 */ /* 0x000ef40000300a00 */
[----:B------:R-:W3:Y:S04]  /*20e00*/  @P0 LDG.E.U16 R63, desc[UR16][R26.64] ;  /* 0x000000101a3f0981 */ /* 0x000ee8000c1e1500 */
[----:B----4-:R-:W4:Y:S04]  /*20e10*/  @P0 LDG.E.U16 R81, desc[UR16][R70.64] ;  /* 0x0000001046510981 */ /* 0x010f28000c1e1500 */
[----:B--2---:R-:W2:Y:S04]  /*20e20*/  @P0 LDG.E.U16 R80, desc[UR16][R68.64] ;  /* 0x0000001044500981 */ /* 0x004ea8000c1e1500 */
[----:B---3--:R0:W-:Y:S04]  /*20e30*/  @P4 STL [R1+0x81c], R0 ;  /* 0x00081c0001004387 */ /* 0x0081e80000100800 */
[----:B------:R-:W3:Y:S04]  /*20e40*/  @P0 LDG.E.U16 R93, desc[UR16][R66.64] ;  /* 0x00000010425d0981 */ /* 0x000ee8000c1e1500 */
[----:B0-----:R-:W2:Y:S04]  /*20e50*/  LDL R0, [R1+0x6fc] ;  /* 0x0006fc0001007983 */ /* 0x001ea80000100800 */
[----:B------:R-:W-:Y:S04]  /*20e60*/  @P4 STL [R1+0x820], R78 ;  /* 0x0008204e01004387 */ /* 0x000fe80000100800 */
[----:B------:R-:W-:Y:S04]  /*20e70*/  @P4 STL [R1+0x824], R79 ;  /* 0x0008244f01004387 */ /* 0x000fe80000100800 */
[----:B------:R-:W-:Y:S04]  /*20e80*/  @P4 STL [R1+0x828], R76 ;  /* 0x0008284c01004387 */ /* 0x000fe80000100800 */
[----:B------:R-:W4:Y:S04]  /*20e90*/  LDL.LU.64 R70, [R1+0x15f8] ;  /* 0x0015f80001467983 */ /* 0x000f280000300a00 */
[----:B------:R-:W4:Y:S01]  /*20ea0*/  LDL.LU.64 R68, [R1+0x15f0] ;  /* 0x0015f00001447983 */ /* 0x000f220000300a00 */
[----:B------:R-:W-:-:S03]  /*20eb0*/  ISETP.GT.AND P5, PT, R4, 0x31, PT ;  /* 0x000000310400780c */ /* 0x000fc60003fa4270 */
[----:B------:R-:W4:Y:S04]  /*20ec0*/  LDL.LU.64 R66, [R1+0x15e8] ;  /* 0x0015e80001427983 */ /* 0x000f280000300a00 */
[----:B------:R-:W-:Y:S06]  /*20ed0*/  @P0 STL [R1+0x7bc], R63 ;  /* 0x0007bc3f01000387 */ /* 0x000fec0000100800 */
[----:B------:R-:W4:Y:S04]  /*20ee0*/  @P5 LDG.E.U16 R62, desc[UR16][R72.64] ;  /* 0x00000010483e5981 */ /* 0x000f28000c1e1500 */
[----:B---3--:R-:W-:Y:S04]  /*20ef0*/  @P0 STL [R1+0x7c0], R93 ;  /* 0x0007c05d01000387 */ /* 0x008fe80000100800 */
[----:B--2---:R-:W-:Y:S04]  /*20f00*/  @P0 STL [R1+0x7c4], R80 ;  /* 0x0007c45001000387 */ /* 0x004fe80000100800 */
[----:B----4-:R-:W-:Y:S04]  /*20f10*/  @P0 STL [R1+0x7c8], R81 ;  /* 0x0007c85101000387 */ /* 0x010fe80000100800 */
[----:B------:R-:W2:Y:S04]  /*20f20*/  LDL.LU.64 R72, [R1+0x15e0] ;  /* 0x0015e00001487983 */ /* 0x000ea80000300a00 */
[----:B------:R-:W3:Y:S04]  /*20f30*/  @P5 LDG.E.U16 R15, desc[UR16][R70.64] ;  /* 0x00000010460f5981 */ /* 0x000ee8000c1e1500 */
[----:B------:R-:W4:Y:S04]  /*20f40*/  @P5 LDG.E.U16 R14, desc[UR16][R68.64] ;  /* 0x00000010440e5981 */ /* 0x000f28000c1e1500 */
[----:B------:R-:W3:Y:S04]  /*20f50*/  @P5 LDG.E.U16 R41, desc[UR16][R66.64] ;  /* 0x0000001042295981 */ /* 0x000ee8000c1e1500 */
[----:B------:R-:W3:Y:S04]  /*20f60*/  LDL.LU.64 R70, [R1+0x15d8] ;  /* 0x0015d80001467983 */ /* 0x000ee80000300a00 */
[----:B------:R-:W4:Y:S01]  /*20f70*/  LDL.LU.64 R68, [R1+0x15d0] ;  /* 0x0015d00001447983 */ /* 0x000f220000300a00 */
[----:B------:R-:W-:-:S03]  /*20f80*/  ISETP.GT.AND P2, PT, R4, 0x39, PT ;  /* 0x000000390400780c */ /* 0x000fc60003f44270 */
[----:B------:R-:W4:Y:S10]  /*20f90*/  LDL.LU.64 R66, [R1+0x15c8] ;  /* 0x0015c80001427983 */ /* 0x000f340000300a00 */
[----:B--2---:R-:W2:Y:S04]  /*20fa0*/  @P2 LDG.E.U16 R40, desc[UR16][R72.64] ;  /* 0x0000001048282981 */ /* 0x004ea8000c1e1500 */
[----:B---3--:R-:W3:Y:S04]  /*20fb0*/  @P2 LDG.E.U16 R5, desc[UR16][R70.64] ;  /* 0x0000001046052981 */ /* 0x008ee8000c1e1500 */
[----:B----4-:R-:W4:Y:S04]  /*20fc0*/  @P2 LDG.E.U16 R2, desc[UR16][R68.64] ;  /* 0x0000001044022981 */ /* 0x010f28000c1e1500 */
[----:B------:R-:W-:Y:S04]  /*20fd0*/  @P5 STL [R1+0x75c], R41 ;  /* 0x00075c2901005387 */ /* 0x000fe80000100800 */
[----:B------:R-:W-:Y:S04]  /*20fe0*/  @P5 STL [R1+0x760], R14 ;  /* 0x0007600e01005387 */ /* 0x000fe80000100800 */
[----:B------:R-:W-:Y:S04]  /*20ff0*/  @P5 STL [R1+0x764], R15 ;  /* 0x0007640f01005387 */ /* 0x000fe80000100800 */
[----:B------:R0:W-:Y:S04]  /*21000*/  @P5 STL [R1+0x768], R62 ;  /* 0x0007683e01005387 */ /* 0x0001e80000100800 */
        /* <DEDUP_REMOVED lines=8> */
[----:B------:R-:W2:Y:S04]  /*21090*/  LDL R26, [R1+0xc9c] ;  /* 0x000c9c00011a7983 */ /* 0x000ea80000100800 */
[----:B------:R-:W2:Y:S04]  /*210a0*/  LDL R27, [R1+0xc98] ;  /* 0x000c9800011b7983 */ /* 0x000ea80000100800 */
[----:B0-----:R-:W2:Y:S04]  /*210b0*/  LDL R62, [R1+0xc94] ;  /* 0x000c9400013e7983 */ /* 0x001ea80000100800 */
[----:B------:R-:W2:Y:S04]  /*210c0*/  @P2 LDG.E.U16 R0, desc[UR16][R66.64] ;  /* 0x0000001042002981 */ /* 0x000ea8000c1e1500 */
[----:B---3--:R0:W-:Y:S04]  /*210d0*/  @P2 STL [R1+0x704], R5 ;  /* 0x0007040501002387 */ /* 0x0081e80000100800 */
[----:B0-----:R-:W3:Y:S04]  /*210e0*/  LDL R5, [R1+0xc90] ;  /* 0x000c900001057983 */ /* 0x001ee80000100800 */
[----:B------:R-:W-:Y:S04]  /*210f0*/  STL [R1+0x1054], R68 ;  /* 0x0010544401007387 */ /* 0x000fe80000100800 */
[----:B------:R-:W-:Y:S04]  /*21100*/  STL [R1+0x1208], R68 ;  /* 0x0012084401007387 */ /* 0x000fe80000100800 */
[----:B------:R-:W-:Y:S04]  /*21110*/  STL [R1+0x1050], R69 ;  /* 0x0010504501007387 */ /* 0x000fe80000100800 */
[----:B------:R0:W-:Y:S04]  /*21120*/  STL [R1+0x120c], R69 ;  /* 0x00120c4501007387 */ /* 0x0001e80000100800 */
[----:B------:R-:W3:Y:S04]  /*21130*/  LDL R63, [R1+0x878] ;  /* 0x00087800013f7983 */ /* 0x000ee80000100800 */
[----:B------:R-:W3:Y:S04]  /*21140*/  LDL R14, [R1+0x874] ;  /* 0x00087400010e7983 */ /* 0x000ee80000100800 */
[----:B----4-:R1:W-:Y:S01]  /*21150*/  @P2 STL [R1+0x700], R2 ;  /* 0x0007000201002387 */ /* 0x0103e20000100800 */
[----:B------:R-:W-:-:S02]  /*21160*/  ISETP.GT.AND P4, PT, R4, 0x16, PT ;  /* 0x000000160400780c */ /* 0x000fc40003f84270 */
[C---:B------:R-:W-:Y:S01]  /*21170*/  ISETP.GT.AND P0, PT, R4.reuse, 0x1a, PT ;  /* 0x0000001a0400780c */ /* 0x040fe20003f04270 */
[----:B0-----:R-:W4:Y:S04]  /*21180*/  LDL R69, [R1+0x814] ;  /* 0x0008140001457983 */ /* 0x001f280000100800 */
[----:B------:R-:W4:Y:S04]  /*21190*/  LDL R68, [R1+0x810] ;  /* 0x0008100001447983 */ /* 0x000f280000100800 */
[----:B-1----:R-:W4:Y:S04]  /*211a0*/  LDL R2, [R1+0x870] ;  /* 0x0008700001027983 */ /* 0x002f280000100800 */
[----:B------:R-:W4:Y:S04]  /*211b0*/  LDL R71, [R1+0x80c] ;  /* 0x00080c0001477983 */ /* 0x000f280000100800 */
[----:B--2---:R-:W2:Y:S04]  /*211c0*/  @P4 LDG.E.U16 R26, desc[UR16][R30.64] ;  /* 0x000000101e1a4981 */ /* 0x004ea8000c1e1500 */
[----:B------:R-:W2:Y:S04]  /*211d0*/  @P4 LDG.E.U16 R27, desc[UR16][R24.64] ;  /* 0x00000010181b4981 */ /* 0x000ea8000c1e1500 */
[----:B------:R-:W2:Y:S04]  /*211e0*/  @P4 LDG.E.U16 R62, desc[UR16][R20.64] ;  /* 0x00000010143e4981 */ /* 0x000ea8000c1e1500 */
[----:B------:R-:W2:Y:S04]  /*211f0*/  LDL R70, [R1+0x7b8] ;  /* 0x0007b80001467983 */ /* 0x000ea80000100800 */
[----:B------:R0:W-:Y:S04]  /*21200*/  @P2 STL [R1+0x6fc], R0 ;  /* 0x0006fc0001002387 */ /* 0x0001e80000100800 */
[----:B------:R-:W2:Y:S04]  /*21210*/  LDL.64 R72, [R1+0x170] ;  /* 0x0001700001487983 */ /* 0x000ea80000100a00 */
[----:B0-----:R-:W2:Y:S04]  /*21220*/  LDL R0, [R1+0x7b4] ;  /* 0x0007b40001007983 */ /* 0x001ea80000100800 */
[----:B------:R0:W-:Y:S04]  /*21230*/  @P2 STL [R1+0x708], R40 ;  /* 0x0007082801002387 */ /* 0x0001e80000100800 */
[----:B------:R-:W2:Y:S04]  /*21240*/  LDL R77, [R1+0x7b0] ;  /* 0x0007b000014d7983 */ /* 0x000ea80000100800 */
[----:B------:R-:W2:Y:S04]  /*21250*/  LDL.64 R74, [R1+0x168] ;  /* 0x00016800014a7983 */ /* 0x000ea80000100a00 */
[----:B------:R-:W2:Y:S04]  /*21260*/  LDL R76, [R1+0x7ac] ;  /* 0x0007ac00014c7983 */ /* 0x000ea80000100800 */
[----:B------:R-:W2:Y:S04]  /*21270*/  LDL.64 R78, [R1+0x80] ;  /* 0x00008000014e7983 */ /* 0x000ea80000100a00 */
[----:B------:R-:W2:Y:S04]  /*21280*/  LDL R81, [R1+0x758] ;  /* 0x0007580001517983 */ /* 0x000ea80000100800 */
[----:B------:R-:W2:Y:S04]  /*21290*/  LDL R80, [R1+0x754] ;  /* 0x0007540001507983 */ /* 0x000ea80000100800 */
[----:B------:R-:W2:Y:S04]  /*212a0*/  LDL R93, [R1+0x750] ;  /* 0x00075000015d7983 */ /* 0x000ea80000100800 */
[----:B------:R-:W2:Y:S04]  /*212b0*/  LDL R15, [R1+0x74c] ;  /* 0x00074c00010f7983 */ /* 0x000ea80000100800 */
[----:B------:R-:W2:Y:S04]  /*212c0*/  LDL R41, [R1+0xc8c] ;  /* 0x000c8c0001297983 */ /* 0x000ea80000100800 */
[----:B0-----:R-:W2:Y:S04]  /*212d0*/  LDL R40, [R1+0x6f8] ;  /* 0x0006f80001287983 */ /* 0x001ea80000100800 */
[----:B------:R-:W-:Y:S04]  /*212e0*/  STL [R1+0x105c], R66 ;  /* 0x00105c4201007387 */ /* 0x000fe80000100800 */
[----:B------:R0:W-:Y:S04]  /*212f0*/  STL [R1+0x1210], R66 ;  /* 0x0012104201007387 */ /* 0x0001e80000100800 */
[----:B0-----:R-:W2:Y:S04]  /*21300*/  LDL R66, [R1+0x818] ;  /* 0x0008180001427983 */ /* 0x001ea80000100800 */
[----:B------:R-:W-:Y:S04]  /*21310*/  STL [R1+0x1058], R67 ;  /* 0x0010584301007387 */ /* 0x000fe80000100800 */
[----:B------:R0:W-:Y:S04]  /*21320*/  STL [R1+0x1214], R67 ;  /* 0x0012144301007387 */ /* 0x0001e80000100800 */
[----:B0-----:R-:W2:Y:S04]  /*21330*/  LDL R67, [R1+0x86c] ;  /* 0x00086c0001437983 */ /* 0x001ea80000100800 */
[----:B------:R-:W2:Y:S04]  /*21340*/  LDL.LU.64 R30, [R1+0x15c0] ;  /* 0x0015c000011e7983 */ /* 0x000ea80000300a00 */
[----:B---3--:R-:W3:Y:S04]  /*21350*/  @P4 LDG.E.U16 R5, desc[UR16][R18.64] ;  /* 0x0000001012054981 */ /* 0x008ee8000c1e1500 */
[----:B------:R-:W3:Y:S04]  /*21360*/  @P0 LDG.E.U16 R63, desc[UR16][R12.64] ;  /* 0x000000100c3f0981 */ /* 0x000ee8000c1e1500 */
[----:B------:R-:W3:Y:S04]  /*21370*/  @P0 LDG.E.U16 R14, desc[UR16][R60.64] ;  /* 0x000000103c0e0981 */ /* 0x000ee8000c1e1500 */
[----:B----4-:R-:W4:Y:S04]  /*21380*/  @P0 LDG.E.U16 R2, desc[UR16][R36.64] ;  /* 0x0000001024020981 */ /* 0x010f28000c1e1500 */
[----:B--2---:R0:W-:Y:S04]  /*21390*/  @P4 STL [R1+0xc9c], R26 ;  /* 0x000c9c1a01004387 */ /* 0x0041e80000100800 */
        /* <DEDUP_REMOVED lines=8> */
[----:B------:R-:W2:Y:S04]  /*21420*/  @P0 LDG.E.U16 R67, desc[UR16][R64.64] ;  /* 0x0000001040430981 */ /* 0x000ea8000c1e1500 */
[----:B---3--:R0:W-:Y:S04]  /*21430*/  @P4 STL [R1+0xc90], R5 ;  /* 0x000c900501004387 */ /* 0x0081e80000100800 */
        /* <DEDUP_REMOVED lines=8> */
[----:B----4-:R0:W-:Y:S04]  /*214c0*/  @P0 STL [R1+0x870], R2 ;  /* 0x0008700201000387 */ /* 0x0101e80000100800 */
[----:B0-----:R-:W4:Y:S04]  /*214d0*/  LDL R2, [R1+0x6f0] ;  /* 0x0006f00001027983 */ /* 0x001f280000100800 */
[----:B------:R-:W4:Y:S01]  /*214e0*/  LDL.LU.64 R64, [R1+0x1560] ;  /* 0x0015600001407983 */ /* 0x000f220000300a00 */
[----:B------:R-:W-:-:S03]  /*214f0*/  ISETP.GT.AND P5, PT, R4, 0x22, PT ;  /* 0x000000220400780c */ /* 0x000fc60003fa4270 */
[----:B--2---:R-:W-:Y:S10]  /*21500*/  @P0 STL [R1+0x86c], R67 ;  /* 0x00086c4301000387 */ /* 0x004ff40000100800 */
[----:B---3--:R-:W2:Y:S04]  /*21510*/  @P5 LDG.E.U16 R66, desc[UR16][R62.64] ;  /* 0x000000103e425981 */ /* 0x008ea8000c1e1500 */
[----:B------:R-:W3:Y:S04]  /*21520*/  @P5 LDG.E.U16 R69, desc[UR16][R60.64] ;  /* 0x000000103c455981 */ /* 0x000ee8000c1e1500 */
[----:B------:R-:W2:Y:S04]  /*21530*/  LDL.LU.64 R62, [R1+0x1558] ;  /* 0x00155800013e7983 */ /* 0x000ea80000300a00 */
[----:B------:R-:W3:Y:S04]  /*21540*/  LDL.LU.64 R60, [R1+0x1550] ;  /* 0x00155000013c7983 */ /* 0x000ee80000300a00 */
[----:B------:R-:W3:Y:S01]  /*21550*/  @P5 LDG.E.U16 R68, desc[UR16][R36.64] ;  /* 0x0000001024445981 */ /* 0x000ee2000c1e1500 */
[----:B------:R-:W-:-:S03]  /*21560*/  ISETP.GT.AND P2, PT, R4, 0x2a, PT ;  /* 0x0000002a0400780c */ /* 0x000fc60003f44270 */
[----:B------:R-:W3:Y:S01]  /*21570*/  LDL.LU.64 R36, [R1+0x1548] ;  /* 0x0015480001247983 */ /* 0x000ee20000300a00 */
[----:B------:R-:W-:-:S09]  /*21580*/  ISETP.GT.AND P4, PT, R4, 0x32, PT ;  /* 0x000000320400780c */ /* 0x000fd20003f84270 */
[----:B------:R-:W3:Y:S04]  /*21590*/  @P2 LDG.E.U16 R76, desc[UR16][R74.64] ;  /* 0x000000104a4c2981 */ /* 0x000ee8000c1e1500 */
[----:B----4-:R-:W4:Y:S04]  /*215a0*/  @P5 LDG.E.U16 R71, desc[UR16][R64.64] ;  /* 0x0000001040475981 */ /* 0x010f28000c1e1500 */
[----:B------:R-:W4:Y:S04]  /*215b0*/  @P2 LDG.E.U16 R77, desc[UR16][R72.64] ;  /* 0x00000010484d2981 */ /* 0x000f28000c1e1500 */
[----:B------:R-:W4:Y:S04]  /*215c0*/  @P4 LDG.E.U16 R81, desc[UR16][R78.64] ;  /* 0x000000104e514981 */ /* 0x000f28000c1e1500 */
[----:B------:R-:W4:Y:S04]  /*215d0*/  LDL.LU.64 R64, [R1+0x1540] ;  /* 0x0015400001407983 */ /* 0x000f280000300a00 */
[----:B--2---:R-:W2:Y:S04]  /*215e0*/  @P2 LDG.E.U16 R70, desc[UR16][R62.64] ;  /* 0x000000103e462981 */ /* 0x004ea8000c1e1500 */
[----:B---3--:R-:W3:Y:S04]  /*215f0*/  @P2 LDG.E.U16 R0, desc[UR16][R60.64] ;  /* 0x000000103c002981 */ /* 0x008ee8000c1e1500 */
[----:B----4-:R-:W-:Y:S04]  /*21600*/  @P5 STL [R1+0x80c], R71 ;  /* 0x00080c4701005387 */ /* 0x010fe80000100800 */
[----:B------:R-:W-:Y:S04]  /*21610*/  @P5 STL [R1+0x810], R68 ;  /* 0x0008104401005387 */ /* 0x000fe80000100800 */
[----:B------:R-:W-:Y:S04]  /*21620*/  @P5 STL [R1+0x814], R69 ;  /* 0x0008144501005387 */ /* 0x000fe80000100800 */
[----:B------:R-:W-:Y:S04]  /*21630*/  @P5 STL [R1+0x818], R66 ;  /* 0x0008184201005387 */ /* 0x000fe80000100800 */
[----:B------:R-:W4:Y:S04]  /*21640*/  LDL.LU.64 R62, [R1+0x1538] ;  /* 0x00153800013e7983 */ /* 0x000f280000300a00 */
[----:B------:R-:W2:Y:S04]  /*21650*/  LDL.LU.64 R60, [R1+0x1530] ;  /* 0x00153000013c7983 */ /* 0x000ea80000300a00 */
[----:B------:R-:W3:Y:S01]  /*21660*/  @P4 LDG.E.U16 R80, desc[UR16][R64.64] ;  /* 0x0000001040504981 */ /* 0x000ee2000c1e1500 */
[----:B------:R-:W-:-:S13]  /*21670*/  ISETP.GT.AND P0, PT, R4, 0x17, PT ;  /* 0x000000170400780c */ /* 0x000fda0003f04270 */
[----:B------:R-:W3:Y:S04]  /*21680*/  @P0 LDG.E.U16 R41, desc[UR16][R58.64] ;  /* 0x000000103a290981 */ /* 0x000ee8000c1e1500 */
[----:B----4-:R-:W4:Y:S04]  /*21690*/  @P4 LDG.E.U16 R93, desc[UR16][R62.64] ;  /* 0x000000103e5d4981 */ /* 0x010f28000c1e1500 */
[----:B--2---:R-:W2:Y:S04]  /*216a0*/  @P4 LDG.E.U16 R15, desc[UR16][R60.64] ;  /* 0x000000103c0f4981 */ /* 0x004ea8000c1e1500 */
[----:B---3--:R0:W-:Y:S04]  /*216b0*/  @P2 STL [R1+0x7b4], R0 ;  /* 0x0007b40001002387 */ /* 0x0081e80000100800 */
[----:B0-----:R-:W3:Y:S04]  /*216c0*/  LDL R0, [R1+0x6ec] ;  /* 0x0006ec0001007983 */ /* 0x001ee80000100800 */
[----:B------:R-:W-:Y:S04]  /*216d0*/  @P2 STL [R1+0x7ac], R76 ;  /* 0x0007ac4c01002387 */ /* 0x000fe80000100800 */
[----:B------:R-:W-:Y:S04]  /*216e0*/  @P2 STL [R1+0x7b0], R77 ;  /* 0x0007b04d01002387 */ /* 0x000fe80000100800 */
[----:B------:R-:W-:Y:S04]  /*216f0*/  @P2 STL [R1+0x7b8], R70 ;  /* 0x0007b84601002387 */ /* 0x000fe80000100800 */
[----:B------:R-:W3:Y:S04]  /*21700*/  LDL.LU.64 R64, [R1+0x1528] ;  /* 0x0015280001407983 */ /* 0x000ee80000300a00 */
[----:B------:R-:W3:Y:S04]  /*21710*/  LDL.LU.64 R62, [R1+0x1520] ;  /* 0x00152000013e7983 */ /* 0x000ee80000300a00 */
[----:B------:R-:W3:Y:S04]  /*21720*/  LDL.LU.64 R60, [R1+0x1518] ;  /* 0x00151800013c7983 */ /* 0x000ee80000300a00 */
[----:B--2---:R0:W-:Y:S04]  /*21730*/  @P4 STL [R1+0x74c], R15 ;  /* 0x00074c0f01004387 */ /* 0x0041e80000100800 */
[----:B----4-:R-:W-:Y:S04]  /*21740*/  @P4 STL [R1+0x750], R93 ;  /* 0x0007505d01004387 */ /* 0x010fe80000100800 */
[----:B------:R-:W-:Y:S04]  /*21750*/  @P4 STL [R1+0x754], R80 ;  /* 0x0007545001004387 */ /* 0x000fe80000100800 */
[----:B------:R-:W-:Y:S04]  /*21760*/  @P4 STL [R1+0x758], R81 ;  /* 0x0007585101004387 */ /* 0x000fe80000100800 */
[----:B------:R-:W2:Y:S01]  /*21770*/  LDL.LU.64 R58, [R1+0x1510] ;  /* 0x00151000013a7983 */ /* 0x000ea20000300a00 */
[----:B------:R-:W-:-:S13]  /*21780*/  ISETP.GT.AND P5, PT, R4, 0x3a, PT ;  /* 0x0000003a0400780c */ /* 0x000fda0003fa4270 */
[----:B---3--:R-:W3:Y:S04]  /*21790*/  @P5 LDG.E.U16 R40, desc[UR16][R64.64] ;  /* 0x0000001040285981 */ /* 0x008ee8000c1e1500 */
[----:B------:R-:W4:Y:S04]  /*217a0*/  @P5 LDG.E.U16 R5, desc[UR16][R62.64] ;  /* 0x000000103e055981 */ /* 0x000f28000c1e1500 */
[----:B------:R-:W4:Y:S04]  /*217b0*/  @P5 LDG.E.U16 R2, desc[UR16][R60.64] ;  /* 0x000000103c025981 */ /* 0x000f28000c1e1500 */
        /* <DEDUP_REMOVED lines=8> */
[----:B0-----:R-:W4:Y:S04]  /*21840*/  LDL R15, [R1+0xc88] ;  /* 0x000c8800010f7983 */ /* 0x001f280000100800 */
[----:B--2---:R-:W2:Y:S04]  /*21850*/  @P5 LDG.E.U16 R0, desc[UR16][R58.64] ;  /* 0x000000103a005981 */ /* 0x004ea8000c1e1500 */
[----:B---3--:R0:W-:Y:S04]  /*21860*/  @P5 STL [R1+0x6f8], R40 ;  /* 0x0006f82801005387 */ /* 0x0081e80000100800 */
[----:B------:R-:W3:Y:S04]  /*21870*/  LDL R73, [R1+0xc80] ;  /* 0x000c800001497983 */ /* 0x000ee80000100800 */
[----:B------:R-:W3:Y:S04]  /*21880*/  LDL R72, [R1+0x868] ;  /* 0x0008680001487983 */ /* 0x000ee80000100800 */
[----:B0-----:R-:W3:Y:S04]  /*21890*/  LDL R40, [R1+0xc84] ;  /* 0x000c840001287983 */ /* 0x001ee80000100800 */
[----:B------:R-:W3:Y:S04]  /*218a0*/  LDL R75, [R1+0x864] ;  /* 0x00086400014b7983 */ /* 0x000ee80000100800 */
[----:B------:R-:W-:Y:S04]  /*218b0*/  STL [R1+0x1074], R60 ;  /* 0x0010743c01007387 */ /* 0x000fe80000100800 */
[----:B------:R-:W-:Y:S04]  /*218c0*/  STL [R1+0x1228], R60 ;  /* 0x0012283c01007387 */ /* 0x000fe80000100800 */
[----:B------:R-:W-:Y:S04]  /*218d0*/  STL [R1+0x1070], R61 ;  /* 0x0010703d01007387 */ /* 0x000fe80000100800 */
[----:B------:R-:W-:Y:S04]  /*218e0*/  STL [R1+0x122c], R61 ;  /* 0x00122c3d01007387 */ /* 0x000fe80000100800 */
[----:B------:R0:W-:Y:S04]  /*218f0*/  @P0 STL [R1+0xc8c], R41 ;  /* 0x000c8c2901000387 */ /* 0x0001e80000100800 */
[----:B----4-:R-:W4:Y:S04]  /*21900*/  @P0 LDG.E.U16 R15, desc[UR16][R34.64] ;  /* 0x00000010220f0981 */ /* 0x010f28000c1e1500 */
[----:B0-----:R-:W3:Y:S04]  /*21910*/  LDL R41, [R1+0x860] ;  /* 0x0008600001297983 */ /* 0x001ee80000100800 */
[----:B------:R0:W-:Y:S04]  /*21920*/  @P5 STL [R1+0x6f4], R5 ;  /* 0x0006f40501005387 */ /* 0x0001e80000100800 */
[----:B0-----:R-:W4:Y:S04]  /*21930*/  LDL R5, [R1+0x85c] ;  /* 0x00085c0001057983 */ /* 0x001f280000100800 */
[----:B------:R0:W-:Y:S04]  /*21940*/  @P5 STL [R1+0x6f0], R2 ;  /* 0x0006f00201005387 */ /* 0x0001e80000100800 */
[----:B0-----:R-:W4:Y:S04]  /*21950*/  LDL R2, [R1+0x808] ;  /* 0x0008080001027983 */ /* 0x001f280000100800 */
[----:B--2---:R0:W-:Y:S04]  /*21960*/  @P5 STL [R1+0x6ec], R0 ;  /* 0x0006ec0001005387 */ /* 0x0041e80000100800 */
[----:B------:R-:W2:Y:S04]  /*21970*/  LDL.64 R60, [R1+0x160] ;  /* 0x00016000013c7983 */ /* 0x000ea80000100a00 */
[----:B------:R-:W2:Y:S04]  /*21980*/  LDL R65, [R1+0x7a8] ;  /* 0x0007a80001417983 */ /* 0x000ea80000100800 */
[----:B0-----:R-:W2:Y:S04]  /*21990*/  LDL R0, [R1+0x804] ;  /* 0x0008040001007983 */ /* 0x001ea80000100800 */
[----:B------:R-:W2:Y:S04]  /*219a0*/  LDL.64 R62, [R1+0x158] ;  /* 0x00015800013e7983 */ /* 0x000ea80000100a00 */
[----:B------:R-:W2:Y:S04]  /*219b0*/  LDL R64, [R1+0x7a4] ;  /* 0x0007a40001407983 */ /* 0x000ea80000100800 */
[----:B------:R-:W2:Y:S04]  /*219c0*/  LDL R74, [R1+0x7a0] ;  /* 0x0007a000014a7983 */ /* 0x000ea80000100800 */
[----:B------:R-:W2:Y:S04]  /*219d0*/  LDL.64 R76, [R1+0x148] ;  /* 0x00014800014c7983 */ /* 0x000ea80000100a00 */
[----:B------:R-:W2:Y:S04]  /*219e0*/  LDL R79, [R1+0x79c] ;  /* 0x00079c00014f7983 */ /* 0x000ea80000100800 */
[----:B------:R-:W2:Y:S04]  /*219f0*/  LDL.64 R66, [R1+0x60] ;  /* 0x0000600001427983 */ /* 0x000ea80000100a00 */
[----:B------:R-:W2:Y:S04]  /*21a00*/  LDL R78, [R1+0x748] ;  /* 0x00074800014e7983 */ /* 0x000ea80000100800 */
[----:B------:R-:W2:Y:S04]  /*21a10*/  LDL.64 R68, [R1+0x58] ;  /* 0x0000580001447983 */ /* 0x000ea80000100a00 */
[----:B------:R-:W2:Y:S04]  /*21a20*/  LDL R81, [R1+0x744] ;  /* 0x0007440001517983 */ /* 0x000ea80000100800 */
[----:B------:R-:W2:Y:S04]  /*21a30*/  LDL.64 R70, [R1+0x50] ;  /* 0x0000500001467983 */ /* 0x000ea80000100a00 */
[----:B------:R-:W2:Y:S04]  /*21a40*/  LDL R80, [R1+0x740] ;  /* 0x0007400001507983 */ /* 0x000ea80000100800 */
[----:B------:R-:W2:Y:S04]  /*21a50*/  LDL R93, [R1+0x73c] ;  /* 0x00073c00015d7983 */ /* 0x000ea80000100800 */
[----:B------:R-:W-:Y:S04]  /*21a60*/  STL [R1+0x107c], R58 ;  /* 0x00107c3a01007387 */ /* 0x000fe80000100800 */
[----:B------:R0:W-:Y:S01]  /*21a70*/  STL [R1+0x1230], R58 ;  /* 0x0012303a01007387 */ /* 0x0001e20000100800 */
[----:B------:R-:W-:-:S03]  /*21a80*/  ISETP.GT.AND P2, PT, R4, 0x1b, PT ;  /* 0x0000001b0400780c */ /* 0x000fc60003f44270 */
[----:B---3--:R-:W3:Y:S01]  /*21a90*/  @P0 LDG.E.U16 R40, desc[UR16][R56.64] ;  /* 0x0000001038280981 */ /* 0x008ee2000c1e1500 */
[----:B------:R-:W-:-:S03]  /*21aa0*/  ISETP.GT.AND P4, PT, R4, 0x23, PT ;  /* 0x000000230400780c */ /* 0x000fc60003f84270 */
[----:B------:R-:W2:Y:S04]  /*21ab0*/  @P0 LDG.E.U16 R73, desc[UR16][R48.64] ;  /* 0x0000001030490981 */ /* 0x000ea8000c1e1500 */
[----:B0-----:R-:W2:Y:S04]  /*21ac0*/  LDL R58, [R1+0x7fc] ;  /* 0x0007fc00013a7983 */ /* 0x001ea80000100800 */
[----:B------:R-:W-:Y:S04]  /*21ad0*/  STL [R1+0x1078], R59 ;  /* 0x0010783b01007387 */ /* 0x000fe80000100800 */
[----:B------:R0:W-:Y:S04]  /*21ae0*/  STL [R1+0x1234], R59 ;  /* 0x0012343b01007387 */ /* 0x0001e80000100800 */
[----:B------:R-:W2:Y:S04]  /*21af0*/  @P2 LDG.E.U16 R72, desc[UR16][R46.64] ;  /* 0x000000102e482981 */ /* 0x000ea8000c1e1500 */
[----:B------:R-:W2:Y:S04]  /*21b00*/  @P2 LDG.E.U16 R75, desc[UR16][R44.64] ;  /* 0x000000102c4b2981 */ /* 0x000ea8000c1e1500 */
[----:B0-----:R-:W2:Y:S04]  /*21b10*/  LDL R59, [R1+0x800] ;  /* 0x00080000013b7983 */ /* 0x001ea80000100800 */
[----:B------:R-:W2:Y:S04]  /*21b20*/  LDL.LU.64 R34, [R1+0x1508] ;  /* 0x0015080001227983 */ /* 0x000ea80000300a00 */
[----:B------:R-:W3:Y:S04]  /*21b30*/  @P2 LDG.E.U16 R41, desc[UR16][R42.64] ;  /* 0x000000102a292981 */ /* 0x000ee8000c1e1500 */
[----:B----4-:R-:W4:Y:S04]  /*21b40*/  @P2 LDG.E.U16 R5, desc[UR16][R38.64] ;  /* 0x0000001026052981 */ /* 0x010f28000c1e1500 */
[----:B------:R-:W4:Y:S04]  /*21b50*/  @P4 LDG.E.U16 R2, desc[UR16][R36.64] ;  /* 0x0000001024024981 */ /* 0x000f28000c1e1500 */
[----:B------:R0:W-:Y:S04]  /*21b60*/  @P0 STL [R1+0xc88], R15 ;  /* 0x000c880f01000387 */ /* 0x0001e80000100800 */
[----:B0-----:R-:W4:Y:S04]  /*21b70*/  LDL.LU R15, [R1+0x1500] ;  /* 0x00150000010f7983 */ /* 0x001f280000300800 */
[----:B------:R-:W4:Y:S04]  /*21b80*/  LDL.LU.64 R56, [R1+0x14f8] ;  /* 0x0014f80001387983 */ /* 0x000f280000300a00 */
[----:B--2---:R-:W2:Y:S04]  /*21b90*/  @P4 LDG.E.U16 R0, desc[UR16][R34.64] ;  /* 0x0000001022004981 */ /* 0x004ea8000c1e1500 */
[----:B---3--:R0:W-:Y:S04]  /*21ba0*/  @P0 STL [R1+0xc84], R40 ;  /* 0x000c842801000387 */ /* 0x0081e80000100800 */
[----:B0-----:R-:W3:Y:S04]  /*21bb0*/  LDL.LU R40, [R1+0x14f0] ;  /* 0x0014f00001287983 */ /* 0x001ee80000300800 */
[----:B------:R-:W3:Y:S04]  /*21bc0*/  LDL.LU.64 R48, [R1+0x14e8] ;  /* 0x0014e80001307983 */ /* 0x000ee80000300a00 */
[----:B------:R0:W-:Y:S04]  /*21bd0*/  @P0 STL [R1+0xc80], R73 ;  /* 0x000c804901000387 */ /* 0x0001e80000100800 */
[----:B------:R-:W3:Y:S04]  /*21be0*/  LDL.LU.64 R46, [R1+0x14e0] ;  /* 0x0014e000012e7983 */ /* 0x000ee80000300a00 */
[----:B------:R-:W3:Y:S04]  /*21bf0*/  LDL.LU.64 R44, [R1+0x14d8] ;  /* 0x0014d800012c7983 */ /* 0x000ee80000300a00 */
[----:B0-----:R-:W3:Y:S04]  /*21c00*/  LDL R73, [R1+0x858] ;  /* 0x0008580001497983 */ /* 0x001ee80000100800 */
[----:B------:R0:W-:Y:S04]  /*21c10*/  @P2 STL [R1+0x868], R72 ;  /* 0x0008684801002387 */ /* 0x0001e80000100800 */
[----:B----4-:R-:W4:Y:S04]  /*21c20*/  @P4 LDG.E.U16 R59, desc[UR16][R14.64] ;  /* 0x000000100e3b4981 */ /* 0x010f28000c1e1500 */
[----:B------:R-:W3:Y:S04]  /*21c30*/  @P4 LDG.E.U16 R58, desc[UR16][R56.64] ;  /* 0x00000010383a4981 */ /* 0x000ee8000c1e1500 */
        /* <DEDUP_REMOVED lines=13> */
[----:B--2---:R0:W-:Y:S04]  /*21d10*/  @P4 STL [R1+0x804], R0 ;  /* 0x0008040001004387 */ /* 0x0041e80000100800 */
[----:B0-----:R-:W2:Y:S04]  /*21d20*/  LDL.LU R0, [R1+0x1498] ;  /* 0x0014980001007983 */ /* 0x001ea80000300800 */
[----:B------:R-:W2:Y:S04]  /*21d30*/  LDL.LU.64 R14, [R1+0x1490] ;  /* 0x00149000010e7983 */ /* 0x000ea80000300a00 */
[----:B------:R-:W2:Y:S01]  /*21d40*/  LDL.LU.64 R56, [R1+0x1488] ;  /* 0x0014880001387983 */ /* 0x000ea20000300a00 */
[----:B------:R-:W-:-:S02]  /*21d50*/  ISETP.GT.AND P6, PT, R4, 0x2b, PT ;  /* 0x0000002b0400780c */ /* 0x000fc40003fc4270 */
[----:B------:R-:W-:-:S11]  /*21d60*/  ISETP.GT.AND P0, PT, R4, 0x33, PT ;  /* 0x000000330400780c */ /* 0x000fd60003f04270 */
[----:B------:R-:W2:Y:S04]  /*21d70*/  @P6 LDG.E.U16 R79, desc[UR16][R76.64] ;  /* 0x000000104c4f6981 */ /* 0x000ea8000c1e1500 */
[----:B------:R-:W2:Y:S04]  /*21d80*/  @P0 LDG.E.U16 R78, desc[UR16][R66.64] ;  /* 0x00000010424e0981 */ /* 0x000ea8000c1e1500 */
[----:B------:R-:W2:Y:S04]  /*21d90*/  @P0 LDG.E.U16 R81, desc[UR16][R68.64] ;  /* 0x0000001044510981 */ /* 0x000ea8000c1e1500 */
[----:B------:R-:W2:Y:S04]  /*21da0*/  @P0 LDG.E.U16 R80, desc[UR16][R70.64] ;  /* 0x0000001046500981 */ /* 0x000ea8000c1e1500 */
[----:B---3--:R-:W-:Y:S04]  /*21db0*/  @P4 STL [R1+0x7fc], R58 ;  /* 0x0007fc3a01004387 */ /* 0x008fe80000100800 */
[----:B----4-:R-:W-:Y:S04]  /*21dc0*/  @P4 STL [R1+0x800], R59 ;  /* 0x0008003b01004387 */ /* 0x010fe80000100800 */
[----:B------:R-:W3:Y:S04]  /*21dd0*/  @P6 LDG.E.U16 R64, desc[UR16][R62.64] ;  /* 0x000000103e406981 */ /* 0x000ee8000c1e1500 */
[----:B------:R-:W4:Y:S04]  /*21de0*/  @P6 LDG.E.U16 R65, desc[UR16][R60.64] ;  /* 0x000000103c416981 */ /* 0x000f28000c1e1500 */
[----:B--2---:R-:W2:Y:S04]  /*21df0*/  @P6 LDG.E.U16 R74, desc[UR16][R56.64] ;  /* 0x00000010384a6981 */ /* 0x004ea8000c1e1500 */
[----:B------:R-:W2:Y:S01]  /*21e00*/  LDL.LU.64 R56, [R1+0x1480] ;  /* 0x0014800001387983 */ /* 0x000ea20000300a00 */
[----:B------:R-:W-:-:S13]  /*21e10*/  ISETP.GT.AND P2, PT, R4, 0x1c, PT ;  /* 0x0000001c0400780c */ /* 0x000fda0003f44270 */
[----:B------:R-:W3:Y:S01]  /*21e20*/  @P2 LDG.E.U16 R73, desc[UR16][R54.64] ;  /* 0x0000001036492981 */ /* 0x000ee2000c1e1500 */
[----:B------:R-:W-:-:S03]  /*21e30*/  ISETP.GT.AND P4, PT, R4, 0x3b, PT ;  /* 0x0000003b0400780c */ /* 0x000fc60003f84270 */
[----:B------:R-:W3:Y:S04]  /*21e40*/  @P2 LDG.E.U16 R72, desc[UR16][R52.64] ;  /* 0x0000001034482981 */ /* 0x000ee8000c1e1500 */
[----:B------:R-:W3:Y:S04]  /*21e50*/  @P2 LDG.E.U16 R75, desc[UR16][R50.64] ;  /* 0x00000010324b2981 */ /* 0x000ee8000c1e1500 */
[----:B--2---:R-:W2:Y:S04]  /*21e60*/  @P0 LDG.E.U16 R93, desc[UR16][R56.64] ;  /* 0x00000010385d0981 */ /* 0x004ea8000c1e1500 */
[----:B------:R0:W-:Y:S04]  /*21e70*/  @P6 STL [R1+0x7a0], R74 ;  /* 0x0007a04a01006387 */ /* 0x0001e80000100800 */
[----:B0-----:R-:W3:Y:S04]  /*21e80*/  LDL.LU R74, [R1+0x848] ;  /* 0x00084800014a7983 */ /* 0x001ee80000300800 */
[----:B------:R-:W4:Y:S04]  /*21e90*/  LDL.LU R77, [R1+0x844] ;  /* 0x00084400014d7983 */ /* 0x000f280000300800 */
[----:B------:R-:W4:Y:S04]  /*21ea0*/  LDL.LU R76, [R1+0x840] ;  /* 0x00084000014c7983 */ /* 0x000f280000300800 */
[----:B------:R0:W-:Y:S04]  /*21eb0*/  @P6 STL [R1+0x79c], R79 ;  /* 0x00079c4f01006387 */ /* 0x0001e80000100800 */
[----:B0-----:R-:W4:Y:S04]  /*21ec0*/  LDL.LU R79, [R1+0x83c] ;  /* 0x00083c00014f7983 */ /* 0x001f280000300800 */
[----:B------:R-:W4:Y:S04]  /*21ed0*/  LDL.LU.64 R56, [R1+0x1478] ;  /* 0x0014780001387983 */ /* 0x000f280000300a00 */
[----:B------:R-:W4:Y:S04]  /*21ee0*/  LDL.LU R59, [R1+0x84c] ;  /* 0x00084c00013b7983 */ /* 0x000f280000300800 */
[----:B------:R0:W-:Y:S04]  /*21ef0*/  @P0 STL [R1+0x748], R78 ;  /* 0x0007484e01000387 */ /* 0x0001e80000100800 */
[----:B0-----:R-:W4:Y:S04]  /*21f00*/  LDL.LU R78, [R1+0x7e8] ;  /* 0x0007e800014e7983 */ /* 0x001f280000300800 */
[----:B------:R0:W-:Y:S04]  /*21f10*/  @P0 STL [R1+0x744], R81 ;  /* 0x0007445101000387 */ /* 0x0001e80000100800 */
[----:B0-----:R-:W4:Y:S04]  /*21f20*/  LDL.LU R81, [R1+0x7e4] ;  /* 0x0007e40001517983 */ /* 0x001f280000300800 */
[----:B------:R0:W-:Y:S04]  /*21f30*/  @P0 STL [R1+0x740], R80 ;  /* 0x0007405001000387 */ /* 0x0001e80000100800 */
[----:B0-----:R-:W4:Y:S04]  /*21f40*/  LDL.LU R80, [R1+0x7e0] ;  /* 0x0007e00001507983 */ /* 0x001f280000300800 */
[----:B--2---:R0:W-:Y:S04]  /*21f50*/  @P0 STL [R1+0x73c], R93 ;  /* 0x00073c5d01000387 */ /* 0x0041e80000100800 */
[----:B0-----:R-:W2:Y:S04]  /*21f60*/  LDL.LU R93, [R1+0x7dc] ;  /* 0x0007dc00015d7983 */ /* 0x001ea80000300800 */
[----:B---3--:R-:W-:Y:S04]  /*21f70*/  @P6 STL [R1+0x7a4], R64 ;  /* 0x0007a44001006387 */ /* 0x008fe80000100800 */
[----:B----4-:R0:W-:Y:S04]  /*21f80*/  @P6 STL [R1+0x7a8], R65 ;  /* 0x0007a84101006387 */ /* 0x0101e80000100800 */
[----:B------:R-:W3:Y:S04]  /*21f90*/  LDL.LU.64 R54, [R1+0x1470] ;  /* 0x0014700001367983 */ /* 0x000ee80000300a00 */
[----:B------:R-:W4:Y:S04]  /*21fa0*/  LDL.LU.64 R52, [R1+0x1468] ;  /* 0x0014680001347983 */ /* 0x000f280000300a00 */
[----:B------:R-:W2:Y:S04]  /*21fb0*/  LDL.LU.64 R50, [R1+0x1460] ;  /* 0x0014600001327983 */ /* 0x000ea80000300a00 */
[----:B------:R-:W2:Y:S04]  /*21fc0*/  LDL.LU R58, [R1+0x7f8] ;  /* 0x0007f800013a7983 */ /* 0x000ea80000300800 */
[----:B------:R-:W4:Y:S04]  /*21fd0*/  LDL.LU R61, [R1+0x7f4] ;  /* 0x0007f400013d7983 */ /* 0x000f280000300800 */
[----:B------:R-:W4:Y:S04]  /*21fe0*/  @P4 LDG.E.U16 R0, desc[UR16][R56.64] ;  /* 0x0000001038004981 */ /* 0x000f28000c1e1500 */
[----:B------:R-:W4:Y:S04]  /*21ff0*/  LDL.LU R60, [R1+0x7f0] ;  /* 0x0007f000013c7983 */ /* 0x000f280000300800 */
[----:B------:R-:W4:Y:S04]  /*22000*/  LDL.LU R63, [R1+0x7ec] ;  /* 0x0007ec00013f7983 */ /* 0x000f280000300800 */
[----:B------:R-:W4:Y:S04]  /*22010*/  LDL.LU R62, [R1+0x798] ;  /* 0x00079800013e7983 */ /* 0x000f280000300800 */
[----:B0-----:R-:W4:Y:S04]  /*22020*/  LDL.LU R65, [R1+0x794] ;  /* 0x0007940001417983 */ /* 0x001f280000300800 */
[----:B------:R-:W4:Y:S04]  /*22030*/  LDL.LU R64, [R1+0x790] ;  /* 0x0007900001407983 */ /* 0x000f280000300800 */
[----:B------:R-:W4:Y:S04]  /*22040*/  LDL.LU R67, [R1+0x78c] ;  /* 0x00078c0001437983 */ /* 0x000f280000300800 */
[----:B------:R-:W4:Y:S04]  /*22050*/  LDL.LU R66, [R1+0x738] ;  /* 0x0007380001427983 */ /* 0x000f280000300800 */
[----:B------:R-:W4:Y:S04]  /*22060*/  LDL.LU R69, [R1+0x734] ;  /* 0x0007340001457983 */ /* 0x000f280000300800 */
[----:B------:R-:W4:Y:S04]  /*22070*/  LDL.LU R68, [R1+0x730] ;  /* 0x0007300001447983 */ /* 0x000f280000300800 */
[----:B------:R-:W4:Y:S01]  /*22080*/  LDL.LU R71, [R1+0x72c] ;  /* 0x00072c0001477983 */ /* 0x000f220000300800 */
[----:B------:R-:W-:-:S02]  /*22090*/  ISETP.GT.AND P5, PT, R4, 0x1d, PT ;  /* 0x0000001d0400780c */ /* 0x000fc40003fa4270 */
[C---:B------:R-:W-:Y:S01]  /*220a0*/  ISETP.GT.AND P0, PT, R4.reuse, 0x24, PT ;  /* 0x000000240400780c */ /* 0x040fe20003f04270 */
[----:B------:R-:W4:Y:S10]  /*220b0*/  @P2 LDG.E.U16 R59, desc[UR16][R8.64] ;  /* 0x00000010083b2981 */ /* 0x000f34000c1e1500 */
[----:B------:R-:W4:Y:S04]  /*220c0*/  @P5 LDG.E.U16 R74, desc[UR16][R22.64] ;  /* 0x00000010164a5981 */ /* 0x000f28000c1e1500 */
[----:B------:R-:W4:Y:S04]  /*220d0*/  @P5 LDG.E.U16 R77, desc[UR16][R10.64] ;  /* 0x000000100a4d5981 */ /* 0x000f28000c1e1500 */
[----:B------:R-:W4:Y:S04]  /*220e0*/  @P5 LDG.E.U16 R76, desc[UR16][R16.64] ;  /* 0x00000010104c5981 */ /* 0x000f28000c1e1500 */
[----:B------:R0:W4:Y:S04]  /*220f0*/  @P5 LDG.E.U16 R79, desc[UR16][R6.64] ;  /* 0x00000010064f5981 */ /* 0x000128000c1e1500 */
[----:B---3--:R-:W3:Y:S04]  /*22100*/  @P4 LDG.E.U16 R2, desc[UR16][R54.64] ;  /* 0x0000001036024981 */ /* 0x008ee8000c1e1500 */
[----:B--2---:R-:W2:Y:S04]  /*22110*/  @P0 LDG.E.U16 R58, desc[UR16][R48.64] ;  /* 0x00000010303a0981 */ /* 0x004ea8000c1e1500 */
[----:B----4-:R-:W4:Y:S04]  /*22120*/  @P0 LDG.E.U16 R61, desc[UR16][R46.64] ;  /* 0x000000102e3d0981 */ /* 0x010f28000c1e1500 */
[----:B------:R1:W-:Y:S04]  /*22130*/  STL [R1+0x6e8], R0 ;  /* 0x0006e80001007387 */ /* 0x0003e80000100800 */
[----:B------:R-:W2:Y:S04]  /*22140*/  @P0 LDG.E.U16 R60, desc[UR16][R44.64] ;  /* 0x000000102c3c0981 */ /* 0x000ea8000c1e1500 */
[----:B------:R-:W2:Y:S04]  /*22150*/  @P0 LDG.E.U16 R63, desc[UR16][R42.64] ;  /* 0x000000102a3f0981 */ /* 0x000ea8000c1e1500 */
[----:B-1----:R-:W2:Y:S04]  /*22160*/  LDL.LU R0, [R1+0x145c] ;  /* 0x00145c0001007983 */ /* 0x002ea80000300800 */
[----:B------:R-:W-:Y:S04]  /*22170*/  STL [R1+0x1084], R56 ;  /* 0x0010843801007387 */ /* 0x000fe80000100800 */
[----:B------:R1:W-:Y:S04]  /*22180*/  STL [R1+0x1238], R56 ;  /* 0x0012383801007387 */ /* 0x0003e80000100800 */
[----:B-1----:R-:W2:Y:S04]  /*22190*/  LDL.LU R56, [R1+0x6dc] ;  /* 0x0006dc0001387983 */ /* 0x002ea80000300800 */
[----:B------:R-:W-:Y:S04]  /*221a0*/  STL [R1+0x1080], R57 ;  /* 0x0010803901007387 */ /* 0x000fe80000100800 */
[----:B------:R1:W-:Y:S04]  /*221b0*/  STL [R1+0x123c], R57 ;  /* 0x00123c3901007387 */ /* 0x0003e80000100800 */
[----:B-1----:R-:W2:Y:S04]  /*221c0*/  LDL.LU R57, [R1+0x6e0] ;  /* 0x0006e00001397983 */ /* 0x002ea80000300800 */
[----:B---3--:R1:W-:Y:S04]  /*221d0*/  STL [R1+0x6e4], R2 ;  /* 0x0006e40201007387 */ /* 0x0083e80000100800 */
[----:B-1----:R-:W3:Y:S04]  /*221e0*/  LDL.LU R2, [R1+0x1458] ;  /* 0x0014580001027983 */ /* 0x002ee80000300800 */
[----:B------:R-:W-:Y:S04]  /*221f0*/  STL [R1+0x108c], R54 ;  /* 0x00108c3601007387 */ /* 0x000fe80000100800 */
[----:B------:R-:W-:Y:S04]  /*22200*/  STL [R1+0x1248], R54 ;  /* 0x0012483601007387 */ /* 0x000fe80000100800 */
[----:B------:R-:W-:Y:S04]  /*22210*/  STL [R1+0x124c], R54 ;  /* 0x00124c3601007387 */ /* 0x000fe80000100800 */
[----:B------:R1:W-:Y:S04]  /*22220*/  @P2 STL [R1+0x858], R73 ;  /* 0x0008584901002387 */ /* 0x0003e80000100800 */
[----:B------:R-:W-:Y:S04]  /*22230*/  STL [R1+0x1088], R55 ;  /* 0x0010883701007387 */ /* 0x000fe80000100800 */
[----:B------:R0:W-:Y:S04]  /*22240*/  @P2 STL [R1+0x854], R72 ;  /* 0x0008544801002387 */ /* 0x0001e80000100800 */
[----:B------:R-:W-:Y:S04]  /*22250*/  STL [R1+0x1094], R52 ;  /* 0x0010943401007387 */ /* 0x000fe80000100800 */
[----:B------:R-:W-:Y:S04]  /*22260*/  STL [R1+0x1090], R53 ;  /* 0x0010903501007387 */ /* 0x000fe80000100800 */
[----:B------:R0:W-:Y:S04]  /*22270*/  @P2 STL [R1+0x850], R75 ;  /* 0x0008504b01002387 */ /* 0x0001e80000100800 */
[----:B------:R-:W-:Y:S04]  /*22280*/  STL [R1+0x109c], R50 ;  /* 0x00109c3201007387 */ /* 0x000fe80000100800 */
[----:B------:R-:W-:Y:S04]  /*22290*/  STL [R1+0x1098], R51 ;  /* 0x0010983301007387 */ /* 0x000fe80000100800 */
[----:B------:R-:W3:Y:S04]  /*222a0*/  LDL.LU.64 R8, [R1+0x1450] ;  /* 0x0014500001087983 */ /* 0x000ee80000300a00 */
[----:B------:R-:W3:Y:S04]  /*222b0*/  LDL.LU R70, [R1+0x6d8] ;  /* 0x0006d80001467983 */ /* 0x000ee80000300800 */
[----:B------:R-:W3:Y:S04]  /*222c0*/  LDL.LU.64 R22, [R1+0x1448] ;  /* 0x0014480001167983 */ /* 0x000ee80000300a00 */
[----:B-1----:R-:W3:Y:S04]  /*222d0*/  LDL.LU R73, [R1+0x6d4] ;  /* 0x0006d40001497983 */ /* 0x002ee80000300800 */
[----:B------:R-:W3:Y:S04]  /*222e0*/  LDL.LU.64 R10, [R1+0x1440] ;  /* 0x00144000010a7983 */ /* 0x000ee80000300a00 */
[----:B------:R-:W3:Y:S04]  /*222f0*/  LDL.LU.64 R16, [R1+0x1438] ;  /* 0x0014380001107983 */ /* 0x000ee80000300a00 */
[----:B0-----:R-:W3:Y:S04]  /*22300*/  LDL.LU R72, [R1+0x6d0] ;  /* 0x0006d00001487983 */ /* 0x001ee80000300800 */
[----:B------:R-:W3:Y:S04]  /*22310*/  LDL.LU.64 R6, [R1+0x1430] ;  /* 0x0014300001067983 */ /* 0x000ee80000300a00 */
[----:B------:R-:W3:Y:S04]  /*22320*/  LDL.LU R75, [R1+0x6cc] ;  /* 0x0006cc00014b7983 */ /* 0x000ee80000300800 */
[----:B------:R-:W3:Y:S04]  /*22330*/  LDL.LU.64 R48, [R1+0x1428] ;  /* 0x0014280001307983 */ /* 0x000ee80000300a00 */
[----:B------:R-:W4:Y:S04]  /*22340*/  LDL.LU.64 R46, [R1+0x1420] ;  /* 0x00142000012e7983 */ /* 0x000f280000300a00 */
[----:B------:R-:W4:Y:S04]  /*22350*/  LDL.LU.64 R44, [R1+0x1418] ;  /* 0x00141800012c7983 */ /* 0x000f280000300a00 */
[----:B------:R-:W4:Y:S01]  /*22360*/  LDL.LU.64 R42, [R1+0x1410] ;  /* 0x00141000012a7983 */ /* 0x000f220000300a00 */
[----:B------:R-:W-:-:S02]  /*22370*/  ISETP.GT.AND P6, PT, R4, 0x25, PT ;  /* 0x000000250400780c */ /* 0x000fc40003fc4270 */
[C---:B------:R-:W-:Y:S01]  /*22380*/  ISETP.GT.AND P2, PT, R4.reuse, 0x2c, PT ;  /* 0x0000002c0400780c */ /* 0x040fe20003f44270 */
[----:B--2---:R-:W2:Y:S04]  /*22390*/  @P4 LDG.E.U16 R57, desc[UR16][R52.64] ;  /* 0x0000001034394981 */ /* 0x004ea8000c1e1500 */
[----:B------:R-:W2:Y:S06]  /*223a0*/  @P4 LDG.E.U16 R56, desc[UR16][R50.64] ;  /* 0x0000001032384981 */ /* 0x000eac000c1e1500 */
[----:B------:R-:W2:Y:S04]  /*223b0*/  @P6 LDG.E.U16 R78, desc[UR16][R40.64] ;  /* 0x00000010284e6981 */ /* 0x000ea8000c1e1500 */
[----:B------:R-:W2:Y:S04]  /*223c0*/  @P6 LDG.E.U16 R81, desc[UR16][R38.64] ;  /* 0x0000001026516981 */ /* 0x000ea8000c1e1500 */
[----:B------:R-:W2:Y:S04]  /*223d0*/  @P6 LDG.E.U16 R80, desc[UR16][R36.64] ;  /* 0x0000001024506981 */ /* 0x000ea8000c1e1500 */
[----:B------:R-:W2:Y:S04]  /*223e0*/  LDL.LU.64 R40, [R1+0x1408] ;  /* 0x0014080001287983 */ /* 0x000ea80000300a00 */
[----:B------:R-:W2:Y:S04]  /*223f0*/  LDL.LU.64 R38, [R1+0x1400] ;  /* 0x0014000001267983 */ /* 0x000ea80000300a00 */
[----:B------:R-:W2:Y:S04]  /*22400*/  LDL.LU.64 R36, [R1+0x13f8] ;  /* 0x0013f80001247983 */ /* 0x000ea80000300a00 */
[----:B------:R-:W2:Y:S04]  /*22410*/  @P6 LDG.E.U16 R93, desc[UR16][R34.64] ;  /* 0x00000010225d6981 */ /* 0x000ea8000c1e1500 */
[----:B------:R-:W2:Y:S04]  /*22420*/  LDL.LU.64 R34, [R1+0x13f0] ;  /* 0x0013f00001227983 */ /* 0x000ea80000300a00 */
[----:B---3--:R-:W3:Y:S04]  /*22430*/  @P2 LDG.E.U16 R62, desc[UR16][R48.64] ;  /* 0x00000010303e2981 */ /* 0x008ee8000c1e1500 */
[----:B----4-:R-:W4:Y:S04]  /*22440*/  @P2 LDG.E.U16 R65, desc[UR16][R46.64] ;  /* 0x000000102e412981 */ /* 0x010f28000c1e1500 */
[----:B------:R-:W2:Y:S04]  /*22450*/  @P2 LDG.E.U16 R64, desc[UR16][R44.64] ;  /* 0x000000102c402981 */ /* 0x000ea8000c1e1500 */
[----:B------:R-:W2:Y:S04]  /*22460*/  LDL.LU.64 R48, [R1+0x13e8] ;  /* 0x0013e80001307983 */ /* 0x000ea80000300a00 */
[----:B------:R-:W3:Y:S04]  /*22470*/  LDL.LU.64 R46, [R1+0x13e0] ;  /* 0x0013e000012e7983 */ /* 0x000ee80000300a00 */
[----:B------:R-:W4:Y:S04]  /*22480*/  LDL.LU.64 R44, [R1+0x13d8] ;  /* 0x0013d800012c7983 */ /* 0x000f280000300a00 */
[----:B------:R-:W4:Y:S04]  /*22490*/  @P2 LDG.E.U16 R67, desc[UR16][R42.64] ;  /* 0x000000102a432981 */ /* 0x000f28000c1e1500 */
[----:B------:R-:W4:Y:S01]  /*224a0*/  LDL.LU.64 R42, [R1+0x13d0] ;  /* 0x0013d000012a7983 */ /* 0x000f220000300a00 */
[----:B------:R-:W-:-:S13]  /*224b0*/  ISETP.GT.AND P4, PT, R4, 0x34, PT ;  /* 0x000000340400780c */ /* 0x000fda0003f84270 */
[----:B--2---:R-:W2:Y:S04]  /*224c0*/  @P4 LDG.E.U16 R66, desc[UR16][R48.64] ;  /* 0x0000001030424981 */ /* 0x004ea8000c1e1500 */
[----:B---3--:R-:W3:Y:S04]  /*224d0*/  @P4 LDG.E.U16 R69, desc[UR16][R46.64] ;  /* 0x000000102e454981 */ /* 0x008ee8000c1e1500 */
[----:B----4-:R-:W4:Y:S04]  /*224e0*/  @P4 LDG.E.U16 R68, desc[UR16][R44.64] ;  /* 0x000000102c444981 */ /* 0x010f28000c1e1500 */
[----:B------:R-:W2:Y:S04]  /*224f0*/  LDL.LU.64 R48, [R1+0x13c8] ;  /* 0x0013c80001307983 */ /* 0x000ea80000300a00 */
[----:B------:R-:W3:Y:S04]  /*22500*/  LDL.LU.64 R46, [R1+0x13c0] ;  /* 0x0013c000012e7983 */ /* 0x000ee80000300a00 */
[----:B------:R-:W3:Y:S04]  /*22510*/  LDL.LU.64 R44, [R1+0x13b8] ;  /* 0x0013b800012c7983 */ /* 0x000ee80000300a00 */
[----:B------:R-:W4:Y:S04]  /*22520*/  @P4 LDG.E.U16 R71, desc[UR16][R42.64] ;  /* 0x000000102a474981 */ /* 0x000f28000c1e1500 */
[----:B------:R-:W4:Y:S01]  /*22530*/  LDL.LU.64 R42, [R1+0x13b0] ;  /* 0x0013b000012a7983 */ /* 0x000f220000300a00 */
[----:B------:R-:W-:-:S02]  /*22540*/  ISETP.GT.AND P2, PT, R4, 0x2d, PT ;  /* 0x0000002d0400780c */ /* 0x000fc40003f44270 */
[----:B------:R-:W-:Y:S02]  /*22550*/  PRMT R92, RZ, 0x7610, R92 ;  /* 0x00007610ff5c7816 */ /* 0x000fe4000000005c */
[----:B------:R-:W-:Y:S02]  /*22560*/  PRMT R91, RZ, 0x7610, R91 ;  /* 0x00007610ff5b7816 */ /* 0x000fe4000000005b */
[----:B------:R-:W-:Y:S02]  /*22570*/  PRMT R90, RZ, 0x7610, R90 ;  /* 0x00007610ff5a7816 */ /* 0x000fe4000000005a */
[----:B------:R-:W-:-:S05]  /*22580*/  PRMT R3, RZ, 0x7610, R3 ;  /* 0x00007610ff037816 */ /* 0x000fca0000000003 */
[----:B------:R-:W4:Y:S04]  /*22590*/  @P2 LDG.E.U16 R92, desc[UR16][R40.64] ;  /* 0x00000010285c2981 */ /* 0x000f28000c1e1500 */
[----:B------:R-:W4:Y:S04]  /*225a0*/  @P2 LDG.E.U16 R91, desc[UR16][R38.64] ;  /* 0x00000010265b2981 */ /* 0x000f28000c1e1500 */
[----:B------:R-:W4:Y:S04]  /*225b0*/  @P2 LDG.E.U16 R90, desc[UR16][R36.64] ;  /* 0x00000010245a2981 */ /* 0x000f28000c1e1500 */
[----:B------:R-:W4:Y:S04]  /*225c0*/  @P2 LDG.E.U16 R3, desc[UR16][R34.64] ;  /* 0x0000001022032981 */ /* 0x000f28000c1e1500 */
[----:B--2---:R-:W-:Y:S04]  /*225d0*/  STL [R1+0x10a4], R48 ;  /* 0x0010a43001007387 */ /* 0x004fe80000100800 */
[----:B------:R-:W-:Y:S04]  /*225e0*/  STL [R1+0x10a0], R49 ;  /* 0x0010a03101007387 */ /* 0x000fe80000100800 */
[----:B---3--:R-:W-:Y:S04]  /*225f0*/  STL [R1+0x10ac], R46 ;  /* 0x0010ac2e01007387 */ /* 0x008fe80000100800 */
[----:B------:R-:W-:Y:S04]  /*22600*/  STL [R1+0x10a8], R47 ;  /* 0x0010a82f01007387 */ /* 0x000fe80000100800 */
[----:B------:R-:W-:Y:S04]  /*22610*/  STL [R1+0x10b4], R44 ;  /* 0x0010b42c01007387 */ /* 0x000fe80000100800 */
[----:B------:R-:W-:Y:S04]  /*22620*/  STL [R1+0x10b0], R45 ;  /* 0x0010b02d01007387 */ /* 0x000fe80000100800 */
[----:B----4-:R-:W-:Y:S04]  /*22630*/  STL [R1+0x10bc], R42 ;  /* 0x0010bc2a01007387 */ /* 0x010fe80000100800 */
[----:B------:R-:W-:Y:S04]  /*22640*/  STL [R1+0x10b8], R43 ;  /* 0x0010b82b01007387 */ /* 0x000fe80000100800 */
[----:B------:R-:W2:Y:S04]  /*22650*/  LDL.LU.64 R40, [R1+0x13a8] ;  /* 0x0013a80001287983 */ /* 0x000ea80000300a00 */
[----:B------:R-:W3:Y:S04]  /*22660*/  LDL.LU.64 R38, [R1+0x13a0] ;  /* 0x0013a00001267983 */ /* 0x000ee80000300a00 */
[----:B------:R-:W4:Y:S04]  /*22670*/  LDL.LU.64 R36, [R1+0x1398] ;  /* 0x0013980001247983 */ /* 0x000f280000300a00 */
[----:B------:R-:W4:Y:S01]  /*22680*/  LDL.LU.64 R34, [R1+0x1390] ;  /* 0x0013900001227983 */ /* 0x000f220000300a00 */
[----:B------:R-:W-:-:S02]  /*22690*/  ISETP.GT.AND P6, PT, R4, 0x35, PT ;  /* 0x000000350400780c */ /* 0x000fc40003fc4270 */
[----:B------:R-:W-:Y:S02]  /*226a0*/  PRMT R88, RZ, 0x7610, R88 ;  /* 0x00007610ff587816 */ /* 0x000fe40000000058 */
[----:B------:R-:W-:Y:S02]  /*226b0*/  PRMT R89, RZ, 0x7610, R89 ;  /* 0x00007610ff597816 */ /* 0x000fe40000000059 */
[----:B------:R-:W-:Y:S02]  /*226c0*/  ISETP.GT.AND P5, PT, R4, 0x1e, PT ;  /* 0x0000001e0400780c */ /* 0x000fe40003fa4270 */
[----:B------:R-:W-:Y:S02]  /*226d0*/  PRMT R86, RZ, 0x7610, R86 ;  /* 0x00007610ff567816 */ /* 0x000fe40000000056 */
[----:B------:R-:W-:Y:S02]  /*226e0*/  PRMT R83, RZ, 0x7610, R83 ;  /* 0x00007610ff537816 */ /* 0x000fe40000000053 */
[----:B------:R-:W-:-:S02]  /*226f0*/  PRMT R7, RZ, 0x7610, R7 ;  /* 0x00007610ff077816 */ /* 0x000fc40000000007 */
[----:B------:R-:W-:Y:S02]  /*22700*/  PRMT R5, RZ, 0x7610, R5 ;  /* 0x00007610ff057816 */ /* 0x000fe40000000005 */
[----:B------:R-:W-:-:S03]  /*22710*/  PRMT R0, RZ, 0x7610, R0 ;  /* 0x00007610ff007816 */ /* 0x000fc60000000000 */
[----:B------:R-:W4:Y:S04]  /*22720*/  @P5 LDG.E.U16 R7, desc[UR16][R28.64] ;  /* 0x000000101c075981 */ /* 0x000f28000c1e1500 */
[----:B------:R-:W4:Y:S04]  /*22730*/  @P5 LDG.E.U16 R5, desc[UR16][R32.64] ;  /* 0x0000001020055981 */ /* 0x000f28000c1e1500 */
[----:B------:R-:W4:Y:S01]  /*22740*/  @P5 LDG.E.U16 R0, desc[UR16][R30.64] ;  /* 0x000000101e005981 */ /* 0x000f22000c1e1500 */
[----:B------:R-:W-:-:S06]  /*22750*/  PRMT R2, RZ, 0x7610, R2 ;  /* 0x00007610ff027816 */ /* 0x000fcc0000000002 */
[----:B------:R-:W4:Y:S04]  /*22760*/  @P5 LDG.E.U16 R2, desc[UR16][R24.64] ;  /* 0x0000001018025981 */ /* 0x000f28000c1e1500 */
[----:B--2---:R-:W2:Y:S04]  /*22770*/  @P6 LDG.E.U16 R88, desc[UR16][R40.64] ;  /* 0x0000001028586981 */ /* 0x004ea8000c1e1500 */
[----:B---3--:R-:W3:Y:S04]  /*22780*/  @P6 LDG.E.U16 R89, desc[UR16][R38.64] ;  /* 0x0000001026596981 */ /* 0x008ee8000c1e1500 */
[----:B----4-:R-:W4:Y:S04]  /*22790*/  @P6 LDG.E.U16 R86, desc[UR16][R36.64] ;  /* 0x0000001024566981 */ /* 0x010f28000c1e1500 */
[----:B------:R-:W2:Y:S04]  /*227a0*/  LDL.LU.64 R40, [R1+0x1388] ;  /* 0x0013880001287983 */ /* 0x000ea80000300a00 */
[----:B------:R-:W3:Y:S04]  /*227b0*/  LDL.LU.64 R38, [R1+0x1380] ;  /* 0x0013800001267983 */ /* 0x000ee80000300a00 */
[----:B------:R-:W3:Y:S04]  /*227c0*/  LDL.LU.64 R36, [R1+0x1378] ;  /* 0x0013780001247983 */ /* 0x000ee80000300a00 */
[----:B------:R-:W4:Y:S04]  /*227d0*/  @P6 LDG.E.U16 R83, desc[UR16][R34.64] ;  /* 0x0000001022536981 */ /* 0x000f28000c1e1500 */
[----:B------:R-:W4:Y:S04]  /*227e0*/  LDL.LU.64 R34, [R1+0x1370] ;  /* 0x0013700001227983 */ /* 0x000f280000300a00 */
        /* <DEDUP_REMOVED lines=9> */
[----:B------:R0:W-:Y:S04]  /*22880*/  STL [R1+0xc7c], R7 ;  /* 0x000c7c0701007387 */ /* 0x0001e80000100800 */
[----:B0-----:R-:W3:Y:S04]  /*22890*/  LDL.LU R7, [R1+0x1360] ;  /* 0x0013600001077983 */ /* 0x001ee80000300800 */
[----:B------:R-:W4:Y:S04]  /*228a0*/  LDL.LU.64 R32, [R1+0x1358] ;  /* 0x0013580001207983 */ /* 0x000f280000300a00 */
[----:B------:R0:W-:Y:S04]  /*228b0*/  STL [R1+0xc78], R5 ;  /* 0x000c780501007387 */ /* 0x0001e80000100800 */
[----:B0-----:R-:W2:Y:S04]  /*228c0*/  LDL.LU R5, [R1+0x1350] ;  /* 0x0013500001057983 */ /* 0x001ea80000300800 */
[----:B------:R-:W3:Y:S04]  /*228d0*/  LDL.LU.64 R30, [R1+0x1348] ;  /* 0x00134800011e7983 */ /* 0x000ee80000300a00 */
[----:B------:R0:W-:Y:S04]  /*228e0*/  STL [R1+0xc74], R0 ;  /* 0x000c740001007387 */ /* 0x0001e80000100800 */
[----:B0-----:R-:W3:Y:S04]  /*228f0*/  LDL.LU R0, [R1+0x1340] ;  /* 0x0013400001007983 */ /* 0x001ee80000300800 */
[----:B------:R-:W3:Y:S04]  /*22900*/  LDL.LU.64 R24, [R1+0x1338] ;  /* 0x0013380001187983 */ /* 0x000ee80000300a00 */
[----:B------:R0:W-:Y:S04]  /*22910*/  STL [R1+0xc70], R2 ;  /* 0x000c700201007387 */ /* 0x0001e80000100800 */
[----:B0-----:R-:W4:Y:S01]  /*22920*/  LDL.LU R2, [R1+0x1330] ;  /* 0x0013300001027983 */ /* 0x001f220000300800 */
[----:B------:R-:W-:-:S02]  /*22930*/  ISETP.GT.AND P4, PT, R4, 0x1f, PT ;  /* 0x0000001f0400780c */ /* 0x000fc40003f84270 */
[----:B--2---:R-:W-:-:S11]  /*22940*/  PRMT R5, RZ, 0x7610, R5 ;  /* 0x00007610ff057816 */ /* 0x004fd60000000005 */
[----:B------:R-:W2:Y:S01]  /*22950*/  @P4 LDG.E.U16 R5, desc[UR16][R20.64] ;  /* 0x0000001014054981 */ /* 0x000ea2000c1e1500 */
[----:B---3--:R-:W-:Y:S02]  /*22960*/  PRMT R25, RZ, 0x7610, R25 ;  /* 0x00007610ff197816 */ /* 0x008fe40000000019 */
[----:B------:R-:W-:-:S04]  /*22970*/  PRMT R0, RZ, 0x7610, R0 ;  /* 0x00007610ff007816 */ /* 0x000fc80000000000 */
[----:B------:R-:W3:Y:S04]  /*22980*/  @P4 LDG.E.U16 R25, desc[UR16][R26.64] ;  /* 0x000000101a194981 */ /* 0x000ee8000c1e1500 */
[----:B------:R-:W2:Y:S01]  /*22990*/  @P4 LDG.E.U16 R0, desc[UR16][R18.64] ;  /* 0x0000001012004981 */ /* 0x000ea2000c1e1500 */
[----:B----4-:R-:W-:-:S03]  /*229a0*/  PRMT R2, RZ, 0x7610, R2 ;  /* 0x00007610ff027816 */ /* 0x010fc60000000002 */
[----:B------:R-:W4:Y:S04]  /*229b0*/  LDL.LU.64 R26, [R1+0x1328] ;  /* 0x00132800011a7983 */ /* 0x000f280000300a00 */
[----:B------:R-:W2:Y:S04]  /*229c0*/  @P4 LDG.E.U16 R2, desc[UR16][R12.64] ;  /* 0x000000100c024981 */ /* 0x000ea8000c1e1500 */
[----:B---3--:R0:W-:Y:S04]  /*229d0*/  STL [R1+0xc6c], R25 ;  /* 0x000c6c1901007387 */ /* 0x0081e80000100800 */
[----:B0-----:R-:W3:Y:S04]  /*229e0*/  LDL.LU R25, [R1+0x1320] ;  /* 0x0013200001197983 */ /* 0x001ee80000300800 */
[----:B------:R-:W3:Y:S04]  /*229f0*/  LDL.LU.64 R20, [R1+0x1318] ;  /* 0x0013180001147983 */ /* 0x000ee80000300a00 */
[----:B--2---:R0:W-:Y:S04]  /*22a00*/  STL [R1+0xc68], R5 ;  /* 0x000c680501007387 */ /* 0x0041e80000100800 */
        /* <DEDUP_REMOVED lines=37> */
[----:B------:R-:W2:Y:S01]  /*22c60*/  @P2 LDG.E.U16 R2, desc[UR16][R32.64] ;  /* 0x0000001020022981 */ /* 0x000ea2000c1e1500 */
[----:B------:R-:W-:Y:S02]  /*22c70*/  ISETP.GT.AND P0, PT, R4, 0x3c, PT ;  /* 0x0000003c0400780c */ /* 0x000fe40003f04270 */
[----:B------:R-:W-:Y:S02]  /*22c80*/  PRMT R82, RZ, 0x7610, R82 ;  /* 0x00007610ff527816 */ /* 0x000fe40000000052 */
[----:B------:R-:W-:-:S09]  /*22c90*/  PRMT R85, RZ, 0x7610, R85 ;  /* 0x00007610ff557816 */ /* 0x000fd20000000055 */
[----:B------:R-:W4:Y:S04]  /*22ca0*/  @P0 LDG.E.U16 R70, desc[UR16][R48.64] ;  /* 0x0000001030460981 */ /* 0x000f28000c1e1500 */
[----:B------:R-:W4:Y:S04]  /*22cb0*/  @P0 LDG.E.U16 R73, desc[UR16][R46.64] ;  /* 0x000000102e490981 */ /* 0x000f28000c1e1500 */
[----:B------:R-:W4:Y:S04]  /*22cc0*/  @P0 LDG.E.U16 R72, desc[UR16][R44.64] ;  /* 0x000000102c480981 */ /* 0x000f28000c1e1500 */
[----:B------:R-:W4:Y:S04]  /*22cd0*/  @P0 LDG.E.U16 R75, desc[UR16][R42.64] ;  /* 0x000000102a4b0981 */ /* 0x000f28000c1e1500 */
[----:B---3--:R0:W-:Y:S04]  /*22ce0*/  STL [R1+0xc4c], R10 ;  /* 0x000c4c0a01007387 */ /* 0x0081e80000100800 */
[----:B0-----:R-:W3:Y:S04]  /*22cf0*/  LDL.LU R10, [R1+0x12a0] ;  /* 0x0012a000010a7983 */ /* 0x001ee80000300800 */
[----:B------:R-:W3:Y:S04]  /*22d00*/  LDL.LU.64 R28, [R1+0x1298] ;  /* 0x00129800011c7983 */ /* 0x000ee80000300a00 */
[----:B--2---:R0:W-:Y:S04]  /*22d10*/  STL [R1+0xc48], R5 ;  /* 0x000c480501007387 */ /* 0x0041e80000100800 */
[----:B0-----:R-:W2:Y:S04]  /*22d20*/  LDL.LU R5, [R1+0x1290] ;  /* 0x0012900001057983 */ /* 0x001ea80000300800 */
[----:B------:R-:W2:Y:S04]  /*22d30*/  LDL.LU.64 R6, [R1+0x1288] ;  /* 0x0012880001067983 */ /* 0x000ea80000300a00 */
[----:B------:R0:W-:Y:S04]  /*22d40*/  STL [R1+0xc44], R0 ;  /* 0x000c440001007387 */ /* 0x0001e80000100800 */
[----:B0-----:R-:W2:Y:S04]  /*22d50*/  LDL.LU R0, [R1+0x1280] ;  /* 0x0012800001007983 */ /* 0x001ea80000300800 */
[----:B------:R-:W2:Y:S04]  /*22d60*/  LDL.LU.64 R32, [R1+0x1278] ;  /* 0x0012780001207983 */ /* 0x000ea80000300a00 */
[----:B------:R0:W-:Y:S04]  /*22d70*/  STL [R1+0xc40], R2 ;  /* 0x000c400201007387 */ /* 0x0001e80000100800 */
[----:B0-----:R-:W2:Y:S01]  /*22d80*/  LDL.LU R2, [R1+0x1270] ;  /* 0x0012700001027983 */ /* 0x001ea20000300800 */
[----:B------:R-:W-:-:S02]  /*22d90*/  ISETP.GT.AND P0, PT, R4, 0x3d, PT ;  /* 0x0000003d0400780c */ /* 0x000fc40003f04270 */
[----:B------:R-:W-:Y:S02]  /*22da0*/  PRMT R84, RZ, 0x7610, R84 ;  /* 0x00007610ff547816 */ /* 0x000fe40000000054 */
[----:B------:R-:W-:-:S09]  /*22db0*/  PRMT R87, RZ, 0x7610, R87 ;  /* 0x00007610ff577816 */ /* 0x000fd20000000057 */
[----:B------:R-:W3:Y:S04]  /*22dc0*/  @P0 LDG.E.U16 R82, desc[UR16][R40.64] ;  /* 0x0000001028520981 */ /* 0x000ee8000c1e1500 */
[----:B------:R-:W3:Y:S04]  /*22dd0*/  @P0 LDG.E.U16 R85, desc[UR16][R38.64] ;  /* 0x0000001026550981 */ /* 0x000ee8000c1e1500 */
[----:B------:R-:W3:Y:S04]  /*22de0*/  @P0 LDG.E.U16 R84, desc[UR16][R36.64] ;  /* 0x0000001024540981 */ /* 0x000ee8000c1e1500 */
[----:B------:R-:W3:Y:S01]  /*22df0*/  @P0 LDG.E.U16 R87, desc[UR16][R34.64] ;  /* 0x0000001022570981 */ /* 0x000ee2000c1e1500 */
[----:B------:R-:W-:-:S02]  /*22e00*/  ISETP.GT.AND P0, PT, R4, 0x2e, PT ;  /* 0x0000002e0400780c */ /* 0x000fc40003f04270 */
[----:B--2---:R-:W-:-:S11]  /*22e10*/  PRMT R2, RZ, 0x7610, R2 ;  /* 0x00007610ff027816 */ /* 0x004fd60000000002 */
[----:B------:R-:W2:Y:S04]  /*22e20*/  @P0 LDG.E.U16 R2, desc[UR16][R30.64] ;  /* 0x000000101e020981 */ /* 0x000ea8000c1e1500 */
[----:B------:R-:W2:Y:S01]  /*22e30*/  LDL.LU.64 R30, [R1+0x1268] ;  /* 0x00126800011e7983 */ /* 0x000ea20000300a00 */
[----:B------:R-:W-:Y:S02]  /*22e40*/  ISETP.GT.AND P5, PT, R4, 0x36, PT ;  /* 0x000000360400780c */ /* 0x000fe40003fa4270 */
[----:B------:R-:W-:-:S11]  /*22e50*/  PRMT R6, RZ, 0x7610, R6 ;  /* 0x00007610ff067816 */ /* 0x000fd60000000006 */
[----:B---3--:R-:W3:Y:S01]  /*22e60*/  @P5 LDG.E.U16 R6, desc[UR16][R28.64] ;  /* 0x000000101c065981 */ /* 0x008ee2000c1e1500 */
[----:B------:R-:W-:Y:S02]  /*22e70*/  ISETP.GT.AND P4, PT, R4, 0x2f, PT ;  /* 0x0000002f0400780c */ /* 0x000fe40003f84270 */
[----:B------:R-:W-:Y:S02]  /*22e80*/  PRMT R5, RZ, 0x7610, R5 ;  /* 0x00007610ff057816 */ /* 0x000fe40000000005 */
[----:B------:R-:W-:Y:S02]  /*22e90*/  PRMT R7, RZ, 0x7610, R7 ;  /* 0x00007610ff077816 */ /* 0x000fe40000000007 */
[----:B------:R-:W-:Y:S02]  /*22ea0*/  PRMT R11, RZ, 0x7610, R11 ;  /* 0x00007610ff0b7816 */ /* 0x000fe4000000000b */
[----:B------:R-:W3:Y:S01]  /*22eb0*/  @P5 LDG.E.U16 R5, desc[UR16][R32.64] ;  /* 0x0000001020055981 */ /* 0x000ee2000c1e1500 */
[----:B------:R-:W-:-:S04]  /*22ec0*/  PRMT R23, RZ, 0x7610, R23 ;  /* 0x00007610ff177816 */ /* 0x000fc80000000017 */
[----:B------:R-:W3:Y:S01]  /*22ed0*/  @P4 LDG.E.U16 R7, desc[UR16][R8.64] ;  /* 0x0000001008074981 */ /* 0x000ee2000c1e1500 */
[----:B------:R-:W-:Y:S02]  /*22ee0*/  PRMT R22, RZ, 0x7610, R22 ;  /* 0x00007610ff167816 */ /* 0x000fe40000000016 */
[----:B------:R-:W-:Y:S01]  /*22ef0*/  PRMT R10, RZ, 0x7610, R10 ;  /* 0x00007610ff0a7816 */ /* 0x000fe2000000000a */
[----:B------:R-:W3:Y:S01]  /*22f00*/  @P4 LDG.E.U16 R11, desc[UR16][R14.64] ;  /* 0x000000100e0b4981 */ /* 0x000ee2000c1e1500 */
[----:B----4-:R-:W-:-:S03]  /*22f10*/  PRMT R17, RZ, 0x7610, R17 ;  /* 0x00007610ff117816 */ /* 0x010fc60000000011 */
[----:B------:R-:W4:Y:S01]  /*22f20*/  @P0 LDG.E.U16 R23, desc[UR16][R26.64] ;  /* 0x000000101a170981 */ /* 0x000f22000c1e1500 */
[----:B------:R-:W-:-:S03]  /*22f30*/  PRMT R16, RZ, 0x7610, R16 ;  /* 0x00007610ff107816 */ /* 0x000fc60000000010 */
[----:B------:R-:W4:Y:S04]  /*22f40*/  @P0 LDG.E.U16 R22, desc[UR16][R24.64] ;  /* 0x0000001018160981 */ /* 0x000f28000c1e1500 */
[----:B------:R-:W4:Y:S04]  /*22f50*/  @P4 LDG.E.U16 R10, desc[UR16][R12.64] ;  /* 0x000000100c0a4981 */ /* 0x000f28000c1e1500 */
[----:B------:R-:W4:Y:S04]  /*22f60*/  @P0 LDG.E.U16 R17, desc[UR16][R20.64] ;  /* 0x0000001014110981 */ /* 0x000f28000c1e1500 */
[----:B------:R-:W4:Y:S04]  /*22f70*/  @P4 LDG.E.U16 R16, desc[UR16][R18.64] ;  /* 0x0000001012104981 */ /* 0x000f28000c1e1500 */
[----:B--2---:R0:W-:Y:S04]  /*22f80*/  STL [R1+0xc3c], R2 ;  /* 0x000c3c0201007387 */ /* 0x0041e80000100800 */
[----:B0-----:R-:W2:Y:S04]  /*22f90*/  LDL.LU R2, [R1+0x1260] ;  /* 0x0012600001027983 */ /* 0x001ea80000300800 */
[----:B------:R-:W4:Y:S01]  /*22fa0*/  LDL.LU.64 R28, [R1+0x1258] ;  /* 0x00125800011c7983 */ /* 0x000f220000300a00 */
[----:B------:R-:W-:-:S03]  /*22fb0*/  PRMT R0, RZ, 0x7610, R0 ;  /* 0x00007610ff007816 */ /* 0x000fc60000000000 */
[----:B------:R-:W-:Y:S04]  /*22fc0*/  STL [R1+0x10e4], R32 ;  /* 0x0010e42001007387 */ /* 0x000fe80000100800 */
[----:B------:R-:W-:Y:S04]  /*22fd0*/  STL [R1+0x10e0], R33 ;  /* 0x0010e02101007387 */ /* 0x000fe80000100800 */
[----:B---3--:R0:W-:Y:S04]  /*22fe0*/  STL [R1+0xc18], R5 ;  /* 0x000c180501007387 */ /* 0x0081e80000100800 */
[----:B0-----:R-:W3:Y:S01]  /*22ff0*/  LDL.LU R5, [R1+0xf94] ;  /* 0x000f940001057983 */ /* 0x001ee20000300800 */
[----:B--2---:R-:W-:-:S03]  /*23000*/  PRMT R2, RZ, 0x7610, R2 ;  /* 0x00007610ff027816 */ /* 0x004fc60000000002 */
[----:B----4-:R-:W2:Y:S04]  /*23010*/  @P5 LDG.E.U16 R0, desc[UR16][R28.64] ;  /* 0x000000101c005981 */ /* 0x010ea8000c1e1500 */
[----:B------:R-:W4:Y:S04]  /*23020*/  @P5 LDG.E.U16 R2, desc[UR16][R30.64] ;  /* 0x000000101e025981 */ /* 0x000f28000c1e1500 */
[----:B------:R0:W-:Y:S04]  /*23030*/  STL [R1+0xc20], R7 ;  /* 0x000c200701007387 */ /* 0x0001e80000100800 */
[----:B0-----:R-:W2:Y:S04]  /*23040*/  LDL.LU R7, [R1+0xf68] ;  /* 0x000f680001077983 */ /* 0x001ea80000300800 */
[----:B------:R0:W-:Y:S04]  /*23050*/  STL [R1+0xc1c], R6 ;  /* 0x000c1c0601007387 */ /* 0x0001e80000100800 */
[----:B0-----:R-:W3:Y:S04]  /*23060*/  LDL.LU R6, [R1+0xf98] ;  /* 0x000f980001067983 */ /* 0x001ee80000300800 */
[----:B------:R-:W3:Y:S04]  /*23070*/  LDL.LU R9, [R1+0xf6c] ;  /* 0x000f6c0001097983 */ /* 0x000ee80000300800 */
[----:B------:R-:W3:Y:S04]  /*23080*/  LDL.LU R8, [R1+0xf9c] ;  /* 0x000f9c0001087983 */ /* 0x000ee80000300800 */
[----:B------:R0:W-:Y:S04]  /*23090*/  STL [R1+0xc28], R11 ;  /* 0x000c280b01007387 */ /* 0x0001e80000100800 */
[----:B------:R-:W-:Y:S04]  /*230a0*/  STL [R1+0xc38], R23 ;  /* 0x000c381701007387 */ /* 0x000fe80000100800 */
[----:B0-----:R-:W3:Y:S04]  /*230b0*/  LDL.LU R11, [R1+0xf70] ;  /* 0x000f7000010b7983 */ /* 0x001ee80000300800 */
[----:B------:R-:W-:Y:S04]  /*230c0*/  STL [R1+0xc34], R22 ;  /* 0x000c341601007387 */ /* 0x000fe80000100800 */
[----:B------:R0:W-:Y:S04]  /*230d0*/  STL [R1+0xc24], R10 ;  /* 0x000c240a01007387 */ /* 0x0001e80000100800 */
[----:B------:R1:W-:Y:S04]  /*230e0*/  STL [R1+0xc30], R17 ;  /* 0x000c301101007387 */ /* 0x0003e80000100800 */
[----:B0-----:R-:W3:Y:S04]  /*230f0*/  LDL.LU R10, [R1+0xfa0] ;  /* 0x000fa000010a7983 */ /* 0x001ee80000300800 */
[----:B------:R-:W3:Y:S04]  /*23100*/  LDL.LU R21, [R1+0xf74] ;  /* 0x000f740001157983 */ /* 0x000ee80000300800 */
[----:B------:R-:W3:Y:S04]  /*23110*/  LDL.LU R20, [R1+0xfa4] ;  /* 0x000fa40001147983 */ /* 0x000ee80000300800 */
[----:B------:R-:W3:Y:S04]  /*23120*/  LDL.LU R23, [R1+0xf78] ;  /* 0x000f780001177983 */ /* 0x000ee80000300800 */
[----:B------:R-:W3:Y:S04]  /*23130*/  LDL.LU R22, [R1+0xfa8] ;  /* 0x000fa80001167983 */ /* 0x000ee80000300800 */
[----:B------:R-:W3:Y:S04]  /*23140*/  LDL.LU R25, [R1+0xf7c] ;  /* 0x000f7c0001197983 */ /* 0x000ee80000300800 */
        /* <DEDUP_REMOVED lines=8> */
[----:B-1----:R-:W3:Y:S04]  /*231d0*/  LDL.LU R17, [R1+0xf8c] ;  /* 0x000f8c0001117983 */ /* 0x002ee80000300800 */
[----:B0-----:R-:W3:Y:S04]  /*231e0*/  LDL.LU R16, [R1+0xfbc] ;  /* 0x000fbc0001107983 */ /* 0x001ee80000300800 */
[----:B------:R-:W3:Y:S04]  /*231f0*/  LDL.LU R19, [R1+0xf90] ;  /* 0x000f900001137983 */ /* 0x000ee80000300800 */
[----:B----4-:R0:W-:Y:S04]  /*23200*/  STL [R1+0xc14], R2 ;  /* 0x000c140201007387 */ /* 0x0101e80000100800 */
[----:B------:R-:W3:Y:S01]  /*23210*/  LDL.LU R18, [R1+0xfc0] ;  /* 0x000fc00001127983 */ /* 0x000ee20000300800 */
[----:B0-----:R-:W0:Y:S03]  /*23220*/  S2R R2, SR_TID.X ;  /* 0x0000000000027919 */ /* 0x001e260000002100 */
[----:B------:R-:W-:Y:S04]  /*23230*/  STL [R1+0x10f0], R30 ;  /* 0x0010f01e01007387 */ /* 0x000fe80000100800 */
[----:B------:R-:W-:Y:S04]  /*23240*/  STL [R1+0x10e8], R31 ;  /* 0x0010e81f01007387 */ /* 0x000fe80000100800 */
[----:B--2---:R1:W-:Y:S04]  /*23250*/  STL [R1+0xc10], R0 ;  /* 0x000c100001007387 */ /* 0x0043e80000100800 */
[----:B-1----:R-:W2:Y:S04]  /*23260*/  LDL.LU R0, [R1+0x1254] ;  /* 0x0012540001007983 */ /* 0x002ea80000300800 */
[----:B------:R-:W-:Y:S01]  /*23270*/  STL [R1+0x10f8], R28 ;  /* 0x0010f81c01007387 */ /* 0x000fe20000100800 */
[----:B0-----:R-:W-:-:S03]  /*23280*/  LOP3.LUT R2, R2, 0x3f, RZ, 0xc0, !PT ;  /* 0x0000003f02027812 */ /* 0x001fc600078ec0ff */
[----:B------:R-:W-:Y:S01]  /*23290*/  STL [R1+0x10f4], R29 ;  /* 0x0010f41d01007387 */ /* 0x000fe20000100800 */
[----:B------:R-:W-:-:S03]  /*232a0*/  ISETP.GE.AND P5, PT, R2, R4, PT ;  /* 0x000000040200720c */ /* 0x000fc60003fa6270 */
[----:B------:R-:W4:Y:S01]  /*232b0*/  LDL.LU R2, [R1+0x1250] ;  /* 0x0012500001027983 */ /* 0x000f220000300800 */
[C---:B------:R-:W-:Y:S02]  /*232c0*/  ISETP.GT.AND P2, PT, R4.reuse, 0x37, PT ;  /* 0x000000370400780c */ /* 0x040fe40003f44270 */
[----:B------:R-:W-:Y:S02]  /*232d0*/  PRMT R54, RZ, 0x7610, R54 ;  /* 0x00007610ff367816 */ /* 0x000fe40000000036 */
[C---:B------:R-:W-:Y:S02]  /*232e0*/  ISETP.GT.AND P0, PT, R4.reuse, 0x3e, PT ;  /* 0x0000003e0400780c */ /* 0x040fe40003f04270 */
[----:B------:R-:W-:Y:S02]  /*232f0*/  ISETP.GT.AND P4, PT, R4, 0x3f, PT ;  /* 0x0000003f0400780c */ /* 0x000fe40003f84270 */
[----:B------:R-:W4:Y:S04]  /*23300*/  LDL.LU R4, [R1+0xf64] ;  /* 0x000f640001047983 */ /* 0x000f280000300800 */
[----:B------:R0:W-:Y:S04]  /*23310*/  STL.S16 [R1+0xc04], R54 ;  /* 0x000c043601007387 */ /* 0x0001e80000100600 */
[----:B0-----:R-:W4:Y:S01]  /*23320*/  LDL.LU R54, [R1+0x124c] ;  /* 0x00124c0001367983 */ /* 0x001f220000300800 */
[----:B--2---:R-:W-:-:S06]  /*23330*/  PRMT R0, RZ, 0x7610, R0 ;  /* 0x00007610ff007816 */ /* 0x004fcc0000000000 */
[----:B---3--:R-:W2:Y:S01]  /*23340*/  @P2 LDG.E.U16 R0, desc[UR16][R18.64] ;  /* 0x0000001012002981 */ /* 0x008ea2000c1e1500 */
[----:B----4-:R-:W-:-:S06]  /*23350*/  PRMT R2, RZ, 0x7610, R2 ;  /* 0x00007610ff027816 */ /* 0x010fcc0000000002 */
[----:B------:R-:W3:Y:S01]  /*23360*/  @P2 LDG.E.U16 R2, desc[UR16][R16.64] ;  /* 0x0000001010022981 */ /* 0x000ee2000c1e1500 */
[----:B------:R-:W-:-:S05]  /*23370*/  PRMT R54, RZ, 0x7610, R54 ;  /* 0x00007610ff367816 */ /* 0x000fca0000000036 */
[----:B------:R0:W-:Y:S04]  /*23380*/  STL.S16 [R1+0xc00], R54 ;  /* 0x000c003601007387 */ /* 0x0001e80000100600 */
[----:B0-----:R-:W4:Y:S04]  /*23390*/  LDL.LU R54, [R1+0x1248] ;  /* 0x0012480001367983 */ /* 0x001f280000300800 */
[----:B--2---:R0:W-:Y:S04]  /*233a0*/  STL [R1+0xc0c], R0 ;  /* 0x000c0c0001007387 */ /* 0x0041e80000100800 */
[----:B0-----:R-:W2:Y:S04]  /*233b0*/  LDL.LU R0, [R1+0x1244] ;  /* 0x0012440001007983 */ /* 0x001ea80000300800 */
[----:B------:R0:W-:Y:S04]  /*233c0*/  STL [R1+0x1100], R18 ;  /* 0x0011001201007387 */ /* 0x0001e80000100800 */
[----:B0-----:R-:W2:Y:S04]  /*233d0*/  LDL.LU R18, [R1+0xc00] ;  /* 0x000c000001127983 */ /* 0x001ea80000300800 */
[----:B------:R-:W-:Y:S04]  /*233e0*/  STL [R1+0x10fc], R19 ;  /* 0x0010fc1301007387 */ /* 0x000fe80000100800 */
[----:B---3--:R0:W-:Y:S04]  /*233f0*/  STL [R1+0xc08], R2 ;  /* 0x000c080201007387 */ /* 0x0081e80000100800 */
[----:B0-----:R-:W3:Y:S04]  /*23400*/  LDL.LU R2, [R1+0x1240] ;  /* 0x0012400001027983 */ /* 0x001ee80000300800 */
[----:B------:R-:W-:Y:S04]  /*23410*/  STL [R1+0x1108], R16 ;  /* 0x0011081001007387 */ /* 0x000fe80000100800 */
[----:B------:R0:W-:Y:S04]  /*23420*/  STL [R1+0x1104], R17 ;  /* 0x0011041101007387 */ /* 0x0001e80000100800 */
[----:B0-----:R-:W3:Y:S01]  /*23430*/  LDL.LU R17, [R1+0xc04] ;  /* 0x000c040001117983 */ /* 0x001ee20000300800 */
[----:B------:R-:W-:-:S02]  /*23440*/  PRMT R28, RZ, 0x7610, R28 ;  /* 0x00007610ff1c7816 */ /* 0x000fc4000000001c */
[----:B------:R-:W-:Y:S02]  /*23450*/  PRMT R16, RZ, 0x7610, R16 ;  /* 0x00007610ff107816 */ /* 0x000fe40000000010 */
[----:B------:R-:W-:Y:S02]  /*23460*/  PRMT R19, RZ, 0x7610, R19 ;  /* 0x00007610ff137816 */ /* 0x000fe40000000013 */
[----:B------:R-:W4:Y:S04]  /*23470*/  @P4 LDG.E.U16 R28, desc[UR16][R8.64] ;  /* 0x00000010081c4981 */ /* 0x000f28000c1e1500 */
[----:B------:R-:W4:Y:S04]  /*23480*/  @P0 LDG.E.U16 R16, desc[UR16][R20.64] ;  /* 0x0000001014100981 */ /* 0x000f28000c1e1500 */
[----:B------:R-:W4:Y:S04]  /*23490*/  @P4 LDG.E.U16 R19, desc[UR16][R10.64] ;  /* 0x000000100a134981 */ /* 0x000f28000c1e1500 */
[----:B--2---:R-:W2:Y:S04]  /*234a0*/  @P2 LDG.E.U16 R18, desc[UR16][R12.64] ;  /* 0x000000100c122981 */ /* 0x004ea8000c1e1500 */
[----:B---3--:R-:W3:Y:S04]  /*234b0*/  @P2 LDG.E.U16 R17, desc[UR16][R14.64] ;  /* 0x000000100e112981 */ /* 0x008ee8000c1e1500 */
[----:B---3--:R-:W-:Y:S04]  /*234c0*/  STL [R1+0x1114], R17 ;  /* 0x0011141101007387 */ /* 0x008fe80000100800 */
[----:B------:R0:W-:Y:S02]  /*234d0*/  STL [R1+0x1110], R14 ;  /* 0x0011100e01007387 */ /* 0x0001e40000100800 */
[----:B0-----:R-:W-:-:S02]  /*234e0*/  PRMT R14, RZ, 0x7610, R14 ;  /* 0x00007610ff0e7816 */ /* 0x001fc4000000000e */
[----:B------:R-:W-:-:S04]  /*234f0*/  PRMT R17, RZ, 0x7610, R17 ;  /* 0x00007610ff117816 */ /* 0x000fc80000000011 */
[----:B------:R-:W3:Y:S04]  /*23500*/  @P0 LDG.E.U16 R14, desc[UR16][R24.64] ;  /* 0x00000010180e0981 */ /* 0x000ee8000c1e1500 */
[----:B------:R-:W4:Y:S04]  /*23510*/  @P0 LDG.E.U16 R17, desc[UR16][R22.64] ;  /* 0x0000001016110981 */ /* 0x000f28000c1e1500 */
[----:B------:R-:W-:Y:S04]  /*23520*/  STL [R1+0x110c], R15 ;  /* 0x00110c0f01007387 */ /* 0x000fe80000100800 */
[----:B--2---:R-:W-:Y:S04]  /*23530*/  STL [R1+0x1120], R18 ;  /* 0x0011201201007387 */ /* 0x004fe80000100800 */
[----:B------:R-:W-:Y:S04]  /*23540*/  STL [R1+0x111c], R12 ;  /* 0x00111c0c01007387 */ /* 0x000fe80000100800 */
[----:B------:R-:W-:Y:S04]  /*23550*/  STL [R1+0x1118], R13 ;  /* 0x0011180d01007387 */ /* 0x000fe80000100800 */
[----:B------:R-:W-:Y:S04]  /*23560*/  STL [R1+0x1128], R26 ;  /* 0x0011281a01007387 */ /* 0x000fe80000100800 */
[----:B------:R-:W-:Y:S04]  /*23570*/  STL [R1+0x1124], R27 ;  /* 0x0011241b01007387 */ /* 0x000fe80000100800 */
[----:B------:R-:W-:Y:S04]  /*23580*/  STL [R1+0x1130], R24 ;  /* 0x0011301801007387 */ /* 0x000fe80000100800 */
[----:B------:R-:W-:Y:S04]  /*23590*/  STL [R1+0x112c], R25 ;  /* 0x00112c1901007387 */ /* 0x000fe80000100800 */
[----:B------:R-:W-:Y:S04]  /*235a0*/  STL [R1+0x1138], R22 ;  /* 0x0011381601007387 */ /* 0x000fe80000100800 */
[----:B------:R-:W-:Y:S01]  /*235b0*/  STL [R1+0x1134], R23 ;  /* 0x0011341701007387 */ /* 0x000fe20000100800 */
[----:B------:R-:W-:-:S02]  /*235c0*/  LOP3.LUT R5, R5, R4, RZ, 0x3c, !PT ;  /* 0x0000000405057212 */ /* 0x000fc400078e3cff */
[----:B------:R-:W-:Y:S02]  /*235d0*/  PRMT R30, RZ, 0x7610, R30 ;  /* 0x00007610ff1e7816 */ /* 0x000fe4000000001e */
[C---:B------:R-:W-:Y:S02]  /*235e0*/  LOP3.LUT R4, R5.reuse, R4, RZ, 0x3c, !PT ;  /* 0x0000000405047212 */ /* 0x040fe400078e3cff */
[----:B------:R-:W-:Y:S02]  /*235f0*/  PRMT R29, RZ, 0x7610, R29 ;  /* 0x00007610ff1d7816 */ /* 0x000fe4000000001d */
[----:B------:R-:W2:Y:S01]  /*23600*/  @P0 LDG.E.U16 R30, desc[UR16][R26.64] ;  /* 0x000000101a1e0981 */ /* 0x000ea2000c1e1500 */
[----:B------:R-:W-:Y:S02]  /*23610*/  PRMT R0, RZ, 0x7610, R0 ;  /* 0x00007610ff007816 */ /* 0x000fe40000000000 */
[----:B------:R-:W-:Y:S01]  /*23620*/  LOP3.LUT R5, R5, R4, RZ, 0x3c, !PT ;  /* 0x0000000405057212 */ /* 0x000fe200078e3cff */
[----:B------:R-:W2:Y:S04]  /*23630*/  @P4 LDG.E.U16 R29, desc[UR16][R6.64] ;  /* 0x00000010061d4981 */ /* 0x000ea8000c1e1500 */
[----:B------:R-:W2:Y:S01]  /*23640*/  @P4 LDG.E.U16 R0, desc[UR16][R4.64] ;  /* 0x0000001004004981 */ /* 0x000ea2000c1e1500 */
[----:B------:R-:W-:Y:S06]  /*23650*/  BAR.SYNC.DEFER_BLOCKING 0x0 ;  /* 0x0000000000007b1d */ /* 0x000fec0000010000 */
[----:B---3--:R0:W-:Y:S04]  /*23660*/  STL [R1+0xbf8], R14 ;  /* 0x000bf80e01007387 */ /* 0x0081e80000100800 */
[----:B0-----:R-:W3:Y:S04]  /*23670*/  LDL.LU R14, [R1+0x9d0] ;  /* 0x0009d000010e7983 */ /* 0x001ee80000300800 */
[----:B------:R-:W3:Y:S04]  /*23680*/  LDL.LU R13, [R1+0x9cc] ;  /* 0x0009cc00010d7983 */ /* 0x000ee80000300800 */
[----:B------:R-:W3:Y:S04]  /*23690*/  LDL.LU R23, [R1+0x8f0] ;  /* 0x0008f00001177983 */ /* 0x000ee80000300800 */
[----:B------:R-:W3:Y:S04]  /*236a0*/  LDL.LU R22, [R1+0x8ec] ;  /* 0x0008ec0001167983 */ /* 0x000ee80000300800 */
[----:B------:R-:W3:Y:S04]  /*236b0*/  LDL.LU R24, [R1+0x898] ;  /* 0x0008980001187983 */ /* 0x000ee80000300800 */
[----:B------:R-:W3:Y:S04]  /*236c0*/  LDL.LU R12, [R1+0x894] ;  /* 0x00089400010c7983 */ /* 0x000ee80000300800 */
[----:B------:R-:W3:Y:S04]  /*236d0*/  LDL.LU R18, [R1+0x890] ;  /* 0x0008900001127983 */ /* 0x000ee80000300800 */
[----:B----4-:R0:W-:Y:S04]  /*236e0*/  STL [R1+0xbf4], R17 ;  /* 0x000bf41101007387 */ /* 0x0101e80000100800 */
[----:B0-----:R-:W4:Y:S04]  /*236f0*/  LDL.LU R17, [R1+0x88c] ;  /* 0x00088c0001117983 */ /* 0x001f280000300800 */
[----:B------:R0:W-:Y:S04]  /*23700*/  STL [R1+0xbf0], R16 ;  /* 0x000bf01001007387 */ /* 0x0001e80000100800 */
[----:B0-----:R-:W4:Y:S04]  /*23710*/  LDL.LU R16, [R1+0x838] ;  /* 0x0008380001107983 */ /* 0x001f280000300800 */
[----:B------:R-:W4:Y:S04]  /*23720*/  LDL.LU R25, [R1+0x834] ;  /* 0x0008340001197983 */ /* 0x000f280000300800 */
[----:B------:R-:W4:Y:S04]  /*23730*/  LDL.LU R27, [R1+0x830] ;  /* 0x00083000011b7983 */ /* 0x000f280000300800 */
[----:B------:R-:W4:Y:S04]  /*23740*/  LDL.LU R15, [R1+0x82c] ;  /* 0x00082c00010f7983 */ /* 0x000f280000300800 */
[----:B------:R0:W-:Y:S04]  /*23750*/  STL [R1+0x1140], R20 ;  /* 0x0011401401007387 */ /* 0x0001e80000100800 */
[----:B0-----:R-:W4:Y:S04]  /*23760*/  LDL.LU R20, [R1+0x8f4] ;  /* 0x0008f40001147983 */ /* 0x001f280000300800 */
        /* <DEDUP_REMOVED lines=14> */
[----:B--2---:R-:W-:Y:S04]  /*23850*/  STL [R1+0x1164], R29 ;  /* 0x0011641d01007387 */ /* 0x004fe80000100800 */
[----:B------:R-:W-:Y:S04]  /*23860*/  STL [R1+0x1160], R6 ;  /* 0x0011600601007387 */ /* 0x000fe80000100800 */
[----:B------:R-:W-:Y:S04]  /*23870*/  STL [R1+0x115c], R7 ;  /* 0x00115c0701007387 */ /* 0x000fe80000100800 */
[----:B------:R-:W-:Y:S04]  /*23880*/  STL [R1+0x1170], R0 ;  /* 0x0011700001007387 */ /* 0x000fe80000100800 */
[----:B------:R-:W-:Y:S04]  /*23890*/  STL [R1+0x116c], R4 ;  /* 0x00116c0401007387 */ /* 0x000fe80000100800 */
[----:B------:R-:W-:Y:S04]  /*238a0*/  STL [R1+0x1168], R5 ;  /* 0x0011680501007387 */ /* 0x000fe80000100800 */
[----:B---3--:R0:W-:Y:S04]  /*238b0*/  STS.U16 [R2+UR5+0x10000], R14 ;  /* 0x0100000e02007988 */ /* 0x0081e80008000405 */
[----:B------:R1:W-:Y:S04]  /*238c0*/  STS.U16 [R2+UR5+0x14000], R13 ;  /* 0x0140000d02007988 */ /* 0x0003e80008000405 */
[----:B0-----:R-:W2:Y:S04]  /*238d0*/  LDL.LU R14, [R1+0x7d8] ;  /* 0x0007d800010e7983 */ /* 0x001ea80000300800 */
[----:B------:R-:W3:Y:S04]  /*238e0*/  LDL.LU R26, [R1+0x7d4] ;  /* 0x0007d400011a7983 */ /* 0x000ee80000300800 */
[----:B-1----:R-:W3:Y:S04]  /*238f0*/  LDL.LU R13, [R1+0x7d0] ;  /* 0x0007d000010d7983 */ /* 0x002ee80000300800 */
[----:B------:R-:W3:Y:S04]  /*23900*/  LDL.LU R6, [R1+0x7cc] ;  /* 0x0007cc0001067983 */ /* 0x000ee80000300800 */
[----:B------:R-:W3:Y:S04]  /*23910*/  LDL.LU R29, [R1+0x778] ;  /* 0x00077800011d7983 */ /* 0x000ee80000300800 */
[----:B------:R-:W-:Y:S04]  /*23920*/  STS.U16 [R2+UR5+0x10c00], R24 ;  /* 0x010c001802007988 */ /* 0x000fe80008000405 */
[----:B------:R-:W-:Y:S04]  /*23930*/  STS.U16 [R2+UR5+0x14c00], R12 ;  /* 0x014c000c02007988 */ /* 0x000fe80008000405 */
[----:B------:R-:W-:Y:S04]  /*23940*/  STS.U16 [R2+UR5+0x18c00], R18 ;  /* 0x018c001202007988 */ /* 0x000fe80008000405 */
[----:B----4-:R-:W-:Y:S04]  /*23950*/  STS.U16 [R2+UR5+0x1cc00], R17 ;  /* 0x01cc001102007988 */ /* 0x010fe80008000405 */
[----:B------:R-:W-:Y:S04]  /*23960*/  STS.U16 [R2+UR5+0x11000], R16 ;  /* 0x0110001002007988 */ /* 0x000fe80008000405 */
[----:B------:R0:W-:Y:S04]  /*23970*/  STS.U16 [R2+UR5+0x18000], R9 ;  /* 0x0180000902007988 */ /* 0x0001e80008000405 */
[----:B0-----:R-:W4:Y:S04]  /*23980*/  LDL.LU R9, [R1+0x774] ;  /* 0x0007740001097983 */ /* 0x001f280000300800 */
[----:B------:R-:W4:Y:S04]  /*23990*/  LDL.LU R24, [R1+0x770] ;  /* 0x0007700001187983 */ /* 0x000f280000300800 */
[----:B------:R-:W4:Y:S04]  /*239a0*/  LDL.LU R12, [R1+0x76c] ;  /* 0x00076c00010c7983 */ /* 0x000f280000300800 */
[----:B------:R-:W4:Y:S04]  /*239b0*/  LDL.LU R18, [R1+0x718] ;  /* 0x0007180001127983 */ /* 0x000f280000300800 */
[----:B------:R-:W4:Y:S04]  /*239c0*/  LDL.LU R17, [R1+0x714] ;  /* 0x0007140001117983 */ /* 0x000f280000300800 */
[----:B------:R-:W4:Y:S04]  /*239d0*/  LDL.LU R16, [R1+0x710] ;  /* 0x0007100001107983 */ /* 0x000f280000300800 */
[----:B------:R0:W-:Y:S04]  /*239e0*/  STS.U16 [R2+UR5+0x1d000], R15 ;  /* 0x01d0000f02007988 */ /* 0x0001e80008000405 */
[----:B------:R-:W-:Y:S04]  /*239f0*/  STS.U16 [R2+UR5+0x1c000], R8 ;  /* 0x01c0000802007988 */ /* 0x000fe80008000405 */
[----:B------:R-:W-:Y:S04]  /*23a00*/  STS.U16 [R2+UR5+0x10400], R28 ;  /* 0x0104001c02007988 */ /* 0x000fe80008000405 */
[----:B0-----:R-:W4:Y:S04]  /*23a10*/  LDL.LU R15, [R1+0x70c] ;  /* 0x00070c00010f7983 */ /* 0x001f280000300800 */
        /* <DEDUP_REMOVED lines=9> */
[----:B--2---:R0:W-:Y:S04]  /*23ab0*/  STS.U16 [R2+UR5+0x11400], R14 ;  /* 0x0114000e02007988 */ /* 0x0041e80008000405 */
[----:B0-----:R-:W2:Y:S04]  /*23ac0*/  LDL.LU R14, [R1+0x9c0] ;  /* 0x0009c000010e7983 */ /* 0x001ea80000300800 */
        /* <DEDUP_REMOVED lines=10> */
[----:B---3--:R0:W-:Y:S04]  /*23b70*/  STS.U16 [R2+UR5+0x15400], R26 ;  /* 0x0154001a02007988 */ /* 0x0081e80008000405 */
[----:B------:R-:W3:Y:S04]  /*23b80*/  LDL.LU R27, [R1+0x8dc] ;  /* 0x0008dc00011b7983 */ /* 0x000ee80000300800 */
[----:B------:R1:W-:Y:S04]  /*23b90*/  STS.U16 [R2+UR5+0x19400], R13 ;  /* 0x0194000d02007988 */ /* 0x0003e80008000405 */
[----:B0-----:R-:W3:Y:S04]  /*23ba0*/  LDL.LU R26, [R1+0x888] ;  /* 0x00088800011a7983 */ /* 0x001ee80000300800 */
[----:B-1----:R-:W3:Y:S04]  /*23bb0*/  LDL.LU R13, [R1+0x884] ;  /* 0x00088400010d7983 */ /* 0x002ee80000300800 */
[----:B----4-:R-:W-:Y:S04]  /*23bc0*/  STS.U16 [R2+UR5+0x19800], R24 ;  /* 0x0198001802007988 */ /* 0x010fe80008000405 */
[----:B------:R-:W-:Y:S04]  /*23bd0*/  STS.U16 [R2+UR5+0x1d800], R12 ;  /* 0x01d8000c02007988 */ /* 0x000fe80008000405 */
[----:B------:R0:W-:Y:S04]  /*23be0*/  STS.U16 [R2+UR5+0x15c00], R17 ;  /* 0x015c001102007988 */ /* 0x0001e80008000405 */
[----:B------:R1:W-:Y:S04]  /*23bf0*/  STS.U16 [R2+UR5+0x19c00], R16 ;  /* 0x019c001002007988 */ /* 0x0003e80008000405 */
[----:B0-----:R-:W4:Y:S04]  /*23c00*/  LDL.LU R17, [R1+0x880] ;  /* 0x0008800001117983 */ /* 0x001f280000300800 */
[----:B------:R-:W4:Y:S04]  /*23c10*/  LDL.LU R24, [R1+0x87c] ;  /* 0x00087c0001187983 */ /* 0x000f280000300800 */
[----:B------:R-:W4:Y:S04]  /*23c20*/  LDL.LU R12, [R1+0x828] ;  /* 0x00082800010c7983 */ /* 0x000f280000300800 */
[----:B-1----:R-:W4:Y:S01]  /*23c30*/  LDL.LU R16, [R1+0x824] ;  /* 0x0008240001107983 */ /* 0x002f220000300800 */
[----:B------:R-:W-:-:S03]  /*23c40*/  LOP3.LUT R0, R2, 0x10, RZ, 0x3c, !PT ;  /* 0x0000001002007812 */ /* 0x000fc600078e3cff */
[----:B------:R-:W-:Y:S04]  /*23c50*/  STS.U16 [R2+UR5+0x1d400], R6 ;  /* 0x01d4000602007988 */ /* 0x000fe80008000405 */
[----:B------:R-:W-:Y:S04]  /*23c60*/  STS.U16 [R2+UR5+0x11800], R29 ;  /* 0x0118001d02007988 */ /* 0x000fe80008000405 */
[----:B------:R-:W-:Y:S04]  /*23c70*/  STS.U16 [R2+UR5+0x15800], R9 ;  /* 0x0158000902007988 */ /* 0x000fe80008000405 */
[----:B------:R0:W-:Y:S04]  /*23c80*/  STS.U16 [R2+UR5+0x11c00], R18 ;  /* 0x011c001202007988 */ /* 0x0001e80008000405 */
[----:B------:R1:W-:Y:S04]  /*23c90*/  STS.U16 [R2+UR5+0x1dc00], R15 ;  /* 0x01dc000f02007988 */ /* 0x0003e80008000405 */
[----:B0-----:R-:W4:Y:S04]  /*23ca0*/  LDL.LU R18, [R1+0x820] ;  /* 0x0008200001127983 */ /* 0x001f280000300800 */
[----:B-1----:R-:W4:Y:S04]  /*23cb0*/  LDL.LU R15, [R1+0x81c] ;  /* 0x00081c00010f7983 */ /* 0x002f280000300800 */
[----:B--2---:R0:W-:Y:S04]  /*23cc0*/  STS.U16 [R0+UR5+0x10080], R14 ;  /* 0x0100800e00007988 */ /* 0x0041e80008000405 */
[----:B------:R1:W-:Y:S04]  /*23cd0*/  STS.U16 [R0+UR5+0x14080], R8 ;  /* 0x0140800800007988 */ /* 0x0003e80008000405 */
[----:B------:R-:W-:Y:S04]  /*23ce0*/  STS.U16 [R0+UR5+0x18080], R28 ;  /* 0x0180801c00007988 */ /* 0x000fe80008000405 */
[----:B------:R-:W-:Y:S04]  /*23cf0*/  STS.U16 [R0+UR5+0x1c080], R11 ;  /* 0x01c0800b00007988 */ /* 0x000fe80008000405 */
[----:B------:R-:W-:Y:S04]  /*23d00*/  STS.U16 [R0+UR5+0x10480], R10 ;  /* 0x0104800a00007988 */ /* 0x000fe80008000405 */
[----:B------:R-:W-:Y:S04]  /*23d10*/  STS.U16 [R0+UR5+0x14480], R19 ;  /* 0x0144801300007988 */ /* 0x000fe80008000405 */
[----:B------:R-:W-:Y:S04]  /*23d20*/  STS.U16 [R0+UR5+0x18480], R21 ;  /* 0x0184801500007988 */ /* 0x000fe80008000405 */
[----:B------:R-:W-:Y:S04]  /*23d30*/  STS.U16 [R0+UR5+0x1c480], R20 ;  /* 0x01c4801400007988 */ /* 0x000fe80008000405 */
[----:B0-----:R-:W2:Y:S04]  /*23d40*/  LDL.LU R14, [R1+0x7c8] ;  /* 0x0007c800010e7983 */ /* 0x001ea80000300800 */
[----:B------:R-:W-:Y:S04]  /*23d50*/  STS.U16 [R0+UR5+0x10880], R23 ;  /* 0x0108801700007988 */ /* 0x000fe80008000405 */
[----:B------:R-:W-:Y:S04]  /*23d60*/  STS.U16 [R0+UR5+0x14880], R22 ;  /* 0x0148801600007988 */ /* 0x000fe80008000405 */
[----:B------:R-:W2:Y:S04]  /*23d70*/  LDL.LU R7, [R1+0x7c4] ;  /* 0x0007c40001077983 */ /* 0x000ea80000300800 */
[----:B------:R-:W-:Y:S04]  /*23d80*/  STS.U16 [R0+UR5+0x18880], R25 ;  /* 0x0188801900007988 */ /* 0x000fe80008000405 */
[----:B------:R-:W2:Y:S04]  /*23d90*/  LDL.LU R6, [R1+0x7c0] ;  /* 0x0007c00001067983 */ /* 0x000ea80000300800 */
[----:B---3--:R0:W-:Y:S04]  /*23da0*/  STS.U16 [R0+UR5+0x1c880], R27 ;  /* 0x01c8801b00007988 */ /* 0x0081e80008000405 */
[----:B------:R-:W3:Y:S04]  /*23db0*/  LDL.LU R29, [R1+0x7bc] ;  /* 0x0007bc00011d7983 */ /* 0x000ee80000300800 */
[----:B------:R0:W-:Y:S04]  /*23dc0*/  STS.U16 [R0+UR5+0x10c80], R26 ;  /* 0x010c801a00007988 */ /* 0x0001e80008000405 */
[----:B------:R-:W3:Y:S04]  /*23dd0*/  LDL.LU R9, [R1+0x768] ;  /* 0x0007680001097983 */ /* 0x000ee80000300800 */
[----:B------:R0:W-:Y:S04]  /*23de0*/  STS.U16 [R0+UR5+0x14c80], R13 ;  /* 0x014c800d00007988 */ /* 0x0001e80008000405 */
[----:B-1----:R-:W3:Y:S04]  /*23df0*/  LDL.LU R8, [R1+0x764] ;  /* 0x0007640001087983 */ /* 0x002ee80000300800 */
[----:B0-----:R-:W3:Y:S04]  /*23e00*/  LDL.LU R27, [R1+0x760] ;  /* 0x00076000011b7983 */ /* 0x001ee80000300800 */
[----:B------:R-:W3:Y:S04]  /*23e10*/  LDL.LU R26, [R1+0x75c] ;  /* 0x00075c00011a7983 */ /* 0x000ee80000300800 */
[----:B------:R-:W3:Y:S04]  /*23e20*/  LDL.LU R13, [R1+0x708] ;  /* 0x00070800010d7983 */ /* 0x000ee80000300800 */
[----:B----4-:R0:W-:Y:S04]  /*23e30*/  STS.U16 [R0+UR5+0x18c80], R17 ;  /* 0x018c801100007988 */ /* 0x0101e80008000405 */
[----:B------:R-:W-:Y:S04]  /*23e40*/  STS.U16 [R0+UR5+0x1cc80], R24 ;  /* 0x01cc801800007988 */ /* 0x000fe80008000405 */
[----:B------:R-:W-:Y:S04]  /*23e50*/  STS.U16 [R0+UR5+0x11080], R12 ;  /* 0x0110800c00007988 */ /* 0x000fe80008000405 */
[----:B0-----:R-:W4:Y:S04]  /*23e60*/  LDL.LU R17, [R1+0x704] ;  /* 0x0007040001117983 */ /* 0x001f280000300800 */
[----:B------:R0:W-:Y:S04]  /*23e70*/  STS.U16 [R0+UR5+0x15080], R16 ;  /* 0x0150801000007988 */ /* 0x0001e80008000405 */
[----:B0-----:R-:W4:Y:S04]  /*23e80*/  LDL.LU R16, [R1+0x700] ;  /* 0x0007000001107983 */ /* 0x001f280000300800 */
[----:B------:R-:W4:Y:S04]  /*23e90*/  LDL.LU R12, [R1+0x6fc] ;  /* 0x0006fc00010c7983 */ /* 0x000f280000300800 */
[----:B------:R-:W4:Y:S04]  /*23ea0*/  LDL.LU R28, [R1+0x9b0] ;  /* 0x0009b000011c7983 */ /* 0x000f280000300800 */
[----:B------:R-:W4:Y:S04]  /*23eb0*/  LDL.LU R11, [R1+0x9ac] ;  /* 0x0009ac00010b7983 */ /* 0x000f280000300800 */
[----:B------:R-:W4:Y:S04]  /*23ec0*/  LDL.LU R10, [R1+0x9a8] ;  /* 0x0009a800010a7983 */ /* 0x000f280000300800 */
[----:B------:R0:W-:Y:S04]  /*23ed0*/  STS.U16 [R0+UR5+0x19080], R18 ;  /* 0x0190801200007988 */ /* 0x0001e80008000405 */
[----:B------:R-:W4:Y:S04]  /*23ee0*/  LDL.LU R19, [R1+0x9a4] ;  /* 0x0009a40001137983 */ /* 0x000f280000300800 */
[----:B------:R1:W-:Y:S04]  /*23ef0*/  STS.U16 [R0+UR5+0x1d080], R15 ;  /* 0x01d0800f00007988 */ /* 0x0003e80008000405 */
        /* <DEDUP_REMOVED lines=8> */
[----:B--2---:R0:W-:Y:S04]  /*23f80*/  STS.U16 [R0+UR5+0x11480], R14 ;  /* 0x0114800e00007988 */ /* 0x0041e80008000405 */
[----:B0-----:R-:W2:Y:S04]  /*23f90*/  LDL.LU R14, [R1+0x878] ;  /* 0x00087800010e7983 */ /* 0x001ea80000300800 */
[----:B------:R-:W-:Y:S04]  /*23fa0*/  STS.U16 [R0+UR5+0x15480], R7 ;  /* 0x0154800700007988 */ /* 0x000fe80008000405 */
[----:B------:R-:W-:Y:S04]  /*23fb0*/  STS.U16 [R0+UR5+0x19480], R6 ;  /* 0x0194800600007988 */ /* 0x000fe80008000405 */
[----:B---3--:R-:W-:Y:S04]  /*23fc0*/  STS.U16 [R0+UR5+0x1d480], R29 ;  /* 0x01d4801d00007988 */ /* 0x008fe80008000405 */
[----:B------:R-:W-:Y:S04]  /*23fd0*/  STS.U16 [R0+UR5+0x11880], R9 ;  /* 0x0118800900007988 */ /* 0x000fe80008000405 */
[----:B------:R-:W-:Y:S04]  /*23fe0*/  STS.U16 [R0+UR5+0x15880], R8 ;  /* 0x0158800800007988 */ /* 0x000fe80008000405 */
[----:B------:R0:W-:Y:S04]  /*23ff0*/  STS.U16 [R0+UR5+0x19880], R27 ;  /* 0x0198801b00007988 */ /* 0x0001e80008000405 */
[----:B------:R1:W-:Y:S04]  /*24000*/  STS.U16 [R0+UR5+0x1d880], R26 ;  /* 0x01d8801a00007988 */ /* 0x0003e80008000405 */
[----:B------:R-:W-:Y:S04]  /*24010*/  STS.U16 [R0+UR5+0x11c80], R13 ;  /* 0x011c800d00007988 */ /* 0x000fe80008000405 */
[----:B0-----:R-:W3:Y:S04]  /*24020*/  LDL.LU R27, [R1+0x874] ;  /* 0x00087400011b7983 */ /* 0x001ee80000300800 */
[----:B-1----:R-:W3:Y:S04]  /*24030*/  LDL.LU R26, [R1+0x870] ;  /* 0x00087000011a7983 */ /* 0x002ee80000300800 */
[----:B----4-:R0:W-:Y:S04]  /*24040*/  STS.U16 [R0+UR5+0x15c80], R17 ;  /* 0x015c801100007988 */ /* 0x0101e80008000405 */
[----:B0-----:R-:W4:Y:S04]  /*24050*/  LDL.LU R17, [R1+0x86c] ;  /* 0x00086c0001117983 */ /* 0x001f280000300800 */
[----:B------:R0:W-:Y:S04]  /*24060*/  STS.U16 [R0+UR5+0x19c80], R16 ;  /* 0x019c801000007988 */ /* 0x0001e80008000405 */
[----:B0-----:R-:W4:Y:S01]  /*24070*/  LDL.LU R16, [R1+0x818] ;  /* 0x0008180001107983 */ /* 0x001f220000300800 */
[----:B------:R-:W-:-:S03]  /*24080*/  LOP3.LUT R4, R2, 0x20, RZ, 0x3c, !PT ;  /* 0x0000002002047812 */ /* 0x000fc600078e3cff */
[----:B------:R0:W-:Y:S04]  /*24090*/  STS.U16 [R0+UR5+0x1dc80], R12 ;  /* 0x01dc800c00007988 */ /* 0x0001e80008000405 */
[----:B------:R1:W-:Y:S04]  /*240a0*/  STS.U16 [R4+UR5+0x10100], R28 ;  /* 0x0101001c04007988 */ /* 0x0003e80008000405 */
[----:B------:R-:W-:Y:S04]  /*240b0*/  STS.U16 [R4+UR5+0x14100], R11 ;  /* 0x0141000b04007988 */ /* 0x000fe80008000405 */
[----:B------:R-:W-:Y:S04]  /*240c0*/  STS.U16 [R4+UR5+0x18100], R10 ;  /* 0x0181000a04007988 */ /* 0x000fe80008000405 */
[----:B------:R-:W-:Y:S04]  /*240d0*/  STS.U16 [R4+UR5+0x1c100], R19 ;  /* 0x01c1001304007988 */ /* 0x000fe80008000405 */
[----:B------:R-:W4:Y:S04]  /*240e0*/  LDL.LU R13, [R1+0x814] ;  /* 0x00081400010d7983 */ /* 0x000f280000300800 */
[----:B------:R-:W-:Y:S04]  /*240f0*/  STS.U16 [R4+UR5+0x10500], R21 ;  /* 0x0105001504007988 */ /* 0x000fe80008000405 */
[----:B0-----:R-:W4:Y:S04]  /*24100*/  LDL.LU R12, [R1+0x810] ;  /* 0x00081000010c7983 */ /* 0x001f280000300800 */
[----:B------:R-:W-:Y:S04]  /*24110*/  STS.U16 [R4+UR5+0x14500], R20 ;  /* 0x0145001404007988 */ /* 0x000fe80008000405 */
        /* <DEDUP_REMOVED lines=10> */
[----:B------:R0:W-:Y:S04]  /*241c0*/  STS.U16 [R4+UR5+0x1c900], R15 ;  /* 0x01c9000f04007988 */ /* 0x0001e80008000405 */
[----:B------:R-:W4:Y:S04]  /*241d0*/  LDL.LU R8, [R1+0x758] ;  /* 0x0007580001087983 */ /* 0x000f280000300800 */
[----:B-1----:R-:W4:Y:S04]  /*241e0*/  LDL.LU R28, [R1+0x754] ;  /* 0x00075400011c7983 */ /* 0x002f280000300800 */
[----:B0-----:R-:W4:Y:S04]  /*241f0*/  LDL.LU R18, [R1+0x750] ;  /* 0x0007500001127983 */ /* 0x001f280000300800 */
[----:B------:R-:W4:Y:S04]  /*24200*/  LDL.LU R15, [R1+0x74c] ;  /* 0x00074c00010f7983 */ /* 0x000f280000300800 */
[----:B--2---:R0:W-:Y:S04]  /*24210*/  STS.U16 [R4+UR5+0x10d00], R14 ;  /* 0x010d000e04007988 */ /* 0x0041e80008000405 */
[----:B0-----:R-:W2:Y:S04]  /*24220*/  LDL.LU R14, [R1+0x6f8] ;  /* 0x0006f800010e7983 */ /* 0x001ea80000300800 */
[----:B---3--:R-:W-:Y:S04]  /*24230*/  STS.U16 [R4+UR5+0x14d00], R27 ;  /* 0x014d001b04007988 */ /* 0x008fe80008000405 */
[----:B------:R-:W-:Y:S04]  /*24240*/  STS.U16 [R4+UR5+0x18d00], R26 ;  /* 0x018d001a04007988 */ /* 0x000fe80008000405 */
[----:B----4-:R0:W-:Y:S04]  /*24250*/  STS.U16 [R4+UR5+0x1cd00], R17 ;  /* 0x01cd001104007988 */ /* 0x0101e80008000405 */
[----:B0-----:R-:W3:Y:S04]  /*24260*/  LDL.LU R17, [R1+0x6f4] ;  /* 0x0006f40001117983 */ /* 0x001ee80000300800 */
[----:B------:R0:W-:Y:S04]  /*24270*/  STS.U16 [R4+UR5+0x11100], R16 ;  /* 0x0111001004007988 */ /* 0x0001e80008000405 */
[----:B0-----:R-:W4:Y:S04]  /*24280*/  LDL.LU R16, [R1+0x6f0] ;  /* 0x0006f00001107983 */ /* 0x001f280000300800 */
[----:B------:R-:W4:Y:S04]  /*24290*/  LDL.LU R11, [R1+0x6ec] ;  /* 0x0006ec00010b7983 */ /* 0x000f280000300800 */
[----:B------:R-:W4:Y:S04]  /*242a0*/  LDL.LU R10, [R1+0x9a0] ;  /* 0x0009a000010a7983 */ /* 0x000f280000300800 */
[----:B------:R-:W4:Y:S04]  /*242b0*/  LDL.LU R19, [R1+0x99c] ;  /* 0x00099c0001137983 */ /* 0x000f280000300800 */
[----:B------:R-:W4:Y:S04]  /*242c0*/  LDL.LU R21, [R1+0x998] ;  /* 0x0009980001157983 */ /* 0x000f280000300800 */
[----:B------:R-:W4:Y:S04]  /*242d0*/  LDL.LU R20, [R1+0x994] ;  /* 0x0009940001147983 */ /* 0x000f280000300800 */
[----:B------:R-:W4:Y:S04]  /*242e0*/  LDL.LU R23, [R1+0x930] ;  /* 0x0009300001177983 */ /* 0x000f280000300800 */
[----:B------:R-:W4:Y:S04]  /*242f0*/  LDL.LU R22, [R1+0x92c] ;  /* 0x00092c0001167983 */ /* 0x000f280000300800 */
[----:B------:R0:W-:Y:S04]  /*24300*/  STS.U16 [R4+UR5+0x15100], R13 ;  /* 0x0151000d04007988 */ /* 0x0001e80008000405 */
[----:B------:R1:W-:Y:S04]  /*24310*/  STS.U16 [R4+UR5+0x19100], R12 ;  /* 0x0191000c04007988 */ /* 0x0003e80008000405 */
[----:B------:R0:W-:Y:S04]  /*24320*/  STS.U16 [R4+UR5+0x1d100], R0 ;  /* 0x01d1000004007988 */ /* 0x0001e80008000405 */
        /* <DEDUP_REMOVED lines=9> */
[----:B0-----:R-:W4:Y:S04]  /*243c0*/  LDL.LU R13, [R1+0x8c0] ;  /* 0x0008c000010d7983 */ /* 0x001f280000300800 */
[----:B------:R-:W-:Y:S04]  /*243d0*/  STS.U16 [R4+UR5+0x15900], R28 ;  /* 0x0159001c04007988 */ /* 0x000fe80008000405 */
[----:B-1----:R-:W4:Y:S04]  /*243e0*/  LDL.LU R12, [R1+0x8bc] ;  /* 0x0008bc00010c7983 */ /* 0x002f280000300800 */
[----:B------:R0:W-:Y:S04]  /*243f0*/  STS.U16 [R4+UR5+0x19900], R18 ;  /* 0x0199001204007988 */ /* 0x0001e80008000405 */
[----:B------:R1:W-:Y:S01]  /*24400*/  STS.U16 [R4+UR5+0x1d900], R15 ;  /* 0x01d9000f04007988 */ /* 0x0003e20008000405 */
[----:B------:R-:W-:-:S03]  /*24410*/  LOP3.LUT R0, R2, 0x30, RZ, 0x3c, !PT ;  /* 0x0000003002007812 */ /* 0x000fc600078e3cff */
[----:B0-----:R-:W4:Y:S04]  /*24420*/  LDL.LU R18, [R1+0x868] ;  /* 0x0008680001127983 */ /* 0x001f280000300800 */
[----:B-1----:R-:W4:Y:S04]  /*24430*/  LDL.LU R15, [R1+0x864] ;  /* 0x00086400010f7983 */ /* 0x002f280000300800 */
[----:B--2---:R0:W-:Y:S04]  /*24440*/  STS.U16 [R4+UR5+0x11d00], R14 ;  /* 0x011d000e04007988 */ /* 0x0041e80008000405 */
[----:B0-----:R-:W2:Y:S04]  /*24450*/  LDL.LU R14, [R1+0x860] ;  /* 0x00086000010e7983 */ /* 0x001ea80000300800 */
[----:B---3--:R0:W-:Y:S04]  /*24460*/  STS.U16 [R4+UR5+0x15d00], R17 ;  /* 0x015d001104007988 */ /* 0x0081e80008000405 */
[----:B0-----:R-:W3:Y:S04]  /*24470*/  LDL.LU R17, [R1+0x85c] ;  /* 0x00085c0001117983 */ /* 0x001ee80000300800 */
[----:B----4-:R0:W-:Y:S04]  /*24480*/  STS.U16 [R4+UR5+0x19d00], R16 ;  /* 0x019d001004007988 */ /* 0x0101e80008000405 */
[----:B------:R1:W-:Y:S04]  /*24490*/  STS.U16 [R4+UR5+0x1dd00], R11 ;  /* 0x01dd000b04007988 */ /* 0x0003e80008000405 */
[----:B0-----:R-:W4:Y:S04]  /*244a0*/  LDL.LU R16, [R1+0x808] ;  /* 0x0008080001107983 */ /* 0x001f280000300800 */
[----:B------:R-:W4:Y:S04]  /*244b0*/  LDL.LU R5, [R1+0x804] ;  /* 0x0008040001057983 */ /* 0x000f280000300800 */
[----:B-1----:R-:W4:Y:S04]  /*244c0*/  LDL.LU R4, [R1+0x800] ;  /* 0x0008000001047983 */ /* 0x002f280000300800 */
[----:B------:R-:W4:Y:S04]  /*244d0*/  LDL.LU R7, [R1+0x7fc] ;  /* 0x0007fc0001077983 */ /* 0x000f280000300800 */
        /* <DEDUP_REMOVED lines=12> */
[----:B0-----:R-:W4:Y:S04]  /*245a0*/  LDL.LU R23, [R1+0x740] ;  /* 0x0007400001177983 */ /* 0x001f280000300800 */
[----:B-1----:R-:W4:Y:S04]  /*245b0*/  LDL.LU R22, [R1+0x73c] ;  /* 0x00073c0001167983 */ /* 0x002f280000300800 */
[----:B------:R0:W-:Y:S04]  /*245c0*/  STS.U16 [R0+UR5+0x18580], R25 ;  /* 0x0185801900007988 */ /* 0x0001e80008000405 */
[----:B------:R1:W-:Y:S04]  /*245d0*/  STS.U16 [R0+UR5+0x1c580], R24 ;  /* 0x01c5801800007988 */ /* 0x0003e80008000405 */
[----:B------:R0:W-:Y:S04]  /*245e0*/  STS.U16 [R0+UR5+0x10980], R27 ;  /* 0x0109801b00007988 */ /* 0x0001e80008000405 */
[----:B------:R0:W-:Y:S04]  /*245f0*/  STS.U16 [R0+UR5+0x14980], R26 ;  /* 0x0149801a00007988 */ /* 0x0001e80008000405 */
[----:B------:R0:W-:Y:S04]  /*24600*/  STS.U16 [R0+UR5+0x18980], R13 ;  /* 0x0189800d00007988 */ /* 0x0001e80008000405 */
[----:B------:R-:W4:Y:S04]  /*24610*/  LDL.LU R10, [R1+0x6e8] ;  /* 0x0006e800010a7983 */ /* 0x000f280000300800 */
[----:B------:R0:W-:Y:S04]  /*24620*/  STS.U16 [R0+UR5+0x1c980], R12 ;  /* 0x01c9800c00007988 */ /* 0x0001e80008000405 */
[----:B------:R-:W4:Y:S04]  /*24630*/  LDL.LU R19, [R1+0x6e4] ;  /* 0x0006e40001137983 */ /* 0x000f280000300800 */
[----:B------:R0:W-:Y:S04]  /*24640*/  STS.U16 [R0+UR5+0x10d80], R18 ;  /* 0x010d801200007988 */ /* 0x0001e80008000405 */
[----:B------:R0:W-:Y:S04]  /*24650*/  STS.U16 [R0+UR5+0x14d80], R15 ;  /* 0x014d800f00007988 */ /* 0x0001e80008000405 */
[----:B--2---:R2:W-:Y:S04]  /*24660*/  STS.U16 [R0+UR5+0x18d80], R14 ;  /* 0x018d800e00007988 */ /* 0x0045e80008000405 */
[----:B------:R-:W4:Y:S04]  /*24670*/  LDL.LU R21, [R1+0x990] ;  /* 0x0009900001157983 */ /* 0x000f280000300800 */
[----:B------:R-:W4:Y:S04]  /*24680*/  LDL.LU R20, [R1+0x98c] ;  /* 0x00098c0001147983 */ /* 0x000f280000300800 */
[----:B0-----:R-:W4:Y:S04]  /*24690*/  LDL.LU R25, [R1+0x988] ;  /* 0x0009880001197983 */ /* 0x001f280000300800 */
[----:B-1----:R-:W4:Y:S04]  /*246a0*/  LDL.LU R24, [R1+0x984] ;  /* 0x0009840001187983 */ /* 0x002f280000300800 */
[----:B------:R-:W4:Y:S04]  /*246b0*/  LDL.LU R27, [R1+0x920] ;  /* 0x00092000011b7983 */ /* 0x000f280000300800 */
[----:B------:R-:W4:Y:S04]  /*246c0*/  LDL.LU R26, [R1+0x91c] ;  /* 0x00091c00011a7983 */ /* 0x000f280000300800 */
[----:B------:R-:W4:Y:S04]  /*246d0*/  LDL.LU R13, [R1+0x918] ;  /* 0x00091800010d7983 */ /* 0x000f280000300800 */
[----:B------:R-:W4:Y:S04]  /*246e0*/  LDL.LU R12, [R1+0x914] ;  /* 0x00091400010c7983 */ /* 0x000f280000300800 */
[----:B------:R-:W4:Y:S04]  /*246f0*/  LDL.LU R18, [R1+0x8b8] ;  /* 0x0008b80001127983 */ /* 0x000f280000300800 */
[----:B------:R-:W4:Y:S04]  /*24700*/  LDL.LU R15, [R1+0x8b4] ;  /* 0x0008b400010f7983 */ /* 0x000f280000300800 */
[----:B--2---:R-:W2:Y:S04]  /*24710*/  LDL.LU R14, [R1+0x8b0] ;  /* 0x0008b000010e7983 */ /* 0x004ea80000300800 */
[----:B---3--:R0:W-:Y:S04]  /*24720*/  STS.U16 [R0+UR5+0x1cd80], R17 ;  /* 0x01cd801100007988 */ /* 0x0081e80008000405 */
[----:B0-----:R-:W3:Y:S04]  /*24730*/  LDL.LU R17, [R1+0x8ac] ;  /* 0x0008ac0001117983 */ /* 0x001ee80000300800 */
[----:B----4-:R0:W-:Y:S04]  /*24740*/  STS.U16 [R0+UR5+0x11180], R16 ;  /* 0x0111801000007988 */ /* 0x0101e80008000405 */
[----:B------:R-:W-:Y:S04]  /*24750*/  STS.U16 [R0+UR5+0x15180], R5 ;  /* 0x0151800500007988 */ /* 0x000fe80008000405 */
[----:B------:R-:W-:Y:S04]  /*24760*/  STS.U16 [R0+UR5+0x19180], R4 ;  /* 0x0191800400007988 */ /* 0x000fe80008000405 */
        /* <DEDUP_REMOVED lines=8> */
[----:B------:R0:W-:Y:S04]  /*247f0*/  STS.U16 [R0+UR5+0x19980], R23 ;  /* 0x0199801700007988 */ /* 0x0001e80008000405 */
[----:B------:R1:W-:Y:S04]  /*24800*/  STS.U16 [R0+UR5+0x1d980], R22 ;  /* 0x01d9801600007988 */ /* 0x0003e80008000405 */
[----:B0-----:R-:W4:Y:S04]  /*24810*/  LDL.LU R23, [R1+0x854] ;  /* 0x0008540001177983 */ /* 0x001f280000300800 */
[----:B-1----:R-:W4:Y:S01]  /*24820*/  LDL.LU R22, [R1+0x850] ;  /* 0x0008500001167983 */ /* 0x002f220000300800 */
[----:B------:R-:W-:-:S03]  /*24830*/  LOP3.LUT R4, R2, 0x40, RZ, 0x3c, !PT ;  /* 0x0000004002047812 */ /* 0x000fc600078e3cff */
[----:B------:R-:W-:Y:S04]  /*24840*/  STS.U16 [R0+UR5+0x11d80], R10 ;  /* 0x011d800a00007988 */ /* 0x000fe80008000405 */
[----:B------:R-:W-:Y:S04]  /*24850*/  STS.U16 [R0+UR5+0x15d80], R19 ;  /* 0x015d801300007988 */ /* 0x000fe80008000405 */
[----:B------:R0:W-:Y:S04]  /*24860*/  STS.U16 [R0+UR5+0x19d80], R57 ;  /* 0x019d803900007988 */ /* 0x0001e80008000405 */
[----:B------:R1:W-:Y:S04]  /*24870*/  STS.U16 [R0+UR5+0x1dd80], R56 ;  /* 0x01dd803800007988 */ /* 0x0003e80008000405 */
[----:B0-----:R-:W4:Y:S04]  /*24880*/  LDL.LU R57, [R1+0x123c] ;  /* 0x00123c0001397983 */ /* 0x001f280000300800 */
[----:B------:R-:W-:Y:S04]  /*24890*/  STS.U16 [R4+UR5+0x10200], R21 ;  /* 0x0102001504007988 */ /* 0x000fe80008000405 */
[----:B------:R-:W-:Y:S04]  /*248a0*/  STS.U16 [R4+UR5+0x14200], R20 ;  /* 0x0142001404007988 */ /* 0x000fe80008000405 */
[----:B------:R0:W-:Y:S04]  /*248b0*/  STS.U16 [R4+UR5+0x18200], R25 ;  /* 0x0182001904007988 */ /* 0x0001e80008000405 */
[----:B------:R0:W-:Y:S04]  /*248c0*/  STS.U16 [R4+UR5+0x1c200], R24 ;  /* 0x01c2001804007988 */ /* 0x0001e80008000405 */
[----:B-1----:R-:W4:Y:S04]  /*248d0*/  LDL.LU R56, [R1+0x1238] ;  /* 0x0012380001387983 */ /* 0x002f280000300800 */
[----:B------:R1:W-:Y:S04]  /*248e0*/  STS.U16 [R4+UR5+0x10600], R27 ;  /* 0x0106001b04007988 */ /* 0x0003e80008000405 */
[----:B------:R1:W-:Y:S04]  /*248f0*/  STS.U16 [R4+UR5+0x14600], R26 ;  /* 0x0146001a04007988 */ /* 0x0003e80008000405 */
[----:B0-----:R-:W4:Y:S04]  /*24900*/  LDL.LU R25, [R1+0x980] ;  /* 0x0009800001197983 */ /* 0x001f280000300800 */
[----:B------:R0:W-:Y:S04]  /*24910*/  STS.U16 [R4+UR5+0x18600], R13 ;  /* 0x0186000d04007988 */ /* 0x0001e80008000405 */
[----:B------:R-:W4:Y:S04]  /*24920*/  LDL.LU R24, [R1+0x97c] ;  /* 0x00097c0001187983 */ /* 0x000f280000300800 */
[----:B------:R0:W-:Y:S04]  /*24930*/  STS.U16 [R4+UR5+0x1c600], R12 ;  /* 0x01c6000c04007988 */ /* 0x0001e80008000405 */
[----:B-1----:R-:W4:Y:S04]  /*24940*/  LDL.LU R27, [R1+0x978] ;  /* 0x00097800011b7983 */ /* 0x002f280000300800 */
[----:B------:R1:W-:Y:S04]  /*24950*/  STS.U16 [R4+UR5+0x10a00], R18 ;  /* 0x010a001204007988 */ /* 0x0003e80008000405 */
[----:B------:R-:W4:Y:S04]  /*24960*/  LDL.LU R26, [R1+0x974] ;  /* 0x00097400011a7983 */ /* 0x000f280000300800 */
[----:B------:R1:W-:Y:S04]  /*24970*/  STS.U16 [R4+UR5+0x14a00], R15 ;  /* 0x014a000f04007988 */ /* 0x0003e80008000405 */
[----:B0-----:R-:W4:Y:S04]  /*24980*/  LDL.LU R13, [R1+0x910] ;  /* 0x00091000010d7983 */ /* 0x001f280000300800 */
[----:B--2---:R0:W-:Y:S04]  /*24990*/  STS.U16 [R4+UR5+0x18a00], R14 ;  /* 0x018a000e04007988 */ /* 0x0041e80008000405 */
[----:B------:R-:W2:Y:S04]  /*249a0*/  LDL.LU R12, [R1+0x90c] ;  /* 0x00090c00010c7983 */ /* 0x000ea80000300800 */
[----:B-1----:R-:W2:Y:S04]  /*249b0*/  LDL.LU R18, [R1+0x908] ;  /* 0x0009080001127983 */ /* 0x002ea80000300800 */
[----:B------:R-:W2:Y:S04]  /*249c0*/  LDL.LU R15, [R1+0x904] ;  /* 0x00090400010f7983 */ /* 0x000ea80000300800 */
[----:B0-----:R-:W2:Y:S04]  /*249d0*/  LDL.LU R14, [R1+0x8a8] ;  /* 0x0008a800010e7983 */ /* 0x001ea80000300800 */
[----:B---3--:R0:W-:Y:S04]  /*249e0*/  STS.U16 [R4+UR5+0x1ca00], R17 ;  /* 0x01ca001104007988 */ /* 0x0081e80008000405 */
[----:B0-----:R-:W3:Y:S04]  /*249f0*/  LDL.LU R17, [R1+0x8a4] ;  /* 0x0008a40001117983 */ /* 0x001ee80000300800 */
[----:B----4-:R0:W-:Y:S04]  /*24a00*/  STS.U16 [R4+UR5+0x10e00], R16 ;  /* 0x010e001004007988 */ /* 0x0101e80008000405 */
[----:B0-----:R-:W4:Y:S04]  /*24a10*/  LDL.LU R16, [R1+0x8a0] ;  /* 0x0008a00001107983 */ /* 0x001f280000300800 */
[----:B------:R-:W-:Y:S04]  /*24a20*/  STS.U16 [R4+UR5+0x14e00], R23 ;  /* 0x014e001704007988 */ /* 0x000fe80008000405 */
[----:B------:R-:W-:Y:S04]  /*24a30*/  STS.U16 [R4+UR5+0x18e00], R22 ;  /* 0x018e001604007988 */ /* 0x000fe80008000405 */
[----:B------:R0:W-:Y:S04]  /*24a40*/  STS.U16 [R4+UR5+0x1ce00], R59 ;  /* 0x01ce003b04007988 */ /* 0x0001e80008000405 */
[----:B------:R1:W-:Y:S04]  /*24a50*/  STS.U16 [R4+UR5+0x11200], R58 ;  /* 0x0112003a04007988 */ /* 0x0003e80008000405 */
[----:B------:R1:W-:Y:S04]  /*24a60*/  STS.U16 [R4+UR5+0x15200], R61 ;  /* 0x0152003d04007988 */ /* 0x0003e80008000405 */
[----:B0-----:R-:W4:Y:S04]  /*24a70*/  LDL.LU R59, [R1+0x1234] ;  /* 0x00123400013b7983 */ /* 0x001f280000300800 */
[----:B-1----:R-:W4:Y:S04]  /*24a80*/  LDL.LU R58, [R1+0x1230] ;  /* 0x00123000013a7983 */ /* 0x002f280000300800 */
[----:B------:R-:W4:Y:S04]  /*24a90*/  LDL.LU R61, [R1+0x122c] ;  /* 0x00122c00013d7983 */ /* 0x000f280000300800 */
        /* <DEDUP_REMOVED lines=23> */
[----:B--2---:R-:W2:Y:S04]  /*24c10*/  LDL.LU R73, [R1+0x11fc] ;  /* 0x0011fc0001497983 */ /* 0x004ea80000300800 */
[----:B------:R0:W-:Y:S04]  /*24c20*/  STS.U16 [R4+UR5+0x19e00], R72 ;  /* 0x019e004804007988 */ /* 0x0001e80008000405 */
[----:B------:R1:W-:Y:S04]  /*24c30*/  STS.U16 [R4+UR5+0x1de00], R75 ;  /* 0x01de004b04007988 */ /* 0x0003e80008000405 */
[----:B0-----:R-:W2:Y:S04]  /*24c40*/  LDL.LU R72, [R1+0x11f8] ;  /* 0x0011f80001487983 */ /* 0x001ea80000300800 */
[----:B-1----:R-:W2:Y:S01]  /*24c50*/  LDL.LU R75, [R1+0x11f4] ;  /* 0x0011f400014b7983 */ /* 0x002ea20000300800 */
[----:B------:R-:W-:-:S05]  /*24c60*/  LOP3.LUT R0, R2, 0x50, RZ, 0x3c, !PT ;  /* 0x0000005002007812 */ /* 0x000fca00078e3cff */
        /* <DEDUP_REMOVED lines=10> */
[----:B----4-:R-:W-:Y:S04]  /*24d10*/  STS.U16 [R0+UR5+0x18a80], R16 ;  /* 0x018a801000007988 */ /* 0x010fe80008000405 */
[----:B--2---:R0:W-:Y:S04]  /*24d20*/  STS.U16 [R0+UR5+0x1ca80], R75 ;  /* 0x01ca804b00007988 */ /* 0x0041e80008000405 */
[----:B------:R1:W-:Y:S04]  /*24d30*/  STS.U16 [R0+UR5+0x10e80], R74 ;  /* 0x010e804a00007988 */ /* 0x0003e80008000405 */
[----:B------:R2:W-:Y:S04]  /*24d40*/  STS.U16 [R0+UR5+0x14e80], R77 ;  /* 0x014e804d00007988 */ /* 0x0005e80008000405 */
[----:B0-----:R-:W3:Y:S04]  /*24d50*/  LDL.LU R75, [R1+0x11f0] ;  /* 0x0011f000014b7983 */ /* 0x001ee80000300800 */
[----:B-1----:R-:W4:Y:S04]  /*24d60*/  LDL.LU R74, [R1+0x11ec] ;  /* 0x0011ec00014a7983 */ /* 0x002f280000300800 */
[----:B--2---:R-:W2:Y:S04]  /*24d70*/  LDL.LU R77, [R1+0x11e8] ;  /* 0x0011e800014d7983 */ /* 0x004ea80000300800 */
[----:B------:R0:W-:Y:S04]  /*24d80*/  STS.U16 [R0+UR5+0x18e80], R76 ;  /* 0x018e804c00007988 */ /* 0x0001e80008000405 */
[----:B------:R1:W-:Y:S04]  /*24d90*/  STS.U16 [R0+UR5+0x1ce80], R79 ;  /* 0x01ce804f00007988 */ /* 0x0003e80008000405 */
[----:B------:R1:W-:Y:S04]  /*24da0*/  STS.U16 [R0+UR5+0x11280], R78 ;  /* 0x0112804e00007988 */ /* 0x0003e80008000405 */
[----:B0-----:R-:W2:Y:S04]  /*24db0*/  LDL.LU R76, [R1+0x11e4] ;  /* 0x0011e400014c7983 */ /* 0x001ea80000300800 */
[----:B-1----:R-:W2:Y:S04]  /*24dc0*/  LDL.LU R79, [R1+0x11e0] ;  /* 0x0011e000014f7983 */ /* 0x002ea80000300800 */
[----:B------:R-:W2:Y:S04]  /*24dd0*/  LDL.LU R78, [R1+0x11dc] ;  /* 0x0011dc00014e7983 */ /* 0x000ea80000300800 */
        /* <DEDUP_REMOVED lines=30> */
[----:B------:R-:W3:Y:S04]  /*24fc0*/  LDL R10, [R1+0x9f4] ;  /* 0x0009f400010a7983 */ /* 0x000ee80000100800 */
[----:B------:R-:W4:Y:S04]  /*24fd0*/  LDL R9, [R1+0x9f8] ;  /* 0x0009f80001097983 */ /* 0x000f280000100800 */
[----:B------:R-:W4:Y:S04]  /*24fe0*/  LDL R8, [R1+0xa14] ;  /* 0x000a140001087983 */ /* 0x000f280000100800 */
[----:B------:R-:W4:Y:S04]  /*24ff0*/  LDL R7, [R1+0xa18] ;  /* 0x000a180001077983 */ /* 0x000f280000100800 */
[----:B------:R-:W4:Y:S04]  /*25000*/  LDL R6, [R1+0xa34] ;  /* 0x000a340001067983 */ /* 0x000f280000100800 */
[----:B------:R-:W4:Y:S01]  /*25010*/  LDL R5, [R1+0xa38] ;  /* 0x000a380001057983 */ /* 0x000f220000100800 */
[----:B------:R-:W-:-:S02]  /*25020*/  PRMT R31, RZ, 0x7610, R31 ;  /* 0x00007610ff1f7816 */ /* 0x000fc4000000001f */
[----:B------:R-:W-:Y:S02]  /*25030*/  PRMT R32, RZ, 0x7610, R32 ;  /* 0x00007610ff207816 */ /* 0x000fe40000000020 */
[----:B------:R-:W-:Y:S02]  /*25040*/  PRMT R33, RZ, 0x7610, R33 ;  /* 0x00007610ff217816 */ /* 0x000fe40000000021 */
[----:B------:R-:W-:-:S05]  /*25050*/  LOP3.LUT R0, R2, 0x60, RZ, 0x3c, !PT ;  /* 0x0000006002007812 */ /* 0x000fca00078e3cff */
[----:B--2---:R0:W-:Y:S04]  /*25060*/  STS.U16 [R0+UR5+0x10300], R86 ;  /* 0x0103005600007988 */ /* 0x0041e80008000405 */
[----:B------:R1:W-:Y:S04]  /*25070*/  STS.U16 [R0+UR5+0x14300], R89 ;  /* 0x0143005900007988 */ /* 0x0003e80008000405 */
[----:B------:R2:W-:Y:S04]  /*25080*/  STS.U16 [R0+UR5+0x18300], R88 ;  /* 0x0183005800007988 */ /* 0x0005e80008000405 */
[----:B0-----:R-:W4:Y:S04]  /*25090*/  LDL.LU R86, [R1+0x119c] ;  /* 0x00119c0001567983 */ /* 0x001f280000300800 */
[----:B-1----:R-:W4:Y:S04]  /*250a0*/  LDL.LU R89, [R1+0x1198] ;  /* 0x0011980001597983 */ /* 0x002f280000300800 */
[----:B--2---:R-:W2:Y:S01]  /*250b0*/  LDL.LU R88, [R1+0x1194] ;  /* 0x0011940001587983 */ /* 0x004ea20000300800 */
[----:B---3--:R-:W-:-:S02]  /*250c0*/  @!P5 IMAD.MOV.U32 R11, RZ, RZ, R10 ;  /* 0x000000ffff0bd224 */ /* 0x008fc400078e000a */
[----:B----4-:R-:W-:-:S05]  /*250d0*/  @!P5 IMAD.MOV.U32 R10, RZ, RZ, R9 ;  /* 0x000000ffff0ad224 */ /* 0x010fca00078e0009 */
[----:B------:R0:W3:Y:S02]  /*250e0*/  @!P5 LDG.E.U16 R31, desc[UR16][R10.64] ;  /* 0x000000100a1fd981 */ /* 0x0000e4000c1e1500 */
[----:B0-----:R-:W-:Y:S02]  /*250f0*/  @!P5 IMAD.MOV.U32 R10, RZ, RZ, R7 ;  /* 0x000000ffff0ad224 */ /* 0x001fe400078e0007 */
[----:B------:R-:W-:-:S05]  /*25100*/  @!P5 IMAD.MOV.U32 R11, RZ, RZ, R8 ;  /* 0x000000ffff0bd224 */ /* 0x000fca00078e0008 */
[----:B------:R0:W4:Y:S02]  /*25110*/  @!P5 LDG.E.U16 R32, desc[UR16][R10.64] ;  /* 0x000000100a20d981 */ /* 0x000124000c1e1500 */
[----:B0-----:R-:W-:Y:S02]  /*25120*/  @!P5 IMAD.MOV.U32 R10, RZ, RZ, R5 ;  /* 0x000000ffff0ad224 */ /* 0x001fe400078e0005 */
[----:B------:R-:W-:Y:S01]  /*25130*/  @!P5 IMAD.MOV.U32 R11, RZ, RZ, R6 ;  /* 0x000000ffff0bd224 */ /* 0x000fe200078e0006 */
[----:B------:R0:W-:Y:S04]  /*25140*/  STS.U16 [R0+UR5+0x1c300], R3 ;  /* 0x01c3000300007988 */ /* 0x0001e80008000405 */
[----:B------:R-:W2:Y:S04]  /*25150*/  @!P5 LDG.E.U16 R33, desc[UR16][R10.64] ;  /* 0x000000100a21d981 */ /* 0x000ea8000c1e1500 */
[----:B------:R1:W-:Y:S04]  /*25160*/  STS.U16 [R0+UR5+0x10700], R90 ;  /* 0x0107005a00007988 */ /* 0x0003e80008000405 */
[----:B0-----:R-:W2:Y:S04]  /*25170*/  LDL.LU R3, [R1+0x1190] ;  /* 0x0011900001037983 */ /* 0x001ea80000300800 */
[----:B------:R0:W-:Y:S04]  /*25180*/  STS.U16 [R0+UR5+0x14700], R91 ;  /* 0x0147005b00007988 */ /* 0x0001e80008000405 */
[----:B-1----:R-:W2:Y:S04]  /*25190*/  LDL.LU R90, [R1+0x118c] ;  /* 0x00118c00015a7983 */ /* 0x002ea80000300800 */
[----:B------:R1:W-:Y:S04]  /*251a0*/  STS.U16 [R0+UR5+0x18700], R92 ;  /* 0x0187005c00007988 */ /* 0x0003e80008000405 */
[----:B0-----:R-:W2:Y:S04]  /*251b0*/  LDL.LU R91, [R1+0x1188] ;  /* 0x00118800015b7983 */ /* 0x001ea80000300800 */
[----:B------:R0:W-:Y:S04]  /*251c0*/  STS.U16 [R0+UR5+0x1c700], R93 ;  /* 0x01c7005d00007988 */ /* 0x0001e80008000405 */
[----:B-1----:R-:W2:Y:S04]  /*251d0*/  LDL.LU R92, [R1+0x1184] ;  /* 0x00118400015c7983 */ /* 0x002ea80000300800 */
[----:B0-----:R-:W2:Y:S04]  /*251e0*/  LDL.LU R93, [R1+0x1180] ;  /* 0x00118000015d7983 */ /* 0x001ea80000300800 */
[----:B------:R-:W2:Y:S04]  /*251f0*/  LDL R4, [R1+0xa54] ;  /* 0x000a540001047983 */ /* 0x000ea80000100800 */
[----:B------:R-:W2:Y:S04]  /*25200*/  LDL R0, [R1+0xa58] ;  /* 0x000a580001007983 */ /* 0x000ea80000100800 */
[----:B---3--:R0:W-:Y:S04]  /*25210*/  STL [R1+0x1174], R31 ;  /* 0x0011741f01007387 */ /* 0x0081e80000100800 */
[----:B------:R-:W3:Y:S04]  /*25220*/  LDL R8, [R1+0xa74] ;  /* 0x000a740001087983 */ /* 0x000ee80000100800 */
[----:B------:R-:W3:Y:S04]  /*25230*/  LDL R7, [R1+0xa78] ;  /* 0x000a780001077983 */ /* 0x000ee80000100800 */
[----:B----4-:R1:W-:Y:S04]  /*25240*/  STL [R1+0x1178], R32 ;  /* 0x0011782001007387 */ /* 0x0103e80000100800 */
[----:B------:R-:W4:Y:S04]  /*25250*/  LDL R6, [R1+0xa94] ;  /* 0x000a940001067983 */ /* 0x000f280000100800 */
[----:B------:R-:W4:Y:S04]  /*25260*/  LDL R5, [R1+0xa98] ;  /* 0x000a980001057983 */ /* 0x000f280000100800 */
[----:B--2---:R2:W-:Y:S04]  /*25270*/  STL [R1+0x117c], R33 ;  /* 0x00117c2101007387 */ /* 0x0045e80000100800 */
[----:B------:R-:W2:Y:S04]  /*25280*/  LDL R12, [R1+0xab4] ;  /* 0x000ab400010c7983 */ /* 0x000ea80000100800 */
[----:B------:R-:W2:Y:S04]  /*25290*/  LDL R11, [R1+0xab8] ;  /* 0x000ab800010b7983 */ /* 0x000ea80000100800 */
[----:B------:R-:W2:Y:S04]  /*252a0*/  LDL R10, [R1+0xad4] ;  /* 0x000ad400010a7983 */ /* 0x000ea80000100800 */
[----:B------:R-:W2:Y:S01]  /*252b0*/  LDL R9, [R1+0xad8] ;  /* 0x000ad80001097983 */ /* 0x000ea20000100800 */
[----:B------:R-:W-:-:S02]  /*252c0*/  PRMT R34, RZ, 0x7610, R34 ;  /* 0x00007610ff227816 */ /* 0x000fc40000000022 */
[----:B------:R-:W-:Y:S01]  /*252d0*/  PRMT R35, RZ, 0x7610, R35 ;  /* 0x00007610ff237816 */ /* 0x000fe20000000023 */
[----:B0-----:R-:W2:Y:S01]  /*252e0*/  LDL R31, [R1+0xb8c] ;  /* 0x000b8c00011f7983 */ /* 0x001ea20000100800 */
[----:B------:R-:W-:Y:S02]  /*252f0*/  PRMT R38, RZ, 0x7610, R38 ;  /* 0x00007610ff267816 */ /* 0x000fe40000000026 */
[----:B------:R-:W-:Y:S01]  /*25300*/  PRMT R39, RZ, 0x7610, R39 ;  /* 0x00007610ff277816 */ /* 0x000fe20000000027 */
[----:B------:R-:W1:Y:S01]  /*25310*/  LDL R29, [R1+0xb90] ;  /* 0x000b9000011d7983 */ /* 0x000e620000100800 */
[----:B------:R-:W-:-:S03]  /*25320*/  @!P5 IMAD.MOV.U32 R15, RZ, RZ, R4 ;  /* 0x000000ffff0fd224 */ /* 0x000fc600078e0004 */
[----:B------:R-:W2:Y:S01]  /*25330*/  LDL R4, [R1+0xaf4] ;  /* 0x000af40001047983 */ /* 0x000ea20000100800 */
[----:B------:R-:W-:-:S03]  /*25340*/  @!P5 IMAD.MOV.U32 R14, RZ, RZ, R0 ;  /* 0x000000ffff0ed224 */ /* 0x000fc600078e0000 */
[----:B------:R-:W2:Y:S04]  /*25350*/  LDL R0, [R1+0xaf8] ;  /* 0x000af80001007983 */ /* 0x000ea80000100800 */
[----:B------:R3:W2:Y:S02]  /*25360*/  @!P5 LDG.E.U16 R34, desc[UR16][R14.64] ;  /* 0x000000100e22d981 */ /* 0x0006a4000c1e1500 */
[----:B---3--:R-:W-:Y:S02]  /*25370*/  @!P5 IMAD.MOV.U32 R15, RZ, RZ, R8 ;  /* 0x000000ffff0fd224 */ /* 0x008fe400078e0008 */
[----:B------:R-:W3:Y:S01]  /*25380*/  LDL R8, [R1+0xb14] ;  /* 0x000b140001087983 */ /* 0x000ee20000100800 */
[----:B------:R-:W-:-:S03]  /*25390*/  @!P5 IMAD.MOV.U32 R14, RZ, RZ, R7 ;  /* 0x000000ffff0ed224 */ /* 0x000fc600078e0007 */
[----:B------:R-:W3:Y:S04]  /*253a0*/  LDL R7, [R1+0xb18] ;  /* 0x000b180001077983 */ /* 0x000ee80000100800 */
[----:B------:R4:W3:Y:S02]  /*253b0*/  @!P5 LDG.E.U16 R35, desc[UR16][R14.64] ;  /* 0x000000100e23d981 */ /* 0x0008e4000c1e1500 */
[----:B----4-:R-:W-:Y:S02]  /*253c0*/  @!P5 IMAD.MOV.U32 R15, RZ, RZ, R6 ;  /* 0x000000ffff0fd224 */ /* 0x010fe400078e0006 */
[----:B------:R-:W-:Y:S01]  /*253d0*/  @!P5 IMAD.MOV.U32 R14, RZ, RZ, R5 ;  /* 0x000000ffff0ed224 */ /* 0x000fe200078e0005 */
[----:B------:R-:W4:Y:S04]  /*253e0*/  LDL R6, [R1+0xb34] ;  /* 0x000b340001067983 */ /* 0x000f280000100800 */
[----:B------:R-:W4:Y:S01]  /*253f0*/  LDL R5, [R1+0xb38] ;  /* 0x000b380001057983 */ /* 0x000f220000100800 */
[----:B--2---:R-:W-:-:S02]  /*25400*/  @!P5 IMAD.MOV.U32 R13, RZ, RZ, R12 ;  /* 0x000000ffff0dd224 */ /* 0x004fc400078e000c */
[----:B------:R-:W-:Y:S02]  /*25410*/  @!P5 IMAD.MOV.U32 R12, RZ, RZ, R11 ;  /* 0x000000ffff0cd224 */ /* 0x000fe400078e000b */
[----:B------:R-:W-:Y:S02]  /*25420*/  @!P5 IMAD.MOV.U32 R11, RZ, RZ, R10 ;  /* 0x000000ffff0bd224 */ /* 0x000fe400078e000a */
[----:B------:R-:W-:Y:S01]  /*25430*/  @!P5 IMAD.MOV.U32 R10, RZ, RZ, R9 ;  /* 0x000000ffff0ad224 */ /* 0x000fe200078e0009 */
[----:B------:R-:W-:Y:S01]  /*25440*/  PRMT R37, RZ, 0x7610, R37 ;  /* 0x00007610ff257816 */ /* 0x000fe20000000025 */
[----:B------:R-:W2:Y:S04]  /*25450*/  LDL R9, [R1+0xbb8] ;  /* 0x000bb80001097983 */ /* 0x000ea80000100800 */
[----:B------:R0:W2:Y:S01]  /*25460*/  @!P5 LDG.E.U16 R38, desc[UR16][R10.64] ;  /* 0x000000100a26d981 */ /* 0x0000a2000c1e1500 */
[----:B------:R-:W-:-:S03]  /*25470*/  PRMT R40, RZ, 0x7610, R40 ;  /* 0x00007610ff287816 */ /* 0x000fc60000000028 */
[----:B------:R-:W2:Y:S01]  /*25480*/  @!P5 LDG.E.U16 R37, desc[UR16][R12.64] ;  /* 0x000000100c25d981 */ /* 0x000ea2000c1e1500 */
[----:B------:R-:W-:-:S06]  /*25490*/  PRMT R36, RZ, 0x7610, R36 ;  /* 0x00007610ff247816 */ /* 0x000fcc0000000024 */
[----:B------:R-:W2:Y:S04]  /*254a0*/  @!P5 LDG.E.U16 R36, desc[UR16][R14.64] ;  /* 0x000000100e24d981 */ /* 0x000ea8000c1e1500 */
[----:B------:R-:W2:Y:S01]  /*254b0*/  LDL R12, [R1+0xb94] ;  /* 0x000b9400010c7983 */ /* 0x000ea20000100800 */
[----:B0-----:R-:W-:-:S03]  /*254c0*/  @!P5 IMAD.MOV.U32 R11, RZ, RZ, R4 ;  /* 0x000000ffff0bd224 */ /* 0x001fc600078e0004 */
[----:B------:R-:W2:Y:S01]  /*254d0*/  LDL R4, [R1+0xb54] ;  /* 0x000b540001047983 */ /* 0x000ea20000100800 */
[----:B------:R-:W-:-:S03]  /*254e0*/  @!P5 IMAD.MOV.U32 R10, RZ, RZ, R0 ;  /* 0x000000ffff0ad224 */ /* 0x000fc600078e0000 */
[----:B------:R-:W2:Y:S04]  /*254f0*/  LDL R0, [R1+0xb58] ;  /* 0x000b580001007983 */ /* 0x000ea80000100800 */
[----:B------:R3:W2:Y:S01]  /*25500*/  @!P5 LDG.E.U16 R39, desc[UR16][R10.64] ;  /* 0x000000100a27d981 */ /* 0x0006a2000c1e1500 */
[----:B------:R-:W-:Y:S01]  /*25510*/  PRMT R41, RZ, 0x7610, R41 ;  /* 0x00007610ff297816 */ /* 0x000fe20000000029 */
[----:B---3--:R-:W-:Y:S02]  /*25520*/  @!P5 IMAD.MOV.U32 R11, RZ, RZ, R8 ;  /* 0x000000ffff0bd224 */ /* 0x008fe400078e0008 */
[----:B------:R-:W3:Y:S01]  /*25530*/  LDL R8, [R1+0xb74] ;  /* 0x000b740001087983 */ /* 0x000ee20000100800 */
[----:B------:R-:W-:-:S03]  /*25540*/  @!P5 IMAD.MOV.U32 R10, RZ, RZ, R7 ;  /* 0x000000ffff0ad224 */ /* 0x000fc600078e0007 */
[----:B------:R-:W3:Y:S04]  /*25550*/  LDL R7, [R1+0xb78] ;  /* 0x000b780001077983 */ /* 0x000ee80000100800 */
[----:B------:R-:W3:Y:S04]  /*25560*/  @!P5 LDG.E.U16 R40, desc[UR16][R10.64] ;  /* 0x000000100a28d981 */ /* 0x000ee8000c1e1500 */
[----:B------:R-:W3:Y:S04]  /*25570*/  LDL R11, [R1+0xb98] ;  /* 0x000b9800010b7983 */ /* 0x000ee80000100800 */
[----:B------:R-:W3:Y:S01]  /*25580*/  LDL R10, [R1+0xbb4] ;  /* 0x000bb400010a7983 */ /* 0x000ee20000100800 */
[----:B----4-:R-:W-:-:S02]  /*25590*/  @!P5 IMAD.MOV.U32 R14, RZ, RZ, R5 ;  /* 0x000000ffff0ed224 */ /* 0x010fc400078e0005 */
[----:B------:R-:W-:Y:S01]  /*255a0*/  @!P5 IMAD.MOV.U32 R15, RZ, RZ, R6 ;  /* 0x000000ffff0fd224 */ /* 0x000fe200078e0006 */
[----:B------:R-:W4:Y:S04]  /*255b0*/  LDL R5, [R1+0xbd0] ;  /* 0x000bd00001057983 */ /* 0x000f280000100800 */
[----:B------:R-:W4:Y:S04]  /*255c0*/  LDL R6, [R1+0x9e4] ;  /* 0x0009e40001067983 */ /* 0x000f280000100800 */
[----:B------:R2:W4:Y:S02]  /*255d0*/  @!P5 LDG.E.U16 R41, desc[UR16][R14.64] ;  /* 0x000000100e29d981 */ /* 0x000524000c1e1500 */
[----:B--2---:R-:W-:-:S02]  /*255e0*/  @!P5 IMAD.MOV.U32 R15, RZ, RZ, R4 ;  /* 0x000000ffff0fd224 */ /* 0x004fc400078e0004 */
[----:B------:R-:W2:Y:S01]  /*255f0*/  LDL R4, [R1+0x9fc] ;  /* 0x0009fc0001047983 */ /* 0x000ea20000100800 */
[----:B------:R-:W-:-:S03]  /*25600*/  @!P5 IMAD.MOV.U32 R14, RZ, RZ, R0 ;  /* 0x000000ffff0ed224 */ /* 0x000fc600078e0000 */
[----:B------:R-:W2:Y:S01]  /*25610*/  LDL R0, [R1+0xa00] ;  /* 0x000a000001007983 */ /* 0x000ea20000100800 */
[----:B------:R-:W-:Y:S01]  /*25620*/  PRMT R42, RZ, 0x7610, R42 ;  /* 0x00007610ff2a7816 */ /* 0x000fe2000000002a */
[----:B------:R-:W-:-:S05]  /*25630*/  @!P5 IMAD.MOV.U32 R13, RZ, RZ, R12 ;  /* 0x000000ffff0dd224 */ /* 0x000fca00078e000c */
[----:B------:R3:W2:Y:S01]  /*25640*/  @!P5 LDG.E.U16 R42, desc[UR16][R14.64] ;  /* 0x000000100e2ad981 */ /* 0x0006a2000c1e1500 */
[----:B------:R-:W-:Y:S02]  /*25650*/  PRMT R44, RZ, 0x7610, R44 ;  /* 0x00007610ff2c7816 */ /* 0x000fe4000000002c */
[----:B------:R-:W-:Y:S01]  /*25660*/  PRMT R45, RZ, 0x7610, R45 ;  /* 0x00007610ff2d7816 */ /* 0x000fe2000000002d */
[----:B---3--:R-:W-:Y:S02]  /*25670*/  @!P5 IMAD.MOV.U32 R15, RZ, RZ, R8 ;  /* 0x000000ffff0fd224 */ /* 0x008fe400078e0008 */
[----:B------:R-:W3:Y:S01]  /*25680*/  LDL R8, [R1+0xa1c] ;  /* 0x000a1c0001087983 */ /* 0x000ee20000100800 */
[----:B------:R-:W-:-:S03]  /*25690*/  @!P5 IMAD.MOV.U32 R14, RZ, RZ, R7 ;  /* 0x000000ffff0ed224 */ /* 0x000fc600078e0007 */
[----:B------:R-:W3:Y:S01]  /*256a0*/  LDL R7, [R1+0xa20] ;  /* 0x000a200001077983 */ /* 0x000ee20000100800 */
[----:B------:R-:W-:Y:S02]  /*256b0*/  @!P5 IMAD.MOV.U32 R12, RZ, RZ, R11 ;  /* 0x000000ffff0cd224 */ /* 0x000fe400078e000b */
[----:B------:R-:W-:Y:S02]  /*256c0*/  @!P5 IMAD.MOV.U32 R11, RZ, RZ, R10 ;  /* 0x000000ffff0bd224 */ /* 0x000fe400078e000a */
[----:B------:R-:W-:Y:S01]  /*256d0*/  @!P5 IMAD.MOV.U32 R10, RZ, RZ, R9 ;  /* 0x000000ffff0ad224 */ /* 0x000fe200078e0009 */
[----:B------:R-:W-:Y:S01]  /*256e0*/  PRMT R43, RZ, 0x7610, R43 ;  /* 0x00007610ff2b7816 */ /* 0x000fe2000000002b */
[----:B------:R-:W3:Y:S04]  /*256f0*/  LDL R9, [R1+0xaa0] ;  /* 0x000aa00001097983 */ /* 0x000ee80000100800 */
[----:B------:R4:W3:Y:S01]  /*25700*/  @!P5 LDG.E.U16 R44, desc[UR16][R10.64] ;  /* 0x000000100a2cd981 */ /* 0x0008e2000c1e1500 */
[----:B------:R-:W-:-:S03]  /*25710*/  PRMT R46, RZ, 0x7610, R46 ;  /* 0x00007610ff2e7816 */ /* 0x000fc6000000002e */
[----:B------:R-:W3:Y:S01]  /*25720*/  @!P5 LDG.E.U16 R43, desc[UR16][R12.64] ;  /* 0x000000100c2bd981 */ /* 0x000ee2000c1e1500 */
[----:B----4-:R-:W-:Y:S02]  /*25730*/  @!P5 IMAD.MOV.U32 R10, RZ, RZ, R5 ;  /* 0x000000ffff0ad224 */ /* 0x010fe400078e0005 */
[----:B------:R-:W-:Y:S01]  /*25740*/  @!P5 IMAD.MOV.U32 R11, RZ, RZ, R6 ;  /* 0x000000ffff0bd224 */ /* 0x000fe200078e0006 */
[----:B------:R-:W4:Y:S04]  /*25750*/  LDL R5, [R1+0xa40] ;  /* 0x000a400001057983 */ /* 0x000f280000100800 */
[----:B------:R-:W4:Y:S04]  /*25760*/  LDL R6, [R1+0xa3c] ;  /* 0x000a3c0001067983 */ /* 0x000f280000100800 */
[----:B------:R2:W4:Y:S01]  /*25770*/  @!P5 LDG.E.U16 R45, desc[UR16][R10.64] ;  /* 0x000000100a2dd981 */ /* 0x000522000c1e1500 */
[----:B------:R-:W-:-:S03]  /*25780*/  PRMT R60, RZ, 0x7610, R60 ;  /* 0x00007610ff3c7816 */ /* 0x000fc6000000003c */
[----:B------:R-:W4:Y:S04]  /*25790*/  LDL R12, [R1+0xa7c] ;  /* 0x000a7c00010c7983 */ /* 0x000f280000100800 */
[----:B------:R3:W4:Y:S01]  /*257a0*/  @!P5 LDG.E.U16 R60, desc[UR16][R14.64] ;  /* 0x000000100e3cd981 */ /* 0x000722000c1e1500 */
[----:B--2---:R-:W-:-:S03]  /*257b0*/  @!P5 IMAD.MOV.U32 R11, RZ, RZ, R4 ;  /* 0x000000ffff0bd224 */ /* 0x004fc600078e0004 */
[----:B------:R-:W2:Y:S01]  /*257c0*/  LDL R4, [R1+0xa5c] ;  /* 0x000a5c0001047983 */ /* 0x000ea20000100800 */
[----:B------:R-:W-:-:S03]  /*257d0*/  @!P5 IMAD.MOV.U32 R10, RZ, RZ, R0 ;  /* 0x000000ffff0ad224 */ /* 0x000fc600078e0000 */
[----:B------:R-:W2:Y:S04]  /*257e0*/  LDL R0, [R1+0xa60] ;  /* 0x000a600001007983 */ /* 0x000ea80000100800 */
[----:B------:R-:W2:Y:S04]  /*257f0*/  @!P5 LDG.E.U16 R46, desc[UR16][R10.64] ;  /* 0x000000100a2ed981 */ /* 0x000ea8000c1e1500 */
[----:B------:R-:W2:Y:S04]  /*25800*/  LDL R11, [R1+0xa80] ;  /* 0x000a8000010b7983 */ /* 0x000ea80000100800 */
[----:B------:R-:W2:Y:S01]  /*25810*/  LDL R10, [R1+0xa9c] ;  /* 0x000a9c00010a7983 */ /* 0x000ea20000100800 */
[----:B------:R-:W-:-:S02]  /*25820*/  PRMT R47, RZ, 0x7610, R47 ;  /* 0x00007610ff2f7816 */ /* 0x000fc4000000002f */
[----:B------:R-:W-:Y:S01]  /*25830*/  PRMT R48, RZ, 0x7610, R48 ;  /* 0x00007610ff307816 */ /* 0x000fe20000000030 */
[----:B---3--:R-:W-:Y:S02]  /*25840*/  @!P5 IMAD.MOV.U32 R15, RZ, RZ, R8 ;  /* 0x000000ffff0fd224 */ /* 0x008fe400078e0008 */
[----:B------:R-:W3:Y:S01]  /*25850*/  LDL R8, [R1+0xabc] ;  /* 0x000abc0001087983 */ /* 0x000ee20000100800 */
[----:B------:R-:W-:-:S03]  /*25860*/  @!P5 IMAD.MOV.U32 R14, RZ, RZ, R7 ;  /* 0x000000ffff0ed224 */ /* 0x000fc600078e0007 */
[----:B------:R-:W3:Y:S04]  /*25870*/  LDL R7, [R1+0xac0] ;  /* 0x000ac00001077983 */ /* 0x000ee80000100800 */
[----:B------:R4:W3:Y:S02]  /*25880*/  @!P5 LDG.E.U16 R47, desc[UR16][R14.64] ;  /* 0x000000100e2fd981 */ /* 0x0008e4000c1e1500 */
[----:B----4-:R-:W-:Y:S02]  /*25890*/  @!P5 IMAD.MOV.U32 R14, RZ, RZ, R5 ;  /* 0x000000ffff0ed224 */ /* 0x010fe400078e0005 */
[----:B------:R-:W4:Y:S01]  /*258a0*/  LDL R5, [R1+0xae0] ;  /* 0x000ae00001057983 */ /* 0x000f220000100800 */
[----:B------:R-:W-:-:S03]  /*258b0*/  @!P5 IMAD.MOV.U32 R15, RZ, RZ, R6 ;  /* 0x000000ffff0fd224 */ /* 0x000fc600078e0006 */
[----:B------:R-:W4:Y:S04]  /*258c0*/  LDL R6, [R1+0xadc] ;  /* 0x000adc0001067983 */ /* 0x000f280000100800 */
[----:B------:R2:W4:Y:S02]  /*258d0*/  @!P5 LDG.E.U16 R48, desc[UR16][R14.64] ;  /* 0x000000100e30d981 */ /* 0x000524000c1e1500 */
[----:B--2---:R-:W-:Y:S02]  /*258e0*/  @!P5 IMAD.MOV.U32 R15, RZ, RZ, R4 ;  /* 0x000000ffff0fd224 */ /* 0x004fe400078e0004 */
[----:B------:R-:W2:Y:S01]  /*258f0*/  LDL R4, [R1+0xafc] ;  /* 0x000afc0001047983 */ /* 0x000ea20000100800 */
[----:B------:R-:W-:-:S03]  /*25900*/  @!P5 IMAD.MOV.U32 R14, RZ, RZ, R0 ;  /* 0x000000ffff0ed224 */ /* 0x000fc600078e0000 */
[----:B------:R-:W2:Y:S01]  /*25910*/  LDL R0, [R1+0xb00] ;  /* 0x000b000001007983 */ /* 0x000ea20000100800 */
[----:B------:R-:W-:Y:S01]  /*25920*/  @!P5 IMAD.MOV.U32 R13, RZ, RZ, R12 ;  /* 0x000000ffff0dd224 */ /* 0x000fe200078e000c */
[----:B------:R-:W-:Y:S01]  /*25930*/  PRMT R51, RZ, 0x7610, R51 ;  /* 0x00007610ff337816 */ /* 0x000fe20000000033 */
[----:B------:R-:W-:Y:S02]  /*25940*/  @!P5 IMAD.MOV.U32 R12, RZ, RZ, R11 ;  /* 0x000000ffff0cd224 */ /* 0x000fe400078e000b */
[----:B------:R-:W-:Y:S02]  /*25950*/  @!P5 IMAD.MOV.U32 R11, RZ, RZ, R10 ;  /* 0x000000ffff0bd224 */ /* 0x000fe400078e000a */
[----:B------:R-:W-:Y:S01]  /*25960*/  @!P5 IMAD.MOV.U32 R10, RZ, RZ, R9 ;  /* 0x000000ffff0ad224 */ /* 0x000fe200078e0009 */
[----:B------:R-:W-:Y:S01]  /*25970*/  PRMT R52, RZ, 0x7610, R52 ;  /* 0x00007610ff347816 */ /* 0x000fe20000000034 */
[----:B------:R-:W2:Y:S04]  /*25980*/  LDL R9, [R1+0xb80] ;  /* 0x000b800001097983 */ /* 0x000ea80000100800 */
[----:B------:R3:W2:Y:S01]  /*25990*/  @!P5 LDG.E.U16 R51, desc[UR16][R10.64] ;  /* 0x000000100a33d981 */ /* 0x0006a2000c1e1500 */
[----:B------:R-:W-:-:S02]  /*259a0*/  PRMT R50, RZ, 0x7610, R50 ;  /* 0x00007610ff327816 */ /* 0x000fc40000000032 */
[----:B------:R-:W-:Y:S02]  /*259b0*/  PRMT R53, RZ, 0x7610, R53 ;  /* 0x00007610ff357816 */ /* 0x000fe40000000035 */
[----:B------:R-:W-:Y:S02]  /*259c0*/  PRMT R49, RZ, 0x7610, R49 ;  /* 0x00007610ff317816 */ /* 0x000fe40000000031 */
[----:B------:R-:W2:Y:S04]  /*259d0*/  @!P5 LDG.E.U16 R50, desc[UR16][R12.64] ;  /* 0x000000100c32d981 */ /* 0x000ea8000c1e1500 */
[----:B------:R-:W2:Y:S04]  /*259e0*/  @!P5 LDG.E.U16 R49, desc[UR16][R14.64] ;  /* 0x000000100e31d981 */ /* 0x000ea8000c1e1500 */
[----:B------:R-:W2:Y:S01]  /*259f0*/  LDL R12, [R1+0xb5c] ;  /* 0x000b5c00010c7983 */ /* 0x000ea20000100800 */
[----:B---3--:R-:W-:-:S03]  /*25a00*/  @!P5 IMAD.MOV.U32 R11, RZ, RZ, R8 ;  /* 0x000000ffff0bd224 */ /* 0x008fc600078e0008 */
        /* <DEDUP_REMOVED lines=8> */
[----:B------:R-:W4:Y:S04]  /*25a90*/  @!P5 LDG.E.U16 R53, desc[UR16][R10.64] ;  /* 0x000000100a35d981 */ /* 0x000f28000c1e1500 */
[----:B------:R-:W4:Y:S04]  /*25aa0*/  LDL R11, [R1+0xb60] ;  /* 0x000b6000010b7983 */ /* 0x000f280000100800 */
[----:B------:R-:W4:Y:S01]  /*25ab0*/  LDL R10, [R1+0xb7c] ;  /* 0x000b7c00010a7983 */ /* 0x000f220000100800 */
[----:B--2---:R-:W-:-:S03]  /*25ac0*/  @!P5 IMAD.MOV.U32 R15, RZ, RZ, R4 ;  /* 0x000000ffff0fd224 */ /* 0x004fc600078e0004 */
[----:B------:R-:W2:Y:S01]  /*25ad0*/  LDL R4, [R1+0xb9c] ;  /* 0x000b9c0001047983 */ /* 0x000ea20000100800 */
[----:B------:R-:W-:-:S03]  /*25ae0*/  @!P5 IMAD.MOV.U32 R14, RZ, RZ, R0 ;  /* 0x000000ffff0ed224 */ /* 0x000fc600078e0000 */
[----:B------:R-:W2:Y:S01]  /*25af0*/  LDL R0, [R1+0xba0] ;  /* 0x000ba00001007983 */ /* 0x000ea20000100800 */
[----:B------:R-:W-:-:S06]  /*25b00*/  PRMT R54, RZ, 0x7610, R54 ;  /* 0x00007610ff367816 */ /* 0x000fcc0000000036 */
[----:B------:R3:W2:Y:S01]  /*25b10*/  @!P5 LDG.E.U16 R54, desc[UR16][R14.64] ;  /* 0x000000100e36d981 */ /* 0x0006a2000c1e1500 */
[----:B------:R-:W-:Y:S02]  /*25b20*/  PRMT R55, RZ, 0x7610, R55 ;  /* 0x00007610ff377816 */ /* 0x000fe40000000037 */
[----:B------:R-:W-:Y:S01]  /*25b30*/  PRMT R76, RZ, 0x7610, R76 ;  /* 0x00007610ff4c7816 */ /* 0x000fe2000000004c */
[----:B------:R-:W-:Y:S02]  /*25b40*/  @!P5 IMAD.MOV.U32 R13, RZ, RZ, R12 ;  /* 0x000000ffff0dd224 */ /* 0x000fe400078e000c */
        /* <DEDUP_REMOVED lines=8> */
[----:B------:R-:W4:Y:S01]  /*25bd0*/  LDL R6, [R1+0x9e8] ;  /* 0x0009e80001067983 */ /* 0x000f220000100800 */
[----:B------:R-:W-:Y:S02]  /*25be0*/  @!P5 IMAD.MOV.U32 R12, RZ, RZ, R11 ;  /* 0x000000ffff0cd224 */ /* 0x000fe400078e000b */
[----:B------:R-:W-:Y:S02]  /*25bf0*/  @!P5 IMAD.MOV.U32 R11, RZ, RZ, R10 ;  /* 0x000000ffff0bd224 */ /* 0x000fe400078e000a */
[----:B------:R-:W-:Y:S01]  /*25c00*/  @!P5 IMAD.MOV.U32 R10, RZ, RZ, R9 ;  /* 0x000000ffff0ad224 */ /* 0x000fe200078e0009 */
[----:B------:R-:W-:Y:S01]  /*25c10*/  PRMT R58, RZ, 0x7610, R58 ;  /* 0x00007610ff3a7816 */ /* 0x000fe2000000003a */
[----:B------:R-:W4:Y:S04]  /*25c20*/  LDL R9, [R1+0xa68] ;  /* 0x000a680001097983 */ /* 0x000f280000100800 */
[----:B------:R2:W4:Y:S02]  /*25c30*/  @!P5 LDG.E.U16 R76, desc[UR16][R10.64] ;  /* 0x000000100a4cd981 */ /* 0x000524000c1e1500 */
[----:B--2---:R-:W-:-:S02]  /*25c40*/  @!P5 IMAD.MOV.U32 R11, RZ, RZ, R4 ;  /* 0x000000ffff0bd224 */ /* 0x004fc400078e0004 */
[----:B------:R-:W-:Y:S01]  /*25c50*/  @!P5 IMAD.MOV.U32 R10, RZ, RZ, R0 ;  /* 0x000000ffff0ad224 */ /* 0x000fe200078e0000 */
[----:B------:R-:W2:Y:S04]  /*25c60*/  LDL R4, [R1+0xa04] ;  /* 0x000a040001047983 */ /* 0x000ea80000100800 */
[----:B------:R-:W2:Y:S01]  /*25c70*/  LDL R0, [R1+0xa08] ;  /* 0x000a080001007983 */ /* 0x000ea20000100800 */
[----:B------:R-:W-:Y:S02]  /*25c80*/  PRMT R57, RZ, 0x7610, R57 ;  /* 0x00007610ff397816 */ /* 0x000fe40000000039 */
[----:B------:R-:W-:Y:S01]  /*25c90*/  PRMT R59, RZ, 0x7610, R59 ;  /* 0x00007610ff3b7816 */ /* 0x000fe2000000003b */
[----:B------:R3:W2:Y:S01]  /*25ca0*/  @!P5 LDG.E.U16 R58, desc[UR16][R10.64] ;  /* 0x000000100a3ad981 */ /* 0x0006a2000c1e1500 */
[----:B------:R-:W-:-:S03]  /*25cb0*/  PRMT R56, RZ, 0x7610, R56 ;  /* 0x00007610ff387816 */ /* 0x000fc60000000038 */
[----:B------:R-:W2:Y:S04]  /*25cc0*/  @!P5 LDG.E.U16 R57, desc[UR16][R12.64] ;  /* 0x000000100c39d981 */ /* 0x000ea8000c1e1500 */
[----:B------:R4:W2:Y:S04]  /*25cd0*/  @!P5 LDG.E.U16 R56, desc[UR16][R14.64] ;  /* 0x000000100e38d981 */ /* 0x0008a8000c1e1500 */
[----:B------:R-:W2:Y:S01]  /*25ce0*/  LDL R12, [R1+0xa44] ;  /* 0x000a4400010c7983 */ /* 0x000ea20000100800 */
[----:B------:R-:W-:Y:S01]  /*25cf0*/  PRMT R61, RZ, 0x7610, R61 ;  /* 0x00007610ff3d7816 */ /* 0x000fe2000000003d */
[----:B---3--:R-:W-:-:S02]  /*25d00*/  @!P5 IMAD.MOV.U32 R11, RZ, RZ, R8 ;  /* 0x000000ffff0bd224 */ /* 0x008fc400078e0008 */
[----:B------:R-:W3:Y:S01]  /*25d10*/  LDL R8, [R1+0xa24] ;  /* 0x000a240001087983 */ /* 0x000ee20000100800 */
[----:B------:R-:W-:-:S03]  /*25d20*/  @!P5 IMAD.MOV.U32 R10, RZ, RZ, R7 ;  /* 0x000000ffff0ad224 */ /* 0x000fc600078e0007 */
[----:B------:R-:W3:Y:S04]  /*25d30*/  LDL R7, [R1+0xa28] ;  /* 0x000a280001077983 */ /* 0x000ee80000100800 */
[----:B------:R-:W3:Y:S04]  /*25d40*/  @!P5 LDG.E.U16 R59, desc[UR16][R10.64] ;  /* 0x000000100a3bd981 */ /* 0x000ee8000c1e1500 */
[----:B------:R-:W3:Y:S04]  /*25d50*/  LDL R11, [R1+0xa48] ;  /* 0x000a4800010b7983 */ /* 0x000ee80000100800 */
[----:B------:R-:W3:Y:S01]  /*25d60*/  LDL R10, [R1+0xa64] ;  /* 0x000a6400010a7983 */ /* 0x000ee20000100800 */
[----:B----4-:R-:W-:-:S03]  /*25d70*/  @!P5 IMAD.MOV.U32 R14, RZ, RZ, R5 ;  /* 0x000000ffff0ed224 */ /* 0x010fc600078e0005 */
        /* <DEDUP_REMOVED lines=8> */
[----:B------:R-:W-:Y:S02]  /*25e00*/  PRMT R62, RZ, 0x7610, R62 ;  /* 0x00007610ff3e7816 */ /* 0x000fe4000000003e */
[----:B------:R-:W-:-:S04]  /*25e10*/  PRMT R65, RZ, 0x7610, R65 ;  /* 0x00007610ff417816 */ /* 0x000fc80000000041 */
[----:B------:R3:W2:Y:S01]  /*25e20*/  @!P5 LDG.E.U16 R62, desc[UR16][R14.64] ;  /* 0x000000100e3ed981 */ /* 0x0006a2000c1e1500 */
[----:B------:R-:W-:Y:S01]  /*25e30*/  @!P5 IMAD.MOV.U32 R13, RZ, RZ, R12 ;  /* 0x000000ffff0dd224 */ /* 0x000fe200078e000c */
        /* <DEDUP_REMOVED lines=13> */
[----:B----4-:R-:W-:-:S03]  /*25f10*/  @!P5 IMAD.MOV.U32 R10, RZ, RZ, R5 ;  /* 0x000000ffff0ad224 */ /* 0x010fc600078e0005 */
[----:B------:R-:W4:Y:S01]  /*25f20*/  LDL R5, [R1+0xae8] ;  /* 0x000ae80001057983 */ /* 0x000f220000100800 */
[----:B------:R-:W-:-:S03]  /*25f30*/  @!P5 IMAD.MOV.U32 R11, RZ, RZ, R6 ;  /* 0x000000ffff0bd224 */ /* 0x000fc600078e0006 */
[----:B------:R-:W4:Y:S04]  /*25f40*/  LDL R6, [R1+0xae4] ;  /* 0x000ae40001067983 */ /* 0x000f280000100800 */
[----:B------:R2:W4:Y:S01]  /*25f50*/  @!P5 LDG.E.U16 R66, desc[UR16][R10.64] ;  /* 0x000000100a42d981 */ /* 0x000522000c1e1500 */
[----:B------:R-:W-:-:S03]  /*25f60*/  PRMT R63, RZ, 0x7610, R63 ;  /* 0x00007610ff3f7816 */ /* 0x000fc6000000003f */
[----:B------:R-:W4:Y:S01]  /*25f70*/  LDL R12, [R1+0xb24] ;  /* 0x000b2400010c7983 */ /* 0x000f220000100800 */
[----:B------:R-:W-:-:S03]  /*25f80*/  PRMT R68, RZ, 0x7610, R68 ;  /* 0x00007610ff447816 */ /* 0x000fc60000000044 */
        /* <DEDUP_REMOVED lines=8> */
[----:B------:R-:W-:Y:S01]  /*26010*/  PRMT R69, RZ, 0x7610, R69 ;  /* 0x00007610ff457816 */ /* 0x000fe20000000045 */
[----:B---3--:R-:W-:-:S02]  /*26020*/  @!P5 IMAD.MOV.U32 R15, RZ, RZ, R8 ;  /* 0x000000ffff0fd224 */ /* 0x008fc400078e0008 */
        /* <DEDUP_REMOVED lines=14> */
[----:B------:R-:W-:Y:S02]  /*26110*/  PRMT R72, RZ, 0x7610, R72 ;  /* 0x00007610ff487816 */ /* 0x000fe40000000048 */
[----:B------:R-:W-:Y:S01]  /*26120*/  PRMT R73, RZ, 0x7610, R73 ;  /* 0x00007610ff497816 */ /* 0x000fe20000000049 */
        /* <DEDUP_REMOVED lines=27> */
[----:B------:R-:W-:Y:S02]  /*262e0*/  PRMT R74, RZ, 0x7610, R74 ;  /* 0x00007610ff4a7816 */ /* 0x000fe4000000004a */
[----:B------:R-:W-:-:S04]  /*262f0*/  PRMT R75, RZ, 0x7610, R75 ;  /* 0x00007610ff4b7816 */ /* 0x000fc8000000004b */
[----:B------:R3:W2:Y:S01]  /*26300*/  @!P5 LDG.E.U16 R74, desc[UR16][R14.64] ;  /* 0x000000100e4ad981 */ /* 0x0006a2000c1e1500 */
        /* <DEDUP_REMOVED lines=13> */
[----:B------:R-:W-:-:S05]  /*263e0*/  @!P5 IMAD.MOV.U32 R10, RZ, RZ, R9 ;  /* 0x000000ffff0ad224 */ /* 0x000fca00078e0009 */
[----:B------:R2:W4:Y:S02]  /*263f0*/  @!P5 LDG.E.U16 R79, desc[UR16][R10.64] ;  /* 0x000000100a4fd981 */ /* 0x000524000c1e1500 */
[----:B--2---:R-:W-:Y:S02]  /*26400*/  @!P5 IMAD.MOV.U32 R11, RZ, RZ, R4 ;  /* 0x000000ffff0bd224 */ /* 0x004fe400078e0004 */
[----:B------:R-:W2:Y:S01]  /*26410*/  LDL R4, [R1+0xaac] ;  /* 0x000aac0001047983 */ /* 0x000ea20000100800 */
[----:B------:R-:W-:-:S03]  /*26420*/  @!P5 IMAD.MOV.U32 R10, RZ, RZ, R0 ;  /* 0x000000ffff0ad224 */ /* 0x000fc600078e0000 */
[----:B------:R-:W2:Y:S01]  /*26430*/  LDL R0, [R1+0xab0] ;  /* 0x000ab00001007983 */ /* 0x000ea20000100800 */
[----:B------:R-:W-:Y:S02]  /*26440*/  PRMT R77, RZ, 0x7610, R77 ;  /* 0x00007610ff4d7816 */ /* 0x000fe4000000004d */
[----:B------:R-:W-:Y:S02]  /*26450*/  PRMT R78, RZ, 0x7610, R78 ;  /* 0x00007610ff4e7816 */ /* 0x000fe4000000004e */
[----:B------:R-:W-:Y:S02]  /*26460*/  PRMT R80, RZ, 0x7610, R80 ;  /* 0x00007610ff507816 */ /* 0x000fe40000000050 */
[----:B------:R-:W-:Y:S01]  /*26470*/  PRMT R81, RZ, 0x7610, R81 ;  /* 0x00007610ff517816 */ /* 0x000fe20000000051 */
[----:B------:R-:W2:Y:S01]  /*26480*/  @!P5 LDG.E.U16 R77, desc[UR16][R14.64] ;  /* 0x000000100e4dd981 */ /* 0x000ea2000c1e1500 */
[----:B------:R-:W-:-:S03]  /*26490*/  PRMT R82, RZ, 0x7610, R82 ;  /* 0x00007610ff527816 */ /* 0x000fc60000000052 */
[----:B------:R-:W2:Y:S04]  /*264a0*/  @!P5 LDG.E.U16 R78, desc[UR16][R12.64] ;  /* 0x000000100c4ed981 */ /* 0x000ea8000c1e1500 */
[----:B------:R-:W2:Y:S04]  /*264b0*/  @!P5 LDG.E.U16 R80, desc[UR16][R10.64] ;  /* 0x000000100a50d981 */ /* 0x000ea8000c1e1500 */
[----:B------:R-:W2:Y:S04]  /*264c0*/  LDL R14, [R1+0xacc] ;  /* 0x000acc00010e7983 */ /* 0x000ea80000100800 */
[----:B------:R-:W2:Y:S04]  /*264d0*/  LDL R13, [R1+0xad0] ;  /* 0x000ad000010d7983 */ /* 0x000ea80000100800 */
[----:B------:R-:W2:Y:S04]  /*264e0*/  LDL R12, [R1+0xaec] ;  /* 0x000aec00010c7983 */ /* 0x000ea80000100800 */
[----:B------:R-:W2:Y:S04]  /*264f0*/  LDL R11, [R1+0xaf0] ;  /* 0x000af000010b7983 */ /* 0x000ea80000100800 */
[----:B------:R-:W2:Y:S01]  /*26500*/  LDL R10, [R1+0xb0c] ;  /* 0x000b0c00010a7983 */ /* 0x000ea20000100800 */
[----:B---3--:R-:W-:-:S02]  /*26510*/  @!P5 IMAD.MOV.U32 R9, RZ, RZ, R8 ;  /* 0x000000ffff09d224 */ /* 0x008fc400078e0008 */
[----:B------:R-:W-:Y:S02]  /*26520*/  @!P5 IMAD.MOV.U32 R8, RZ, RZ, R7 ;  /* 0x000000ffff08d224 */ /* 0x000fe400078e0007 */
        /* <DEDUP_REMOVED lines=14> */
[----:B------:R-:W-:Y:S02]  /*26610*/  PRMT R88, RZ, 0x7610, R88 ;  /* 0x00007610ff587816 */ /* 0x000fe40000000058 */
[----:B------:R-:W-:Y:S01]  /*26620*/  PRMT R89, RZ, 0x7610, R89 ;  /* 0x00007610ff597816 */ /* 0x000fe20000000059 */
[----:B------:R-:W-:Y:S02]  /*26630*/  @!P5 IMAD.MOV.U32 R15, RZ, RZ, R14 ;  /* 0x000000ffff0fd224 */ /* 0x000fe400078e000e */
[----:B------:R-:W-:Y:S02]  /*26640*/  @!P5 IMAD.MOV.U32 R14, RZ, RZ, R13 ;  /* 0x000000ffff0ed224 */ /* 0x000fe400078e000d */
[----:B------:R-:W-:-:S02]  /*26650*/  @!P5 IMAD.MOV.U32 R13, RZ, RZ, R12 ;  /* 0x000000ffff0dd224 */ /* 0x000fc400078e000c */
[----:B------:R-:W-:Y:S02]  /*26660*/  @!P5 IMAD.MOV.U32 R12, RZ, RZ, R11 ;  /* 0x000000ffff0cd224 */ /* 0x000fe400078e000b */
[----:B------:R-:W-:Y:S01]  /*26670*/  @!P5 IMAD.MOV.U32 R11, RZ, RZ, R10 ;  /* 0x000000ffff0bd224 */ /* 0x000fe200078e000a */
[----:B------:R-:W-:Y:S02]  /*26680*/  PRMT R86, RZ, 0x7610, R86 ;  /* 0x00007610ff567816 */ /* 0x000fe40000000056 */
[----:B------:R-:W-:Y:S02]  /*26690*/  PRMT R85, RZ, 0x7610, R85 ;  /* 0x00007610ff557816 */ /* 0x000fe40000000055 */
[----:B------:R-:W-:Y:S02]  /*266a0*/  PRMT R84, RZ, 0x7610, R84 ;  /* 0x00007610ff547816 */ /* 0x000fe40000000054 */
[----:B------:R-:W-:Y:S02]  /*266b0*/  PRMT R83, RZ, 0x7610, R83 ;  /* 0x00007610ff537816 */ /* 0x000fe40000000053 */
[----:B------:R-:W2:Y:S04]  /*266c0*/  @!P5 LDG.E.U16 R85, desc[UR16][R12.64] ;  /* 0x000000100c55d981 */ /* 0x000ea8000c1e1500 */
[----:B------:R-:W2:Y:S04]  /*266d0*/  @!P5 LDG.E.U16 R84, desc[UR16][R14.64] ;  /* 0x000000100e54d981 */ /* 0x000ea8000c1e1500 */
[----:B------:R-:W2:Y:S01]  /*266e0*/  @!P5 LDG.E.U16 R83, desc[UR16][R16.64] ;  /* 0x000000101053d981 */ /* 0x000ea2000c1e1500 */
[----:B---3--:R-:W-:-:S02]  /*266f0*/  @!P5 IMAD.MOV.U32 R10, RZ, RZ, R9 ;  /* 0x000000ffff0ad224 */ /* 0x008fc400078e0009 */
[----:B------:R-:W-:-:S03]  /*26700*/  @!P5 IMAD.MOV.U32 R9, RZ, RZ, R8 ;  /* 0x000000ffff09d224 */ /* 0x000fc600078e0008 */
[----:B------:R-:W3:Y:S01]  /*26710*/  @!P5 LDG.E.U16 R86, desc[UR16][R10.64] ;  /* 0x000000100a56d981 */ /* 0x000ee2000c1e1500 */
[----:B------:R-:W-:-:S05]  /*26720*/  @!P5 IMAD.MOV.U32 R8, RZ, RZ, R7 ;  /* 0x000000ffff08d224 */ /* 0x000fca00078e0007 */
[----:B------:R-:W3:Y:S04]  /*26730*/  @!P5 LDG.E.U16 R87, desc[UR16][R8.64] ;  /* 0x000000100857d981 */ /* 0x000ee8000c1e1500 */
[----:B------:R-:W3:Y:S01]  /*26740*/  LDL R9, [R1+0xbac] ;  /* 0x000bac0001097983 */ /* 0x000ee20000100800 */
[----:B----4-:R-:W-:Y:S02]  /*26750*/  @!P5 IMAD.MOV.U32 R7, RZ, RZ, R6 ;  /* 0x000000ffff07d224 */ /* 0x010fe400078e0006 */
[----:B------:R-:W-:-:S05]  /*26760*/  @!P5 IMAD.MOV.U32 R6, RZ, RZ, R5 ;  /* 0x000000ffff06d224 */ /* 0x000fca00078e0005 */
[----:B------:R-:W4:Y:S04]  /*26770*/  @!P5 LDG.E.U16 R88, desc[UR16][R6.64] ;  /* 0x000000100658d981 */ /* 0x000f28000c1e1500 */
[----:B------:R-:W4:Y:S04]  /*26780*/  LDL R7, [R1+0xbb0] ;  /* 0x000bb00001077983 */ /* 0x000f280000100800 */
[----:B------:R-:W4:Y:S01]  /*26790*/  LDL R6, [R1+0x9e0] ;  /* 0x0009e00001067983 */ /* 0x000f220000100800 */
[----:B--2---:R-:W-:Y:S02]  /*267a0*/  @!P5 IMAD.MOV.U32 R5, RZ, RZ, R4 ;  /* 0x000000ffff05d224 */ /* 0x004fe400078e0004 */
[----:B------:R-:W-:-:S02]  /*267b0*/  @!P5 IMAD.MOV.U32 R4, RZ, RZ, R0 ;  /* 0x000000ffff04d224 */ /* 0x000fc400078e0000 */
[----:B------:R-:W2:Y:S04]  /*267c0*/  LDL R0, [R1+0x9f0] ;  /* 0x0009f00001007983 */ /* 0x000ea80000100800 */
[----:B------:R-:W2:Y:S04]  /*267d0*/  @!P5 LDG.E.U16 R89, desc[UR16][R4.64] ;  /* 0x000000100459d981 */ /* 0x000ea8000c1e1500 */
[----:B------:R-:W2:Y:S04]  /*267e0*/  LDL R5, [R1+0xbcc] ;  /* 0x000bcc0001057983 */ /* 0x000ea80000100800 */
[----:B------:R-:W2:Y:S04]  /*267f0*/  LDL R4, [R1+0x9dc] ;  /* 0x0009dc0001047983 */ /* 0x000ea80000100800 */
        /* <DEDUP_REMOVED lines=18> */
[----:B------:R-:W2:Y:S01]  /*26920*/  LDL.LU R17, [R1+0xc14] ;  /* 0x000c140001117983 */ /* 0x000ea20000300800 */
[----:B------:R-:W-:Y:S01]  /*26930*/  PRMT R93, RZ, 0x7610, R93 ;  /* 0x00007610ff5d7816 */ /* 0x000fe2000000005d */
[----:B-1----:R-:W-:-:S02]  /*26940*/  @!P5 IMAD.MOV.U32 R32, RZ, RZ, R29 ;  /* 0x000000ffff20d224 */ /* 0x002fc400078e001d */
[----:B------:R-:W-:Y:S01]  /*26950*/  @!P5 IMAD.MOV.U32 R33, RZ, RZ, R31 ;  /* 0x000000ffff21d224 */ /* 0x000fe200078e001f */
[----:B------:R-:W-:Y:S01]  /*26960*/  PRMT R92, RZ, 0x7610, R92 ;  /* 0x00007610ff5c7816 */ /* 0x000fe2000000005c */
[----:B------:R-:W2:Y:S04]  /*26970*/  LDL.LU R16, [R1+0xc10] ;  /* 0x000c100001107983 */ /* 0x000ea80000300800 */
[----:B------:R3:W2:Y:S01]  /*26980*/  @!P5 LDG.E.U16 R93, desc[UR16][R32.64] ;  /* 0x00000010205dd981 */ /* 0x0006a2000c1e1500 */
[----:B------:R-:W-:Y:S02]  /*26990*/  PRMT R3, RZ, 0x7610, R3 ;  /* 0x00007610ff037816 */ /* 0x000fe40000000003 */
[----:B------:R-:W-:Y:S02]  /*269a0*/  PRMT R91, RZ, 0x7610, R91 ;  /* 0x00007610ff5b7816 */ /* 0x000fe4000000005b */
[----:B------:R-:W-:Y:S01]  /*269b0*/  LOP3.LUT R31, R2, 0x60, RZ, 0x3c, !PT ;  /* 0x00000060021f7812 */ /* 0x000fe200078e3cff */
[----:B---3--:R-:W-:-:S02]  /*269c0*/  @!P5 IMAD.MOV.U32 R33, RZ, RZ, R9 ;  /* 0x000000ffff21d224 */ /* 0x008fc400078e0009 */
[----:B----4-:R-:W-:Y:S02]  /*269d0*/  @!P5 IMAD.MOV.U32 R32, RZ, RZ, R7 ;  /* 0x000000ffff20d224 */ /* 0x010fe400078e0007 */
[----:B------:R-:W-:-:S03]  /*269e0*/  @!P5 IMAD.MOV.U32 R7, RZ, RZ, R6 ;  /* 0x000000ffff07d224 */ /* 0x000fc600078e0006 */
[----:B------:R-:W3:Y:S04]  /*269f0*/  @!P5 LDG.E.U16 R92, desc[UR16][R32.64] ;  /* 0x00000010205cd981 */ /* 0x000ee8000c1e1500 */
[----:B------:R-:W4:Y:S04]  /*26a00*/  LDL.LU R33, [R1+0xbf8] ;  /* 0x000bf80001217983 */ /* 0x000f280000300800 */
[----:B------:R-:W3:Y:S01]  /*26a10*/  LDL.LU R32, [R1+0xbf4] ;  /* 0x000bf40001207983 */ /* 0x000ee20000300800 */
[----:B--2---:R-:W-:Y:S02]  /*26a20*/  @!P5 IMAD.MOV.U32 R6, RZ, RZ, R5 ;  /* 0x000000ffff06d224 */ /* 0x004fe400078e0005 */
[----:B------:R-:W-:-:S03]  /*26a30*/  @!P5 IMAD.MOV.U32 R5, RZ, RZ, R4 ;  /* 0x000000ffff05d224 */ /* 0x000fc600078e0004 */
[----:B------:R-:W2:Y:S01]  /*26a40*/  @!P5 LDG.E.U16 R91, desc[UR16][R6.64] ;  /* 0x00000010065bd981 */ /* 0x000ea2000c1e1500 */
[----:B------:R-:W-:-:S03]  /*26a50*/  @!P5 IMAD.MOV.U32 R4, RZ, RZ, R0 ;  /* 0x000000ffff04d224 */ /* 0x000fc600078e0000 */
[----:B------:R-:W2:Y:S04]  /*26a60*/  LDL.LU R0, [R1+0xbf0] ;  /* 0x000bf00001007983 */ /* 0x000ea80000300800 */
[----:B------:R-:W2:Y:S04]  /*26a70*/  @!P5 LDG.E.U16 R3, desc[UR16][R4.64] ;  /* 0x000000100403d981 */ /* 0x000ea8000c1e1500 */
[----:B------:R-:W-:Y:S04]  /*26a80*/  STS.U16 [R31+UR5+0x10b00], R8 ;  /* 0x010b00081f007988 */ /* 0x000fe80008000405 */
[----:B------:R-:W2:Y:S04]  /*26a90*/  LDL.LU R4, [R1+0xcbc] ;  /* 0x000cbc0001047983 */ /* 0x000ea80000300800 */
[----:B------:R-:W2:Y:S04]  /*26aa0*/  LDL.LU R5, [R1+0xcb8] ;  /* 0x000cb80001057983 */ /* 0x000ea80000300800 */
[----:B------:R-:W2:Y:S04]  /*26ab0*/  LDL.LU R29, [R1+0xcb4] ;  /* 0x000cb400011d7983 */ /* 0x000ea80000300800 */
[----:B------:R-:W2:Y:S04]  /*26ac0*/  LDL.LU R6, [R1+0xcb0] ;  /* 0x000cb00001067983 */ /* 0x000ea80000300800 */
[----:B------:R0:W-:Y:S04]  /*26ad0*/  STS.U16 [R31+UR5+0x14b00], R28 ;  /* 0x014b001c1f007988 */ /* 0x0001e80008000405 */
[----:B------:R-:W2:Y:S04]  /*26ae0*/  LDL.LU R7, [R1+0xcac] ;  /* 0x000cac0001077983 */ /* 0x000ea80000300800 */
[----:B------:R-:W-:Y:S04]  /*26af0*/  STS.U16 [R31+UR5+0x18b00], R11 ;  /* 0x018b000b1f007988 */ /* 0x000fe80008000405 */
[----:B0-----:R-:W2:Y:S04]  /*26b00*/  LDL.LU R28, [R1+0xca8] ;  /* 0x000ca800011c7983 */ /* 0x001ea80000300800 */
[----:B------:R-:W-:Y:S04]  /*26b10*/  STS.U16 [R31+UR5+0x1cb00], R10 ;  /* 0x01cb000a1f007988 */ /* 0x000fe80008000405 */
[----:B------:R-:W2:Y:S04]  /*26b20*/  LDL.LU R8, [R1+0xca4] ;  /* 0x000ca40001087983 */ /* 0x000ea80000300800 */
[----:B------:R0:W-:Y:S04]  /*26b30*/  STS.U16 [R31+UR5+0x10f00], R19 ;  /* 0x010f00131f007988 */ /* 0x0001e80008000405 */
[----:B------:R-:W2:Y:S04]  /*26b40*/  LDL.LU R9, [R1+0xca0] ;  /* 0x000ca00001097983 */ /* 0x000ea80000300800 */
[----:B------:R-:W-:Y:S04]  /*26b50*/  STS.U16 [R31+UR5+0x14f00], R21 ;  /* 0x014f00151f007988 */ /* 0x000fe80008000405 */
[----:B0-----:R-:W2:Y:S04]  /*26b60*/  LDL.LU R19, [R1+0xc8c] ;  /* 0x000c8c0001137983 */ /* 0x001ea80000300800 */
[----:B------:R0:W-:Y:S04]  /*26b70*/  STS.U16 [R31+UR5+0x18f00], R20 ;  /* 0x018f00141f007988 */ /* 0x0001e80008000405 */
[----:B------:R-:W2:Y:S04]  /*26b80*/  LDL.LU R10, [R1+0xc88] ;  /* 0x000c8800010a7983 */ /* 0x000ea80000300800 */
[----:B------:R-:W-:Y:S04]  /*26b90*/  STS.U16 [R31+UR5+0x1cf00], R23 ;  /* 0x01cf00171f007988 */ /* 0x000fe80008000405 */
[----:B------:R-:W2:Y:S04]  /*26ba0*/  LDL.LU R11, [R1+0xc84] ;  /* 0x000c8400010b7983 */ /* 0x000ea80000300800 */
[----:B------:R1:W-:Y:S04]  /*26bb0*/  STS.U16 [R31+UR5+0x11300], R22 ;  /* 0x011300161f007988 */ /* 0x0003e80008000405 */
[----:B0-----:R-:W2:Y:S04]  /*26bc0*/  LDL.LU R20, [R1+0xc80] ;  /* 0x000c800001147983 */ /* 0x001ea80000300800 */
[----:B------:R-:W-:Y:S04]  /*26bd0*/  STS.U16 [R31+UR5+0x15300], R25 ;  /* 0x015300191f007988 */ /* 0x000fe80008000405 */
[----:B------:R-:W2:Y:S04]  /*26be0*/  LDL.LU R21, [R1+0xc6c] ;  /* 0x000c6c0001157983 */ /* 0x000ea80000300800 */
[----:B------:R0:W-:Y:S04]  /*26bf0*/  STS.U16 [R31+UR5+0x19300], R24 ;  /* 0x019300181f007988 */ /* 0x0001e80008000405 */
[----:B-1----:R-:W2:Y:S04]  /*26c00*/  LDL.LU R22, [R1+0xc68] ;  /* 0x000c680001167983 */ /* 0x002ea80000300800 */
[----:B------:R-:W-:Y:S04]  /*26c10*/  STS.U16 [R31+UR5+0x1d300], R27 ;  /* 0x01d3001b1f007988 */ /* 0x000fe80008000405 */
[----:B------:R-:W2:Y:S04]  /*26c20*/  LDL.LU R23, [R1+0xc64] ;  /* 0x000c640001177983 */ /* 0x000ea80000300800 */
[----:B------:R1:W-:Y:S04]  /*26c30*/  STS.U16 [R31+UR5+0x11700], R26 ;  /* 0x0117001a1f007988 */ /* 0x0003e80008000405 */
[----:B0-----:R-:W2:Y:S04]  /*26c40*/  LDL.LU R24, [R1+0xc60] ;  /* 0x000c600001187983 */ /* 0x001ea80000300800 */
[----:B------:R-:W-:Y:S04]  /*26c50*/  STS.U16 [R31+UR5+0x15700], R13 ;  /* 0x0157000d1f007988 */ /* 0x000fe80008000405 */
[----:B------:R-:W2:Y:S04]  /*26c60*/  LDL.LU R25, [R1+0xc4c] ;  /* 0x000c4c0001197983 */ /* 0x000ea80000300800 */
[----:B------:R-:W-:Y:S04]  /*26c70*/  STS.U16 [R31+UR5+0x19700], R12 ;  /* 0x0197000c1f007988 */ /* 0x000fe80008000405 */
[----:B-1----:R-:W2:Y:S04]  /*26c80*/  LDL.LU R26, [R1+0xc48] ;  /* 0x000c4800011a7983 */ /* 0x002ea80000300800 */
        /* <DEDUP_REMOVED lines=8> */
[----:B0-----:R-:W2:Y:S04]  /*26d10*/  LDL.LU R17, [R1+0xc24] ;  /* 0x000c240001117983 */ /* 0x001ea80000300800 */
[----:B------:R0:W-:Y:S04]  /*26d20*/  STS.U16 [R31+UR5+0x1db00], R16 ;  /* 0x01db00101f007988 */ /* 0x0001e80008000405 */
[----:B------:R-:W2:Y:S04]  /*26d30*/  LDL.LU R14, [R1+0xc20] ;  /* 0x000c2000010e7983 */ /* 0x000ea80000300800 */
[----:B------:R1:W-:Y:S04]  /*26d40*/  STS.U16 [R31+UR5+0x11f00], R30 ;  /* 0x011f001e1f007988 */ /* 0x0003e80008000405 */
[----:B------:R-:W2:Y:S04]  /*26d50*/  LDL.LU R15, [R1+0xc0c] ;  /* 0x000c0c00010f7983 */ /* 0x000ea80000300800 */
[----:B0-----:R-:W2:Y:S01]  /*26d60*/  LDL.LU R16, [R1+0xc08] ;  /* 0x000c080001107983 */ /* 0x001ea20000300800 */
[----:B-1----:R-:W-:-:S03]  /*26d70*/  LOP3.LUT R30, R2, 0x70, RZ, 0x3c, !PT ;  /* 0x00000070021e7812 */ /* 0x002fc600078e3cff */
[----:B----4-:R0:W-:Y:S04]  /*26d80*/  STS.U16 [R31+UR5+0x15f00], R33 ;  /* 0x015f00211f007988 */ /* 0x0101e80008000405 */
[----:B---3--:R1:W-:Y:S04]  /*26d90*/  STS.U16 [R31+UR5+0x19f00], R32 ;  /* 0x019f00201f007988 */ /* 0x0083e80008000405 */
[----:B0-----:R-:W3:Y:S04]  /*26da0*/  LDL.LU R33, [R1+0x117c] ;  /* 0x00117c0001217983 */ /* 0x001ee80000300800 */
[----:B-1----:R-:W4:Y:S04]  /*26db0*/  LDL.LU R32, [R1+0x1178] ;  /* 0x0011780001207983 */ /* 0x002f280000300800 */
[----:B--2---:R0:W-:Y:S04]  /*26dc0*/  STS.U16 [R31+UR5+0x1df00], R0 ;  /* 0x01df00001f007988 */ /* 0x0041e80008000405 */
[----:B0-----:R-:W2:Y:S04]  /*26dd0*/  LDL.LU R31, [R1+0x1174] ;  /* 0x00117400011f7983 */ /* 0x001ea80000300800 */
[----:B------:R-:W2:Y:S04]  /*26de0*/  LDL.LU R0, [R1+0x1170] ;  /* 0x0011700001007983 */ /* 0x000ea80000300800 */
[----:B------:R0:W-:Y:S04]  /*26df0*/  STS.U16 [R30+UR5+0x10380], R4 ;  /* 0x010380041e007988 */ /* 0x0001e80008000405 */
[----:B------:R1:W-:Y:S04]  /*26e00*/  STS.U16 [R30+UR5+0x14380], R5 ;  /* 0x014380051e007988 */ /* 0x0003e80008000405 */
[----:B------:R1:W-:Y:S04]  /*26e10*/  STS.U16 [R30+UR5+0x18380], R29 ;  /* 0x0183801d1e007988 */ /* 0x0003e80008000405 */
[----:B0-----:R0:W5:Y:S04]  /*26e20*/  LDL.LU R4, [R1+0x116c] ;  /* 0x00116c0001047983 */ /* 0x0011680000300800 */
[----:B-1----:R0:W5:Y:S04]  /*26e30*/  LDL.LU R5, [R1+0x1168] ;  /* 0x0011680001057983 */ /* 0x0021680000300800 */
[----:B------:R-:W2:Y:S04]  /*26e40*/  LDL.LU R29, [R1+0x1164] ;  /* 0x00116400011d7983 */ /* 0x000ea80000300800 */
[----:B------:R1:W-:Y:S04]  /*26e50*/  STS.U16 [R30+UR5+0x1c380], R6 ;  /* 0x01c380061e007988 */ /* 0x0003e80008000405 */
[----:B------:R0:W-:Y:S04]  /*26e60*/  STS.U16 [R30+UR5+0x10780], R7 ;  /* 0x010780071e007988 */ /* 0x0001e80008000405 */
[----:B------:R0:W-:Y:S04]  /*26e70*/  STS.U16 [R30+UR5+0x14780], R28 ;  /* 0x0147801c1e007988 */ /* 0x0001e80008000405 */
[----:B-1----:R1:W5:Y:S04]  /*26e80*/  LDL.LU R6, [R1+0x1160] ;  /* 0x0011600001067983 */ /* 0x0023680000300800 */
[----:B0-----:R1:W5:Y:S04]  /*26e90*/  LDL.LU R7, [R1+0x115c] ;  /* 0x00115c0001077983 */ /* 0x0013680000300800 */
        /* <DEDUP_REMOVED lines=12> */
[----:B------:R1:W5:Y:S04]  /*26f60*/  LDL.LU R20, [R1+0x1140] ;  /* 0x0011400001147983 */ /* 0x0003680000300800 */
[----:B------:R0:W-:Y:S04]  /*26f70*/  STS.U16 [R30+UR5+0x10f80], R21 ;  /* 0x010f80151e007988 */ /* 0x0001e80008000405 */
[----:B------:R1:W-:Y:S04]  /*26f80*/  STS.U16 [R30+UR5+0x14f80], R22 ;  /* 0x014f80161e007988 */ /* 0x0003e80008000405 */
[----:B------:R1:W-:Y:S04]  /*26f90*/  STS.U16 [R30+UR5+0x18f80], R23 ;  /* 0x018f80171e007988 */ /* 0x0003e80008000405 */
[----:B0-----:R0:W5:Y:S04]  /*26fa0*/  LDL.LU R21, [R1+0x113c] ;  /* 0x00113c0001157983 */ /* 0x0011680000300800 */
[----:B-1----:R0:W5:Y:S04]  /*26fb0*/  LDL.LU R22, [R1+0x1138] ;  /* 0x0011380001167983 */ /* 0x0021680000300800 */
[----:B------:R0:W5:Y:S04]  /*26fc0*/  LDL.LU R23, [R1+0x1134] ;  /* 0x0011340001177983 */ /* 0x0001680000300800 */
        /* <DEDUP_REMOVED lines=10> */
[----:B-1----:R-:W2:Y:S04]  /*27070*/  LDL.LU R18, [R1+0x1120] ;  /* 0x0011200001127983 */ /* 0x002ea80000300800 */
[----:B------:R0:W5:Y:S04]  /*27080*/  LDL.LU R12, [R1+0x111c] ;  /* 0x00111c00010c7983 */ /* 0x0001680000300800 */
[----:B------:R1:W-:Y:S04]  /*27090*/  STS.U16 [R30+UR5+0x15780], R13 ;  /* 0x0157800d1e007988 */ /* 0x0003e80008000405 */
[----:B------:R0:W-:Y:S04]  /*270a0*/  STS.U16 [R30+UR5+0x19780], R17 ;  /* 0x019780111e007988 */ /* 0x0001e80008000405 */
[----:B-1----:R1:W5:Y:S04]  /*270b0*/  LDL.LU R13, [R1+0x1118] ;  /* 0x00111800010d7983 */ /* 0x0023680000300800 */
[----:B0-----:R-:W2:Y:S04]  /*270c0*/  LDL.LU R17, [R1+0x1114] ;  /* 0x0011140001117983 */ /* 0x001ea80000300800 */
[----:B------:R0:W-:Y:S04]  /*270d0*/  STS.U16 [R30+UR5+0x1d780], R14 ;  /* 0x01d7800e1e007988 */ /* 0x0001e80008000405 */
[----:B------:R1:W-:Y:S04]  /*270e0*/  STS.U16 [R30+UR5+0x11b80], R15 ;  /* 0x011b800f1e007988 */ /* 0x0003e80008000405 */
[----:B------:R1:W-:Y:S04]  /*270f0*/  STS.U16 [R30+UR5+0x15b80], R16 ;  /* 0x015b80101e007988 */ /* 0x0003e80008000405 */
[----:B0-----:R0:W5:Y:S04]  /*27100*/  LDL.LU R14, [R1+0x1110] ;  /* 0x00111000010e7983 */ /* 0x0011680000300800 */
[----:B-1----:R0:W5:Y:S04]  /*27110*/  LDL.LU R15, [R1+0x110c] ;  /* 0x00110c00010f7983 */ /* 0x0021680000300800 */
[----:B------:R0:W5:Y:S04]  /*27120*/  LDL.LU R16, [R1+0x1108] ;  /* 0x0011080001107983 */ /* 0x0001680000300800 */
[----:B--2---:R1:W-:Y:S04]  /*27130*/  STS.U16 [R30+UR5+0x19b80], R17 ;  /* 0x019b80111e007988 */ /* 0x0043e80008000405 */
[----:B------:R2:W-:Y:S04]  /*27140*/  STS.U16 [R30+UR5+0x1db80], R18 ;  /* 0x01db80121e007988 */ /* 0x0005e80008000405 */
[----:B------:R0:W-:Y:S04]  /*27150*/  STS.U16 [R30+UR5+0x11f80], R19 ;  /* 0x011f80131e007988 */ /* 0x0001e80008000405 */
[----:B-1----:R1:W5:Y:S04]  /*27160*/  LDL.LU R17, [R1+0x1104] ;  /* 0x0011040001117983 */ /* 0x0023680000300800 */
[----:B--2---:R1:W5:Y:S04]  /*27170*/  LDL.LU R18, [R1+0x1100] ;  /* 0x0011000001127983 */ /* 0x0043680000300800 */
[----:B0-----:R1:W5:Y:S04]  /*27180*/  LDL.LU R19, [R1+0x10fc] ;  /* 0x0010fc0001137983 */ /* 0x0013680000300800 */
[----:B------:R0:W-:Y:S04]  /*27190*/  STS.U16 [R30+UR5+0x15f80], R28 ;  /* 0x015f801c1e007988 */ /* 0x0001e80008000405 */
[----:B------:R2:W-:Y:S04]  /*271a0*/  STS.U16 [R30+UR5+0x19f80], R29 ;  /* 0x019f801d1e007988 */ /* 0x0005e80008000405 */
[----:B------:R1:W-:Y:S04]  /*271b0*/  STS.U16 [R30+UR5+0x1df80], R0 ;  /* 0x01df80001e007988 */ /* 0x0003e80008000405 */
[----:B0-----:R0:W5:Y:S04]  /*271c0*/  LDL.LU R28, [R1+0x10f8] ;  /* 0x0010f800011c7983 */ /* 0x0011680000300800 */
[----:B--2---:R0:W5:Y:S04]  /*271d0*/  LDL.LU R29, [R1+0x10f4] ;  /* 0x0010f400011d7983 */ /* 0x0041680000300800 */
[----:B-1----:R0:W5:Y:S04]  /*271e0*/  LDL.LU R30, [R1+0x10f0] ;  /* 0x0010f000011e7983 */ /* 0x0021680000300800 */
[----:B------:R-:W2:Y:S04]  /*271f0*/  LDL.LU R0, [R1+0x10ec] ;  /* 0x0010ec0001007983 */ /* 0x000ea80000300800 */
[----:B--2---:R1:W-:Y:S04]  /*27200*/  STS.U16 [R0+UR5+0x24000], R31 ;  /* 0x0240001f00007988 */ /* 0x0043e80008000405 */
[----:B----4-:R2:W-:Y:S04]  /*27210*/  STS.U16 [R0+UR5+0x24400], R32 ;  /* 0x0244002000007988 */ /* 0x0105e80008000405 */
[----:B---3--:R3:W-:Y:S04]  /*27220*/  STS.U16 [R0+UR5+0x24800], R33 ;  /* 0x0248002100007988 */ /* 0x0087e80008000405 */
[----:B-1----:R0:W5:Y:S04]  /*27230*/  LDL.LU R31, [R1+0x10e8] ;  /* 0x0010e800011f7983 */ /* 0x0021680000300800 */
[----:B--2---:R0:W5:Y:S04]  /*27240*/  LDL.LU R32, [R1+0x10e4] ;  /* 0x0010e40001207983 */ /* 0x0041680000300800 */
[----:B---3--:R0:W5:Y:S04]  /*27250*/  LDL.LU R33, [R1+0x10e0] ;  /* 0x0010e00001217983 */ /* 0x0081680000300800 */
[----:B------:R1:W-:Y:S04]  /*27260*/  STS.U16 [R0+UR5+0x24c00], R34 ;  /* 0x024c002200007988 */ /* 0x0003e80008000405 */
[----:B------:R2:W-:Y:S04]  /*27270*/  STS.U16 [R0+UR5+0x25000], R35 ;  /* 0x0250002300007988 */ /* 0x0005e80008000405 */
[----:B------:R3:W-:Y:S04]  /*27280*/  STS.U16 [R0+UR5+0x25400], R36 ;  /* 0x0254002400007988 */ /* 0x0007e80008000405 */
[----:B-1----:R0:W5:Y:S04]  /*27290*/  LDL.LU R34, [R1+0x10dc] ;  /* 0x0010dc0001227983 */ /* 0x0021680000300800 */
[----:B--2---:R0:W5:Y:S04]  /*272a0*/  LDL.LU R35, [R1+0x10d8] ;  /* 0x0010d80001237983 */ /* 0x0041680000300800 */
[----:B------:R1:W-:Y:S04]  /*272b0*/  STS.U16 [R0+UR5+0x27000], R60 ;  /* 0x0270003c00007988 */ /* 0x0003e80008000405 */
[----:B---3--:R0:W5:Y:S04]  /*272c0*/  LDL.LU R36, [R1+0x10d4] ;  /* 0x0010d40001247983 */ /* 0x0081680000300800 */
[----:B------:R2:W-:Y:S01]  /*272d0*/  STS.U16 [R0+UR5+0x25800], R37 ;  /* 0x0258002500007988 */ /* 0x0005e20008000405 */
[----:B-1----:R-:W-:-:S03]  /*272e0*/  LOP3.LUT R60, R0, 0x20, RZ, 0x3c, !PT ;  /* 0x00000020003c7812 */ /* 0x002fc600078e3cff */
[----:B------:R1:W-:Y:S04]  /*272f0*/  STS.U16 [R0+UR5+0x25c00], R38 ;  /* 0x025c002600007988 */ /* 0x0003e80008000405 */
[----:B------:R3:W-:Y:S04]  /*27300*/  STS.U16 [R0+UR5+0x26000], R39 ;  /* 0x0260002700007988 */ /* 0x0007e80008000405 */
[----:B--2---:R0:W5:Y:S04]  /*27310*/  LDL.LU R37, [R1+0x10d0] ;  /* 0x0010d00001257983 */ /* 0x0041680000300800 */
[----:B-1----:R0:W5:Y:S04]  /*27320*/  LDL.LU R38, [R1+0x10cc] ;  /* 0x0010cc0001267983 */ /* 0x0021680000300800 */
[----:B---3--:R0:W5:Y:S04]  /*27330*/  LDL.LU R39, [R1+0x10c8] ;  /* 0x0010c80001277983 */ /* 0x0081680000300800 */
[----:B------:R1:W-:Y:S04]  /*27340*/  STS.U16 [R0+UR5+0x26400], R40 ;  /* 0x0264002800007988 */ /* 0x0003e80008000405 */
[----:B------:R2:W-:Y:S04]  /*27350*/  STS.U16 [R0+UR5+0x26800], R41 ;  /* 0x0268002900007988 */ /* 0x0005e80008000405 */
[----:B------:R3:W-:Y:S04]  /*27360*/  STS.U16 [R0+UR5+0x26c00], R42 ;  /* 0x026c002a00007988 */ /* 0x0007e80008000405 */
[----:B-1----:R0:W5:Y:S04]  /*27370*/  LDL.LU R40, [R1+0x10c4] ;  /* 0x0010c40001287983 */ /* 0x0021680000300800 */
[----:B------:R1:W-:Y:S04]  /*27380*/  STS.U16 [R0+UR5+0x27400], R43 ;  /* 0x0274002b00007988 */ /* 0x0003e80008000405 */
[----:B------:R4:W-:Y:S04]  /*27390*/  STS.U16 [R0+UR5+0x27800], R44 ;  /* 0x0278002c00007988 */ /* 0x0009e80008000405 */
[----:B------:R0:W-:Y:S04]  /*273a0*/  STS.U16 [R0+UR5+0x27c00], R45 ;  /* 0x027c002d00007988 */ /* 0x0001e80008000405 */
[----:B--2---:R2:W5:Y:S04]  /*273b0*/  LDL.LU R41, [R1+0x10c0] ;  /* 0x0010c00001297983 */ /* 0x0045680000300800 */
[----:B------:R0:W-:Y:S04]  /*273c0*/  STS.U16 [R60+UR5+0x24100], R46 ;  /* 0x0241002e3c007988 */ /* 0x0001e80008000405 */
[----:B---3--:R2:W5:Y:S04]  /*273d0*/  LDL.LU R42, [R1+0x10bc] ;  /* 0x0010bc00012a7983 */ /* 0x0085680000300800 */
[----:B------:R3:W-:Y:S04]  /*273e0*/  STS.U16 [R60+UR5+0x24500], R47 ;  /* 0x0245002f3c007988 */ /* 0x0007e80008000405 */
[----:B-1----:R2:W5:Y:S04]  /*273f0*/  LDL.LU R43, [R1+0x10b8] ;  /* 0x0010b800012b7983 */ /* 0x0025680000300800 */
[----:B------:R1:W-:Y:S04]  /*27400*/  STS.U16 [R60+UR5+0x24900], R48 ;  /* 0x024900303c007988 */ /* 0x0003e80008000405 */
[----:B----4-:R2:W5:Y:S04]  /*27410*/  LDL.LU R44, [R1+0x10b4] ;  /* 0x0010b400012c7983 */ /* 0x0105680000300800 */
[----:B------:R4:W-:Y:S04]  /*27420*/  STS.U16 [R60+UR5+0x24d00], R49 ;  /* 0x024d00313c007988 */ /* 0x0009e80008000405 */
[----:B0-----:R2:W5:Y:S04]  /*27430*/  LDL.LU R45, [R1+0x10b0] ;  /* 0x0010b000012d7983 */ /* 0x0015680000300800 */
[----:B------:R0:W-:Y:S04]  /*27440*/  STS.U16 [R60+UR5+0x25100], R50 ;  /* 0x025100323c007988 */ /* 0x0001e80008000405 */
[----:B------:R2:W5:Y:S04]  /*27450*/  LDL.LU R46, [R1+0x10ac] ;  /* 0x0010ac00012e7983 */ /* 0x0005680000300800 */
        /* <DEDUP_REMOVED lines=10> */
[----:B------:R-:W-:Y:S04]  /*27500*/  STS.U16 [R60+UR5+0x26900], R56 ;  /* 0x026900383c007988 */ /* 0x000fe80008000405 */
[----:B---3--:R2:W5:Y:S04]  /*27510*/  LDL.LU R52, [R1+0x1094] ;  /* 0x0010940001347983 */ /* 0x0085680000300800 */
[----:B------:R-:W-:Y:S04]  /*27520*/  STS.U16 [R60+UR5+0x26d00], R57 ;  /* 0x026d00393c007988 */ /* 0x000fe80008000405 */
[----:B-1----:R2:W5:Y:S04]  /*27530*/  LDL.LU R53, [R1+0x1090] ;  /* 0x0010900001357983 */ /* 0x0025680000300800 */
[----:B------:R1:W-:Y:S04]  /*27540*/  STS.U16 [R60+UR5+0x27100], R76 ;  /* 0x0271004c3c007988 */ /* 0x0003e80008000405 */
[----:B----4-:R2:W5:Y:S04]  /*27550*/  LDL.LU R54, [R1+0x108c] ;  /* 0x00108c0001367983 */ /* 0x0105680000300800 */
[----:B0-----:R2:W5:Y:S01]  /*27560*/  LDL.LU R55, [R1+0x1088] ;  /* 0x0010880001377983 */ /* 0x0015620000300800 */
[----:B-1----:R-:W-:-:S03]  /*27570*/  LOP3.LUT R76, R0, 0x40, RZ, 0x3c, !PT ;  /* 0x00000040004c7812 */ /* 0x002fc600078e3cff */
[----:B------:R2:W5:Y:S04]  /*27580*/  LDL.LU R56, [R1+0x1084] ;  /* 0x0010840001387983 */ /* 0x0005680000300800 */
[----:B------:R0:W-:Y:S04]  /*27590*/  STS.U16 [R60+UR5+0x27500], R58 ;  /* 0x0275003a3c007988 */ /* 0x0001e80008000405 */
[----:B------:R2:W5:Y:S04]  /*275a0*/  LDL.LU R57, [R1+0x1080] ;  /* 0x0010800001397983 */ /* 0x0005680000300800 */
[----:B------:R1:W-:Y:S04]  /*275b0*/  STS.U16 [R60+UR5+0x27900], R59 ;  /* 0x0279003b3c007988 */ /* 0x0003e80008000405 */
[----:B0-----:R2:W5:Y:S04]  /*275c0*/  LDL.LU R58, [R1+0x107c] ;  /* 0x00107c00013a7983 */ /* 0x0015680000300800 */
[----:B------:R0:W-:Y:S04]  /*275d0*/  STS.U16 [R60+UR5+0x27d00], R61 ;  /* 0x027d003d3c007988 */ /* 0x0001e80008000405 */
[----:B-1----:R2:W5:Y:S04]  /*275e0*/  LDL.LU R59, [R1+0x1078] ;  /* 0x00107800013b7983 */ /* 0x0025680000300800 */
[----:B------:R1:W-:Y:S04]  /*275f0*/  STS.U16 [R76+UR5+0x24200], R62 ;  /* 0x0242003e4c007988 */ /* 0x0003e80008000405 */
[----:B0-----:R2:W5:Y:S04]  /*27600*/  LDL.LU R60, [R1+0x1074] ;  /* 0x00107400013c7983 */ /* 0x0015680000300800 */
[----:B------:R0:W-:Y:S04]  /*27610*/  STS.U16 [R76+UR5+0x24600], R63 ;  /* 0x0246003f4c007988 */ /* 0x0001e80008000405 */
[----:B------:R2:W5:Y:S04]  /*27620*/  LDL.LU R61, [R1+0x1070] ;  /* 0x00107000013d7983 */ /* 0x0005680000300800 */
[----:B------:R3:W-:Y:S04]  /*27630*/  STS.U16 [R76+UR5+0x24a00], R64 ;  /* 0x024a00404c007988 */ /* 0x0007e80008000405 */
[----:B-1----:R2:W5:Y:S04]  /*27640*/  LDL.LU R62, [R1+0x106c] ;  /* 0x00106c00013e7983 */ /* 0x0025680000300800 */
[----:B------:R1:W-:Y:S04]  /*27650*/  STS.U16 [R76+UR5+0x24e00], R65 ;  /* 0x024e00414c007988 */ /* 0x0003e80008000405 */
[----:B0-----:R2:W5:Y:S04]  /*27660*/  LDL.LU R63, [R1+0x1068] ;  /* 0x00106800013f7983 */ /* 0x0015680000300800 */
[----:B------:R0:W-:Y:S04]  /*27670*/  STS.U16 [R76+UR5+0x25200], R66 ;  /* 0x025200424c007988 */ /* 0x0001e80008000405 */
[----:B---3--:R2:W5:Y:S04]  /*27680*/  LDL.LU R64, [R1+0x1064] ;  /* 0x0010640001407983 */ /* 0x0085680000300800 */
        /* <DEDUP_REMOVED lines=16> */
[----:B---3--:R2:W5:Y:S01]  /*27790*/  LDL.LU R73, [R1+0x1040] ;  /* 0x0010400001497983 */ /* 0x0085620000300800 */
[----:B-1----:R-:W-:-:S03]  /*277a0*/  LOP3.LUT R90, R0, 0x60, RZ, 0x3c, !PT ;  /* 0x00000060005a7812 */ /* 0x002fc600078e3cff */
[----:B------:R0:W-:Y:S04]  /*277b0*/  STS.U16 [R76+UR5+0x27600], R74 ;  /* 0x0276004a4c007988 */ /* 0x0001e80008000405 */
[----:B------:R1:W-:Y:S04]  /*277c0*/  STS.U16 [R76+UR5+0x27a00], R75 ;  /* 0x027a004b4c007988 */ /* 0x0003e80008000405 */
[----:B------:R3:W-:Y:S04]  /*277d0*/  STS.U16 [R76+UR5+0x27e00], R77 ;  /* 0x027e004d4c007988 */ /* 0x0007e80008000405 */
[----:B0-----:R2:W5:Y:S04]  /*277e0*/  LDL.LU R74, [R1+0x103c] ;  /* 0x00103c00014a7983 */ /* 0x0015680000300800 */
[----:B-1----:R2:W5:Y:S04]  /*277f0*/  LDL.LU R75, [R1+0x1038] ;  /* 0x00103800014b7983 */ /* 0x0025680000300800 */
[----:B---3--:R2:W5:Y:S04]  /*27800*/  LDL.LU R76, [R1+0x1034] ;  /* 0x00103400014c7983 */ /* 0x0085680000300800 */
[----:B------:R2:W5:Y:S04]  /*27810*/  LDL.LU R77, [R1+0x1030] ;  /* 0x00103000014d7983 */ /* 0x0005680000300800 */
[----:B------:R0:W-:Y:S04]  /*27820*/  STS.U16 [R90+UR5+0x24300], R78 ;  /* 0x0243004e5a007988 */ /* 0x0001e80008000405 */
[----:B------:R1:W-:Y:S04]  /*27830*/  STS.U16 [R90+UR5+0x24700], R79 ;  /* 0x0247004f5a007988 */ /* 0x0003e80008000405 */
[----:B------:R3:W-:Y:S04]  /*27840*/  STS.U16 [R90+UR5+0x24b00], R80 ;  /* 0x024b00505a007988 */ /* 0x0007e80008000405 */
[----:B0-----:R2:W5:Y:S04]  /*27850*/  LDL.LU R78, [R1+0x102c] ;  /* 0x00102c00014e7983 */ /* 0x0015680000300800 */
[----:B-1----:R2:W5:Y:S04]  /*27860*/  LDL.LU R79, [R1+0x1028] ;  /* 0x00102800014f7983 */ /* 0x0025680000300800 */
[----:B---3--:R2:W5:Y:S04]  /*27870*/  LDL.LU R80, [R1+0x1024] ;  /* 0x0010240001507983 */ /* 0x0085680000300800 */
        /* <DEDUP_REMOVED lines=24> */
[----:B------:R0:W-:Y:S01]  /*27a00*/  STS.U16 [R90+UR5+0x27f00], R3 ;  /* 0x027f00035a007988 */ /* 0x0001e20008000405 */
[----:B------:R1:W-:Y:S06]  /*27a10*/  MEMBAR.ALL.CTA ;  /* 0x0000000000007992 */ /* 0x0003ec0000008000 */
[----:B-1----:R-:W1:Y:S04]  /*27a20*/  FENCE.VIEW.ASYNC.S ;  /* 0x00000000000073c6 */ /* 0x002e680000000000 */
[----:B0-----:R2:W5:Y:S04]  /*27a30*/  LDL.LU R90, [R1+0xff0] ;  /* 0x000ff000015a7983 */ /* 0x0015680000300800 */
[----:B------:R2:W5:Y:S01]  /*27a40*/  LDL.LU R3, [R1+0xfec] ;  /* 0x000fec0001037983 */ /* 0x0005620000300800 */
[----:B------:R-:W-:-:S04]  /*27a50*/  ULEA UR8, UR11, UR5, 0x3 ;  /* 0x000000050b087291 */ /* 0x000fc8000f8e18ff */
[----:B------:R-:W-:Y:S01]  /*27a60*/  UIADD3 UR8, UPT, UPT, UR8, 0x28000, URZ ;  /* 0x0002800008087890 */ /* 0x000fe2000fffe0ff */
[----:B-1----:R-:W-:Y:S06]  /*27a70*/  BAR.SYNC.DEFER_BLOCKING 0x0 ;  /* 0x0000000000007b1d */ /* 0x002fec0000010000 */
[----:B------:R-:W-:Y:S05]  /*27a80*/  @P3 BRA `(.L_x_9) ;  /* 0x0000000000dc3947 */ /* 0x000fea0003800000 */
[----:B------:R-:W-:Y:S02]  /*27a90*/  UIADD3 UR4, UPT, UPT, UR6, 0x80, URZ ;  /* 0x0000008006047890 */ /* 0x000fe4000fffe0ff */
[----:B------:R-:W-:Y:S02]  /*27aa0*/  UIADD3 UR10, UPT, UPT, UR6, 0x80, URZ ;  /* 0x00000080060a7890 */ /* 0x000fe4000fffe0ff */
[----:B------:R-:W-:Y:S01]  /*27ab0*/  UIADD3 UR15, UPT, UPT, UR6, 0x80, URZ ;  /* 0x00000080060f7890 */ /* 0x000fe2000fffe0ff */
[----:B------:R-:W-:Y:S01]  /*27ac0*/  UMOV UR64, 0x0 ;  /* 0x0000000000407882 */ /* 0x000fe20000000000 */
[----:B------:R-:W-:Y:S01]  /*27ad0*/  UMOV UR65, 0x8208010 ;  /* 0x0820801000417882 */ /* 0x000fe20000000000 */
[----:B------:R-:W-:Y:S01]  /*27ae0*/  UMOV UR66, UR14 ;  /* 0x0000000e00427c82 */ /* 0x000fe20008000000 */
[----:B------:R-:W-:Y:S01]  /*27af0*/  UMOV UR67, 0x40004040 ;  /* 0x4000404000437882 */ /* 0x000fe20000000000 */
[----:B------:R-:W-:Y:S01]  /*27b00*/  UMOV UR76, 0x0 ;  /* 0x00000000004c7882 */ /* 0x000fe20000000000 */
[----:B------:R-:W-:Y:S01]  /*27b10*/  UMOV UR77, 0x8208010 ;  /* 0x08208010004d7882 */ /* 0x000fe20000000000 */
[----:B------:R-:W-:-:S02]  /*27b20*/  UIADD3 UR72, UPT, UPT, UR6, 0x80, URZ ;  /* 0x0000008006487890 */ /* 0x000fc4000fffe0ff */
[----:B------:R-:W-:Y:S01]  /*27b30*/  UTCHMMA gdesc[UR66], gdesc[UR52], tmem[UR6], tmem[UR64], idesc[UR65], UPT ;  /* 0x00ff4034420075ea */ /* 0x000fe2000b800006 */
[----:B------:R-:W-:Y:S01]  /*27b40*/  UMOV UR68, 0x0 ;  /* 0x0000000000447882 */ /* 0x000fe20000000000 */
[----:B------:R-:W-:Y:S01]  /*27b50*/  UMOV UR69, 0x8208010 ;  /* 0x0820801000457882 */ /* 0x000fe20000000000 */
[----:B------:R-:W-:Y:S02]  /*27b60*/  UIADD3 UR73, UPT, UPT, UR6, 0x100, URZ ;  /* 0x0000010006497890 */ /* 0x000fe4000fffe0ff */
[----:B------:R0:W-:Y:S01]  /*27b70*/  UTCHMMA gdesc[UR12], gdesc[UR18], tmem[UR6], tmem[UR76], idesc[UR77], UPT ;  /* 0x00ff4c120c0075ea */ /* 0x0001e2000b800006 */
[----:B------:R-:W-:Y:S01]  /*27b80*/  UMOV UR70, 0x0 ;  /* 0x0000000000467882 */ /* 0x000fe20000000000 */
[----:B------:R-:W-:Y:S01]  /*27b90*/  UMOV UR71, 0x8208010 ;  /* 0x0820801000477882 */ /* 0x000fe20000000000 */
[----:B------:R-:W-:Y:S02]  /*27ba0*/  UIADD3 UR74, UPT, UPT, UR6, 0x100, URZ ;  /* 0x00000100064a7890 */ /* 0x000fe4000fffe0ff */
[----:B------:R-:W-:Y:S01]  /*27bb0*/  UTCHMMA gdesc[UR20], gdesc[UR22], tmem[UR6], tmem[UR68], idesc[UR69], UPT ;  /* 0x00ff4416140075ea */ /* 0x000fe2000b800006 */
[----:B------:R-:W-:Y:S01]  /*27bc0*/  UMOV UR54, 0x0 ;  /* 0x0000000000367882 */ /* 0x000fe20000000000 */
[----:B------:R-:W-:Y:S01]  /*27bd0*/  UMOV UR55, 0x8208010 ;  /* 0x0820801000377882 */ /* 0x000fe20000000000 */
[----:B------:R-:W-:-:S02]  /*27be0*/  UIADD3 UR75, UPT, UPT, UR6, 0x100, URZ ;  /* 0x00000100064b7890 */ /* 0x000fc4000fffe0ff */
[----:B------:R-:W-:Y:S01]  /*27bf0*/  UTCHMMA gdesc[UR24], gdesc[UR26], tmem[UR6], tmem[UR70], idesc[UR71], UPT ;  /* 0x00ff461a180075ea */ /* 0x000fe2000b800006 */
[----:B------:R-:W-:Y:S01]  /*27c00*/  UMOV UR56, 0x0 ;  /* 0x0000000000387882 */ /* 0x000fe20000000000 */
[----:B------:R-:W-:Y:S01]  /*27c10*/  UMOV UR57, 0x8208010 ;  /* 0x0820801000397882 */ /* 0x000fe20000000000 */
[----:B0-----:R-:W-:Y:S01]  /*27c20*/  UIADD3 UR76, UPT, UPT, UR6, 0x100, URZ ;  /* 0x00000100064c7890 */ /* 0x001fe2000fffe0ff */
[----:B------:R0:W-:Y:S01]  /*27c30*/  UTCHMMA gdesc[UR28], gdesc[UR52], tmem[UR4], tmem[UR54], idesc[UR55], UPT ;  /* 0x00ff36341c0075ea */ /* 0x0001e2000b800004 */
[----:B------:R-:W-:Y:S01]  /*27c40*/  UMOV UR58, 0x0 ;  /* 0x00000000003a7882 */ /* 0x000fe20000000000 */
[----:B------:R-:W-:Y:S01]  /*27c50*/  UMOV UR59, 0x8208010 ;  /* 0x08208010003b7882 */ /* 0x000fe20000000000 */
[----:B------:R-:W-:Y:S01]  /*27c60*/  UIADD3 UR77, UPT, UPT, UR6, 0x180, URZ ;  /* 0x00000180064d7890 */ /* 0x000fe2000fffe0ff */
[----:B------:R1:W-:Y:S01]  /*27c70*/  UTCHMMA gdesc[UR30], gdesc[UR18], tmem[UR10], tmem[UR56], idesc[UR57], UPT ;  /* 0x00ff38121e0075ea */ /* 0x0003e2000b80000a */
[----:B------:R-:W-:Y:S01]  /*27c80*/  UMOV UR60, 0x0 ;  /* 0x00000000003c7882 */ /* 0x000fe20000000000 */
[----:B------:R-:W-:Y:S01]  /*27c90*/  UMOV UR61, 0x8208010 ;  /* 0x08208010003d7882 */ /* 0x000fe20000000000 */
[----:B------:R3:W-:Y:S01]  /*27ca0*/  UTCHMMA gdesc[UR32], gdesc[UR22], tmem[UR15], tmem[UR58], idesc[UR59], UPT ;  /* 0x00ff3a16200075ea */ /* 0x0007e2000b80000f */
[----:B------:R-:W-:Y:S01]  /*27cb0*/  UMOV UR62, 0x0 ;  /* 0x00000000003e7882 */ /* 0x000fe20000000000 */
[----:B------:R-:W-:Y:S01]  /*27cc0*/  UMOV UR63, 0x8208010 ;  /* 0x08208010003f7882 */ /* 0x000fe20000000000 */
[----:B0-----:R-:W-:Y:S01]  /*27cd0*/  UIADD3 UR4, UPT, UPT, UR6, 0x180, URZ ;  /* 0x0000018006047890 */ /* 0x001fe2000fffe0ff */
[----:B------:R0:W-:Y:S01]  /*27ce0*/  UTCHMMA gdesc[UR34], gdesc[UR26], tmem[UR72], tmem[UR60], idesc[UR61], UPT ;  /* 0x00ff3c1a220075ea */ /* 0x0001e2000b800048 */
[----:B------:R-:W-:Y:S01]  /*27cf0*/  UMOV UR66, 0x0 ;  /* 0x0000000000427882 */ /* 0x000fe20000000000 */
[----:B------:R-:W-:Y:S01]  /*27d00*/  UMOV UR67, 0x8208010 ;  /* 0x0820801000437882 */ /* 0x000fe20000000000 */
[----:B-1----:R-:W-:Y:S01]  /*27d10*/  UIADD3 UR10, UPT, UPT, UR6, 0x180, URZ ;  /* 0x00000180060a7890 */ /* 0x002fe2000fffe0ff */
[----:B------:R1:W-:Y:S01]  /*27d20*/  UTCHMMA gdesc[UR36], gdesc[UR52], tmem[UR73], tmem[UR62], idesc[UR63], UPT ;  /* 0x00ff3e34240075ea */ /* 0x0003e2000b800049 */
[----:B------:R1:W-:Y:S01]  /*27d30*/  UTCHMMA gdesc[UR38], gdesc[UR18], tmem[UR74], tmem[UR64], idesc[UR65], UPT ;  /* 0x00ff4012260075ea */ /* 0x0003e2000b80004a */
[----:B---3--:R-:W-:Y:S01]  /*27d40*/  UIADD3 UR15, UPT, UPT, UR6, 0x180, URZ ;  /* 0x00000180060f7890 */ /* 0x008fe2000fffe0ff */
[----:B------:R1:W-:Y:S01]  /*27d50*/  UTCHMMA gdesc[UR40], gdesc[UR22], tmem[UR75], tmem[UR66], idesc[UR67], UPT ;  /* 0x00ff4216280075ea */ /* 0x0003e2000b80004b */
[----:B------:R1:W-:Y:S01]  /*27d60*/  UTCHMMA gdesc[UR42], gdesc[UR26], tmem[UR76], tmem[UR68], idesc[UR69], UPT ;  /* 0x00ff441a2a0075ea */ /* 0x0003e2000b80004c */
[----:B------:R1:W-:Y:S01]  /*27d70*/  UTCHMMA gdesc[UR44], gdesc[UR52], tmem[UR77], tmem[UR70], idesc[UR71], UPT ;  /* 0x00ff46342c0075ea */ /* 0x0003e2000b80004d */
[----:B0-----:R-:W-:Y:S01]  /*27d80*/  UMOV UR60, UR8 ;  /* 0x00000008003c7c82 */ /* 0x001fe20008000000 */
[----:B------:R-:W-:Y:S01]  /*27d90*/  UMOV UR61, URZ ;  /* 0x000000ff003d7c82 */ /* 0x000fe20008000000 */
[----:B------:R1:W-:Y:S01]  /*27da0*/  UTCHMMA gdesc[UR46], gdesc[UR18], tmem[UR4], tmem[UR54], idesc[UR55], UPT ;  /* 0x00ff36122e0075ea */ /* 0x0003e2000b800004 */
[----:B------:R-:W-:Y:S01]  /*27db0*/  UMOV UR60, UR60 ;  /* 0x0000003c003c7c82 */ /* 0x000fe20008000000 */
[----:B------:R1:W-:Y:S01]  /*27dc0*/  UTCHMMA gdesc[UR48], gdesc[UR22], tmem[UR10], tmem[UR56], idesc[UR57], UPT ;  /* 0x00ff3816300075ea */ /* 0x0003e2000b80000a */
[----:B------:R1:W-:Y:S01]  /*27dd0*/  UTCHMMA gdesc[UR50], gdesc[UR26], tmem[UR15], tmem[UR58], idesc[UR59], UPT ;  /* 0x00ff3a1a320075ea */ /* 0x0003e2000b80000f */
[----:B------:R1:W-:Y:S01]  /*27de0*/  UTCBAR [UR60], URZ ;  /* 0x000000ff3c0073e9 */ /* 0x0003e200080000ff */
[----:B------:R-:W-:Y:S01]  /*27df0*/  NOP ;  /* 0x0000000000007918 */ /* 0x000fe20000000000 */
.L_x_9:
[----:B------:R0:W-:Y:S04]  /*27e00*/  STL [R1+0xff0], R2 ;  /* 0x000ff00201007387 */ /* 0x0001e80000100800 */
[----:B0-----:R-:W3:Y:S04]  /*27e10*/  LDL R2, [R1+0xfe0] ;  /* 0x000fe00001027983 */ /* 0x001ee80000100800 */
[----:B------:R0:W-:Y:S04]  /*27e20*/  STL [R1+0xfec], R0 ;  /* 0x000fec0001007387 */ /* 0x0001e80000100800 */
[----:B0-----:R-:W3:Y:S01]  /*27e30*/  LDL R0, [R1+0x6c0] ;  /* 0x0006c00001007983 */ /* 0x001ee20000100800 */
[----:B------:R-:W-:-:S04]  /*27e40*/  UIADD3 UR11, UPT, UPT, UR11, 0x1, URZ ;  /* 0x000000010b0b7890 */ /* 0x000fc8000fffe0ff */
[----:B------:R-:W-:-:S04]  /*27e50*/  UISETP.GT.AND UP1, UPT, UR11, 0x1, UPT ;  /* 0x000000010b00788c */ /* 0x000fc8000bf24270 */
[----:B-1----:R-:W-:Y:S02]  /*27e60*/  USEL UR4, URZ, 0x1, !UP1 ;  /* 0x00000001ff047887 */ /* 0x002fe4000c800000 */
[----:B------:R-:W-:Y:S01]  /*27e70*/  USEL UR11, UR11, URZ, !UP1 ;  /* 0x000000ff0b0b7287 */ /* 0x000fe2000c800000 */
[----:B---3--:R-:W-:Y:S02]  /*27e80*/  ISETP.NE.U32.AND P0, PT, R0, R2, PT ;  /* 0x000000020000720c */ /* 0x008fe40003f05070 */
[----:B------:R1:W5:Y:S04]  /*27e90*/  LDL.LU R2, [R1+0xff0] ;  /* 0x000ff00001027983 */ /* 0x0003680000300800 */
[----:B------:R1:W5:Y:S01]  /*27ea0*/  LDL.LU R0, [R1+0xfec] ;  /* 0x000fec0001007983 */ /* 0x0003620000300800 */
[----:B------:R-:W-:-:S03]  /*27eb0*/  ULOP3.LUT UR10, UR9, UR4, URZ, 0x3c, !UPT ;  /* 0x00000004090a7292 */ /* 0x000fc6000f8e3cff */
[----:B------:R-:W-:-:S04]  /*27ec0*/  UMOV UR4, UR9 ;  /* 0x0000000900047c82 */ /* 0x000fc80008000000 */
[----:B------:R-:W-:Y:S01]  /*27ed0*/  UMOV UR9, UR10 ;  /* 0x0000000a00097c82 */ /* 0x000fe20008000000 */
[----:B-1----:R-:W-:Y:S05]  /*27ee0*/  @P0 BRA `(.L_x_10) ;  /* 0xfffffe8400980947 */ /* 0x002fea000383ffff */
.L_x_7:
[----:B-----5:R-:W1:Y:S02]  /*27ef0*/  LDC R92, c[0x0][0x3a0] ;  /* 0x0000e800ff5c7b82 */ /* 0x020e640000000800 */
[----:B-1----:R-:W-:-:S05]  /*27f00*/  VIADD R92, R92, 0x3f ;  /* 0x0000003f5c5c7836 */ /* 0x002fca0000000000 */
[----:B------:R-:W-:-:S13]  /*27f10*/  ISETP.GE.AND P0, PT, R92, 0x40, PT ;  /* 0x000000405c00780c */ /* 0x000fda0003f06270 */
[----:B------:R-:W-:Y:S05]  /*27f20*/  @!P0 BRA `(.L_x_11) ;  /* 0x0000000000108947 */ /* 0x000fea0003800000 */
[----:B------:R-:W-:-:S06]  /*27f30*/  USHF.L.U32 UR4, UR4, 0x1f, URZ ;  /* 0x0000001f04047899 */ /* 0x000fcc00080006ff */
[----:B------:R-:W-:-:S04]  /*27f40*/  IMAD.U32 R0, RZ, RZ, UR4 ;  /* 0x00000004ff007e24 */ /* 0x000fc8000f8e00ff */
[----:B------:R-:W1:Y:S02]  /*27f50*/  SYNCS.PHASECHK.TRANS64.TRYWAIT P0, [UR8], R0 ;  /* 0x00000000ff0075a7 */ /* 0x000e640008001108 */
[----:B-1----:R-:W-:Y:S05]  /*27f60*/  @!P0 BRA `(.L_x_12) ;  /* 0x0000012800408947 */ /* 0x002fea0003800000 */
.L_x_11:
[----:B------:R-:W-:Y:S01]  /*27f70*/  STL [R1+0x1258], R65 ;  /* 0x0012584101007387 */ /* 0x000fe20000100800 */
[----:B------:R-:W1:Y:S03]  /*27f80*/  LDCU.128 UR20, c[0x0][0x390] ;  /* 0x00007200ff1477ac */ /* 0x000e660008000c00 */
[----:B------:R-:W-:Y:S01]  /*27f90*/  STL [R1+0x1254], R62 ;  /* 0x0012543e01007387 */ /* 0x000fe20000100800 */
[----:B------:R-:W3:Y:S03]  /*27fa0*/  LDCU.64 UR30, c[0x0][0x398] ;  /* 0x00007300ff1e77ac */ /* 0x000ee60008000a00 */
[----:B------:R-:W-:Y:S01]  /*27fb0*/  STL [R1+0x1250], R59 ;  /* 0x0012503b01007387 */ /* 0x000fe20000100800 */
[----:B------:R-:W4:Y:S03]  /*27fc0*/  LDCU.64 UR8, c[0x0][0x398] ;  /* 0x00007300ff0877ac */ /* 0x000f260008000a00 */
[----:B------:R-:W-:Y:S01]  /*27fd0*/  STL [R1+0x125c], R59 ;  /* 0x00125c3b01007387 */ /* 0x000fe20000100800 */
[----:B------:R-:W5:Y:S03]  /*27fe0*/  LDCU.64 UR12, c[0x0][0x398] ;  /* 0x00007300ff0c77ac */ /* 0x000f660008000a00 */
[----:B------:R-:W-:Y:S01]  /*27ff0*/  STL [R1+0x1268], R59 ;  /* 0x0012683b01007387 */ /* 0x000fe20000100800 */
[----:B------:R-:W0:Y:S03]  /*28000*/  LDCU.64 UR28, c[0x0][0x398] ;  /* 0x00007300ff1c77ac */ /* 0x000e260008000a00 */
[----:B------:R-:W-:Y:S01]  /*28010*/  STL [R1+0x1274], R59 ;  /* 0x0012743b01007387 */ /* 0x000fe20000100800 */
[----:B------:R-:W2:Y:S03]  /*28020*/  LDCU.64 UR26, c[0x0][0x398] ;  /* 0x00007300ff1a77ac */ /* 0x000ea60008000a00 */
[----:B------:R-:W-:Y:S01]  /*28030*/  STL [R1+0x1280], R59 ;  /* 0x0012803b01007387 */ /* 0x000fe20000100800 */
[----:B------:R-:W0:Y:S03]  /*28040*/  LDCU.64 UR24, c[0x0][0x398] ;  /* 0x00007300ff1877ac */ /* 0x000e260008000a00 */
[----:B------:R-:W-:Y:S01]  /*28050*/  STL [R1+0x128c], R59 ;  /* 0x00128c3b01007387 */ /* 0x000fe20000100800 */
[----:B------:R-:W0:Y:S03]  /*28060*/  LDCU.64 UR10, c[0x0][0x398] ;  /* 0x00007300ff0a77ac */ /* 0x000e260008000a00 */
[----:B------:R-:W-:Y:S01]  /*28070*/  STL [R1+0x1298], R59 ;  /* 0x0012983b01007387 */ /* 0x000fe20000100800 */
[----:B------:R-:W0:Y:S03]  /*28080*/  LDCU.64 UR14, c[0x0][0x398] ;  /* 0x00007300ff0e77ac */ /* 0x000e260008000a00 */
[----:B------:R-:W-:Y:S01]  /*28090*/  STL [R1+0x12a4], R59 ;  /* 0x0012a43b01007387 */ /* 0x000fe20000100800 */
[----:B------:R-:W0:Y:S03]  /*280a0*/  LDCU.64 UR18, c[0x0][0x398] ;  /* 0x00007300ff1277ac */ /* 0x000e260008000a00 */
        /* <DEDUP_REMOVED lines=51> */
[----:B------:R-:W0:Y:S01]  /*283e0*/  LDCU UR65, c[0x0][0x39c] ;  /* 0x00007380ff4177ac */ /* 0x000e220008000800 */
[----:B------:R-:W-:Y:S06]  /*283f0*/  BAR.SYNC.DEFER_BLOCKING 0x0 ;  /* 0x0000000000007b1d */ /* 0x000fec0000010000 */
[----:B------:R-:W0:Y:S01]  /*28400*/  LDCU UR71, c[0x0][0x398] ;  /* 0x00007300ff4777ac */ /* 0x000e220008000800 */
        /* <DEDUP_REMOVED lines=9> */
[----:B------:R-:W0:Y:S01]  /*284a0*/  @!P1 SYNCS.CCTL.IV [UR5+0x28000] ;  /* 0x02800000ff0099b1 */ /* 0x000e220008000005 */
[----:B------:R-:W0:Y:S02]  /*284b0*/  LDCU UR64, c[0x0][0x398] ;  /* 0x00007300ff4077ac */ /* 0x000e240008000800 */
        /* <DEDUP_REMOVED lines=28> */
[----:B------:R-:W-:Y:S04]  /*28680*/  STL [R1+0x1098], R73 ;  /* 0x0010984901007387 */ /* 0x000fe80000100800 */
[----:B------:R-:W-:Y:S04]  /*28690*/  STL [R1+0x1094], R72 ;  /* 0x0010944801007387 */ /* 0x000fe80000100800 */
[----:B------:R-:W-:Y:S04]  /*286a0*/  STL [R1+0x1090], R71 ;  /* 0x0010904701007387 */ /* 0x000fe80000100800 */
[----:B------:R-:W-:Y:S04]  /*286b0*/  STL [R1+0x108c], R70 ;  /* 0x00108c4601007387 */ /* 0x000fe80000100800 */
[----:B------:R-:W-:Y:S04]  /*286c0*/  STL [R1+0x1088], R69 ;  /* 0x0010884501007387 */ /* 0x000fe80000100800 */
[----:B------:R1:W-:Y:S01]  /*286d0*/  STL [R1+0x1084], R68 ;  /* 0x0010844401007387 */ /* 0x0003e20000100800 */
[----:B0-----:R-:W-:Y:S06]  /*286e0*/  BAR.SYNC.DEFER_BLOCKING 0x0 ;  /* 0x0000000000007b1d */ /* 0x001fec0000010000 */
[----:B-1----:R-:W0:Y:S01]  /*286f0*/  LDTM.x64 R28, tmem[UR7] ;  /* 0x00000007001c79ee */ /* 0x002e220008340000 */
[----:B------:R-:W-:Y:S04]  /*28700*/  STL [R1+0x106c], R3 ;  /* 0x00106c0301007387 */ /* 0x000fe80000100800 */
[----:B------:R-:W-:Y:S04]  /*28710*/  STL [R1+0x1110], R3 ;  /* 0x0011100301007387 */ /* 0x000fe80000100800 */
[----:B------:R-:W-:Y:S04]  /*28720*/  STL [R1+0x1068], R0 ;  /* 0x0010680001007387 */ /* 0x000fe80000100800 */
[----:B------:R-:W-:Y:S01]  /*28730*/  STL [R1+0x1114], R0 ;  /* 0x0011140001007387 */ /* 0x000fe20000100800 */
[----:B------:R-:W1:Y:S03]  /*28740*/  @!P1 SYNCS.CCTL.IV [UR5+0x28008] ;  /* 0x02800800ff0099b1 */ /* 0x000e660008000005 */
[----:B------:R-:W-:Y:S01]  /*28750*/  STL [R1+0x1060], R93 ;  /* 0x0010605d01007387 */ /* 0x000fe20000100800 */
[----:B------:R-:W1:Y:S03]  /*28760*/  LDCU.64 UR4, c[0x0][0x398] ;  /* 0x00007300ff0477ac */ /* 0x000e660008000a00 */
[----:B0-----:R-:W-:Y:S01]  /*28770*/  STL.64 [R1+0x200], R28 ;  /* 0x0002001c01007387 */ /* 0x001fe20000100a00 */
[----:B------:R-:W-:-:S02]  /*28780*/  IMAD.MOV.U32 R9, RZ, RZ, R88 ;  /* 0x000000ffff097224 */ /* 0x000fc400078e0058 */
[----:B------:R-:W-:Y:S01]  /*28790*/  IMAD.MOV.U32 R27, RZ, RZ, R87 ;  /* 0x000000ffff1b7224 */ /* 0x000fe200078e0057 */
[----:B------:R-:W-:Y:S04]  /*287a0*/  STL.64 [R1+0x208], R30 ;  /* 0x0002081e01007387 */ /* 0x000fe80000100a00 */
        /* <DEDUP_REMOVED lines=10> */
[----:B------:R-:W-:Y:S04]  /*28850*/  STL.64 [R1+0x260], R52 ;  /* 0x0002603401007387 */ /* 0x000fe80000100a00 */
[----:B------:R-:W-:Y:S04]  /*28860*/  STL.64 [R1+0x268], R54 ;  /* 0x0002683601007387 */ /* 0x000fe80000100a00 */
[----:B------:R-:W-:Y:S01]  /*28870*/  STL.64 [R1+0x270], R56 ;  /* 0x0002703801007387 */ /* 0x000fe20000100a00 */
[----:B0-----:R-:W-:-:S03]  /*28880*/  IMAD.MOV.U32 R50, RZ, RZ, R86 ;  /* 0x000000ffff327224 */ /* 0x001fc600078e0056 */
[----:B------:R-:W-:Y:S04]  /*28890*/  STL.64 [R1+0x278], R58 ;  /* 0x0002783a01007387 */ /* 0x000fe80000100a00 */
[----:B------:R-:W-:Y:S04]  /*288a0*/  STL.64 [R1+0x280], R60 ;  /* 0x0002803c01007387 */ /* 0x000fe80000100a00 */
[----:B------:R0:W-:Y:S04]  /*288b0*/  STL.64 [R1+0x288], R62 ;  /* 0x0002883e01007387 */ /* 0x0001e80000100a00 */
        /* <DEDUP_REMOVED lines=12> */
[----:B------:R1:W-:Y:S04]  /*28980*/  STL.64 [R1+0x2f8], R90 ;  /* 0x0002f85a01007387 */ /* 0x0003e80000100a00 */
[----:B0-----:R-:W2:Y:S04]  /*28990*/  LDL.LU R62, [R1+0x2e4] ;  /* 0x0002e400013e7983 */ /* 0x001ea80000300800 */
[----:B------:R-:W2:Y:S04]  /*289a0*/  LDL.LU R53, [R1+0x2e0] ;  /* 0x0002e00001357983 */ /* 0x000ea80000300800 */
[----:B------:R-:W2:Y:S04]  /*289b0*/  LDL.LU R38, [R1+0x2dc] ;  /* 0x0002dc0001267983 */ /* 0x000ea80000300800 */
[----:B------:R-:W2:Y:S04]  /*289c0*/  LDL.LU R30, [R1+0x2d8] ;  /* 0x0002d800011e7983 */ /* 0x000ea80000300800 */
[----:B------:R-:W2:Y:S04]  /*289d0*/  LDL.LU R21, [R1+0x2d4] ;  /* 0x0002d40001157983 */ /* 0x000ea80000300800 */
[----:B------:R-:W2:Y:S04]  /*289e0*/  LDL.LU R12, [R1+0x2d0] ;  /* 0x0002d000010c7983 */ /* 0x000ea80000300800 */
[----:B------:R-:W2:Y:S04]  /*289f0*/  LDL.LU R66, [R1+0x2b0] ;  /* 0x0002b00001427983 */ /* 0x000ea80000300800 */
        /* <DEDUP_REMOVED lines=20> */
[----:B------:R-:W5:Y:S04]  /*28b40*/  LDL.LU R7, [R1+0x260] ;  /* 0x0002600001077983 */ /* 0x000f680000300800 */
[----:B------:R-:W5:Y:S04]  /*28b50*/  LDL.LU R4, [R1+0x25c] ;  /* 0x00025c0001047983 */ /* 0x000f680000300800 */
[----:B------:R-:W5:Y:S04]  /*28b60*/  LDL.LU R92, [R1+0x224] ;  /* 0x00022400015c7983 */ /* 0x000f680000300800 */
[----:B-1----:R-:W5:Y:S04]  /*28b70*/  LDL.LU R91, [R1+0x210] ;  /* 0x00021000015b7983 */ /* 0x002f680000300800 */
[----:B------:R-:W5:Y:S04]  /*28b80*/  LDL.LU R90, [R1+0x20c] ;  /* 0x00020c00015a7983 */ /* 0x000f680000300800 */
[----:B------:R-:W5:Y:S04]  /*28b90*/  LDL.LU R89, [R1+0x208] ;  /* 0x0002080001597983 */ /* 0x000f680000300800 */
        /* <DEDUP_REMOVED lines=10> */
[----:B---3--:R-:W-:Y:S04]  /*28c40*/  STL [R1+0x136c], R63 ;  /* 0x00136c3f01007387 */ /* 0x008fe80000100800 */
        /* <DEDUP_REMOVED lines=9> */
[----:B----4-:R-:W-:Y:S04]  /*28ce0*/  STL [R1+0x1344], R36 ;  /* 0x0013442401007387 */ /* 0x010fe80000100800 */
        /* <DEDUP_REMOVED lines=10> */
[----:B------:R0:W-:Y:S04]  /*28d90*/  STL [R1+0x1318], R4 ;  /* 0x0013180401007387 */ /* 0x0001e80000100800 */
[----:B------:R-:W-:Y:S04]  /*28da0*/  STL [R1+0x1190], R92 ;  /* 0x0011905c01007387 */ /* 0x000fe80000100800 */
[----:B------:R-:W-:Y:S01]  /*28db0*/  STL [R1+0x115c], R91 ;  /* 0x00115c5b01007387 */ /* 0x000fe20000100800 */
[----:B0-----:R-:W0:Y:S03]  /*28dc0*/  LDTM.x64 R4, tmem[UR7+0x40] ;  /* 0x00004007000479ee */ /* 0x001e260008340000 */
[----:B------:R-:W-:Y:S04]  /*28dd0*/  STL [R1+0x1154], R90 ;  /* 0x0011545a01007387 */ /* 0x000fe80000100800 */
[----:B------:R-:W-:Y:S04]  /*28de0*/  STL [R1+0x114c], R89 ;  /* 0x00114c5901007387 */ /* 0x000fe80000100800 */
[----:B0-----:R-:W-:Y:S01]  /*28df0*/  STL.64 [R1+0x160], R28 ;  /* 0x0001601c01007387 */ /* 0x001fe20000100a00 */
[----:B------:R-:W-:-:S02]  /*28e00*/  IMAD.MOV.U32 R93, RZ, RZ, R25 ;  /* 0x000000ffff5d7224 */ /* 0x000fc400078e0019 */
[----:B------:R-:W-:Y:S01]  /*28e10*/  IMAD.MOV.U32 R85, RZ, RZ, R22 ;  /* 0x000000ffff557224 */ /* 0x000fe200078e0016 */
[----:B------:R-:W-:Y:S01]  /*28e20*/  STL.64 [R1+0x168], R30 ;  /* 0x0001681e01007387 */ /* 0x000fe20000100a00 */
[----:B------:R-:W-:Y:S02]  /*28e30*/  IMAD.MOV.U32 R82, RZ, RZ, R19 ;  /* 0x000000ffff527224 */ /* 0x000fe400078e0013 */
[----:B------:R-:W-:Y:S01]  /*28e40*/  IMAD.MOV.U32 R79, RZ, RZ, R16 ;  /* 0x000000ffff4f7224 */ /* 0x000fe200078e0010 */
[----:B------:R-:W-:Y:S01]  /*28e50*/  STL.64 [R1+0x170], R32 ;  /* 0x0001702001007387 */ /* 0x000fe20000100a00 */
[----:B------:R-:W-:Y:S02]  /*28e60*/  IMAD.MOV.U32 R76, RZ, RZ, R13 ;  /* 0x000000ffff4c7224 */ /* 0x000fe400078e000d */
[----:B------:R-:W-:Y:S01]  /*28e70*/  IMAD.MOV.U32 R73, RZ, RZ, R10 ;  /* 0x000000ffff497224 */ /* 0x000fe200078e000a */
[----:B------:R-:W-:Y:S01]  /*28e80*/  STL.64 [R1+0x178], R34 ;  /* 0x0001782201007387 */ /* 0x000fe20000100a00 */
        /* <DEDUP_REMOVED lines=34> */
[----:B0-----:R-:W2:Y:S04]  /*290b0*/  LDL.LU R63, [R1+0x136c] ;  /* 0x00136c00013f7983 */ /* 0x001ea80000300800 */
[----:B------:R-:W3:Y:S04]  /*290c0*/  LDL.LU R60, [R1+0x1368] ;  /* 0x00136800013c7983 */ /* 0x000ee80000300800 */
[----:B------:R-:W4:Y:S04]  /*290d0*/  LDL.LU R57, [R1+0x1364] ;  /* 0x0013640001397983 */ /* 0x000f280000300800 */
[----:B------:R-:W5:Y:S04]  /*290e0*/  LDL.LU R54, [R1+0x1360] ;  /* 0x0013600001367983 */ /* 0x000f680000300800 */
        /* <DEDUP_REMOVED lines=20> */
[----:B------:R-:W3:Y:S04]  /*29230*/  LDL.LU R9, [R1+0x2f4] ;  /* 0x0002f40001097983 */ /* 0x000ee80000300800 */
[----:B--2---:R-:W-:Y:S04]  /*29240*/  STL.64 [R1+0x1310], R62 ;  /* 0x0013103e01007387 */ /* 0x004fe80000100a00 */
[----:B---3--:R-:W-:Y:S04]  /*29250*/  STL [R1+0x130c], R60 ;  /* 0x00130c3c01007387 */ /* 0x008fe80000100800 */
[----:B----4-:R-:W-:Y:S04]  /*29260*/  STL [R1+0x1308], R57 ;  /* 0x0013083901007387 */ /* 0x010fe80000100800 */
[----:B-----5:R-:W-:Y:S04]  /*29270*/  STL [R1+0x1304], R54 ;  /* 0x0013043601007387 */ /* 0x020fe80000100800 */
[----:B------:R-:W-:Y:S04]  /*29280*/  STL [R1+0x1300], R51 ;  /* 0x0013003301007387 */ /* 0x000fe80000100800 */
[----:B------:R-:W-:Y:S04]  /*29290*/  STL [R1+0x12fc], R48 ;  /* 0x0012fc3001007387 */ /* 0x000fe80000100800 */
[----:B------:R-:W-:Y:S04]  /*292a0*/  STL [R1+0x12f8], R45 ;  /* 0x0012f82d01007387 */ /* 0x000fe80000100800 */
[----:B------:R-:W-:Y:S04]  /*292b0*/  STL [R1+0x12f4], R43 ;  /* 0x0012f42b01007387 */ /* 0x000fe80000100800 */
[----:B------:R-:W-:Y:S04]  /*292c0*/  STL [R1+0x12f0], R41 ;  /* 0x0012f02901007387 */ /* 0x000fe80000100800 */
[----:B------:R-:W-:Y:S04]  /*292d0*/  STL.64 [R1+0x12e8], R38 ;  /* 0x0012e82601007387 */ /* 0x000fe80000100a00 */
        /* <DEDUP_REMOVED lines=13> */
[----:B------:R-:W2:Y:S04]  /*293b0*/  LDL.LU R91, [R1+0x2b8] ;  /* 0x0002b800015b7983 */ /* 0x000ea80000300800 */
[----:B------:R-:W3:Y:S04]  /*293c0*/  LDL.LU R92, [R1+0x2b4] ;  /* 0x0002b400015c7983 */ /* 0x000ee80000300800 */
        /* <DEDUP_REMOVED lines=10> */
[----:B------:R1:W-:Y:S01]  /*29470*/  STL [R1+0x1174], R77 ;  /* 0x0011744d01007387 */ /* 0x0003e20000100800 */
[----:B0-----:R-:W0:Y:S03]  /*29480*/  LDTM.x64 R4, tmem[UR7+0x80] ;  /* 0x00008007000479ee */ /* 0x001e260008340000 */
[----:B-1----:R-:W4:Y:S04]  /*29490*/  LDL.LU R77, [R1+0x2bc] ;  /* 0x0002bc00014d7983 */ /* 0x002f280000300800 */
        /* <DEDUP_REMOVED lines=12> */
[----:B-1----:R-:W5:Y:S04]  /*29560*/  LDL.LU R83, [R1+0x2c0] ;  /* 0x0002c00001537983 */ /* 0x002f680000300800 */
[----:B------:R-:W-:Y:S04]  /*29570*/  STL [R1+0x1130], R84 ;  /* 0x0011305401007387 */ /* 0x000fe80000100800 */
[----:B------:R-:W-:Y:S04]  /*29580*/  STL [R1+0x11c0], R84 ;  /* 0x0011c05401007387 */ /* 0x000fe80000100800 */
[----:B------:R-:W-:Y:S04]  /*29590*/  STL [R1+0x112c], R85 ;  /* 0x00112c5501007387 */ /* 0x000fe80000100800 */
[----:B------:R1:W-:Y:S04]  /*295a0*/  STL [R1+0x11b8], R85 ;  /* 0x0011b85501007387 */ /* 0x0003e80000100800 */
[----:B-1----:R-:W2:Y:S04]  /*295b0*/  LDL.LU R85, [R1+0x2c4] ;  /* 0x0002c40001557983 */ /* 0x002ea80000300800 */
        /* <DEDUP_REMOVED lines=10> */
[----:B0-----:R-:W-:Y:S04]  /*29660*/  STL.64 [R1], R4 ;  /* 0x0000000401007387 */ /* 0x001fe80000100a00 */
        /* <DEDUP_REMOVED lines=30> */
[----:B------:R1:W-:Y:S04]  /*29850*/  STL.64 [R1+0xf0], R64 ;  /* 0x0000f04001007387 */ /* 0x0003e80000100a00 */
[----:B------:R1:W-:Y:S04]  /*29860*/  STL [R1+0xf8], R66 ;  /* 0x0000f84201007387 */ /* 0x0003e80000100800 */
[----:B0-----:R-:W2:Y:S04]  /*29870*/  LDL.LU.64 R62, [R1+0x1310] ;  /* 0x00131000013e7983 */ /* 0x001ea80000300a00 */
        /* <DEDUP_REMOVED lines=8> */
[----:B------:R-:W2:Y:S04]  /*29900*/  LDL.LU.64 R38, [R1+0x12e8] ;  /* 0x0012e80001267983 */ /* 0x000ea80000300a00 */
        /* <DEDUP_REMOVED lines=18> */
[----:B-1----:R-:W2:Y:S04]  /*29a30*/  LDL.LU R65, [R1+0xe4] ;  /* 0x0000e40001417983 */ /* 0x002ea80000300800 */
        /* <DEDUP_REMOVED lines=8> */
[----:B------:R-:W5:Y:S04]  /*29ac0*/  LDL.LU R84, [R1+0xc0] ;  /* 0x0000c00001547983 */ /* 0x000f680000300800 */
[----:B------:R-:W4:Y:S04]  /*29ad0*/  LDL.LU R79, [R1+0xbc] ;  /* 0x0000bc00014f7983 */ /* 0x000f280000300800 */
[----:B------:R-:W2:Y:S04]  /*29ae0*/  LDL.LU R75, [R1+0xb8] ;  /* 0x0000b800014b7983 */ /* 0x000ea80000300800 */
[----:B------:R-:W3:Y:S04]  /*29af0*/  LDL.LU R71, [R1+0xb4] ;  /* 0x0000b40001477983 */ /* 0x000ee80000300800 */
        /* <DEDUP_REMOVED lines=42> */
[----:B------:R0:W3:Y:S04]  /*29da0*/  LDL.LU R59, [R1+0x12a4] ;  /* 0x0012a400013b7983 */ /* 0x0000e80000300800 */
[----:B--2---:R1:W-:Y:S04]  /*29db0*/  STL [R1+0x1208], R78 ;  /* 0x0012084e01007387 */ /* 0x0043e80000100800 */
[----:B-1----:R-:W2:Y:S04]  /*29dc0*/  LDL.LU R78, [R1+0x2c8] ;  /* 0x0002c800014e7983 */ /* 0x002ea80000300800 */
[----:B------:R-:W-:Y:S04]  /*29dd0*/  STL [R1+0x1204], R76 ;  /* 0x0012044c01007387 */ /* 0x000fe80000100800 */
[----:B------:R-:W-:Y:S04]  /*29de0*/  STL [R1+0x11fc], R74 ;  /* 0x0011fc4a01007387 */ /* 0x000fe80000100800 */
[----:B------:R-:W-:Y:S04]  /*29df0*/  STL [R1+0x11f8], R73 ;  /* 0x0011f84901007387 */ /* 0x000fe80000100800 */
[----:B------:R-:W-:Y:S04]  /*29e00*/  STL [R1+0x11f0], R72 ;  /* 0x0011f04801007387 */ /* 0x000fe80000100800 */
[----:B------:R-:W-:Y:S04]  /*29e10*/  STL [R1+0x11ec], R70 ;  /* 0x0011ec4601007387 */ /* 0x000fe80000100800 */
[----:B------:R-:W-:Y:S01]  /*29e20*/  STL [R1+0x11e4], R68 ;  /* 0x0011e44401007387 */ /* 0x000fe20000100800 */
[----:B---3--:R-:W-:-:S03]  /*29e30*/  F2FP.F16.F32.PACK_AB R59, R30, R38 ;  /* 0x000000261e3b723e */ /* 0x008fc600000000ff */
[----:B------:R-:W-:Y:S04]  /*29e40*/  STL [R1+0x11e0], R87 ;  /* 0x0011e05701007387 */ /* 0x000fe80000100800 */
[----:B------:R1:W-:Y:S04]  /*29e50*/  STL [R1+0x11d8], R93 ;  /* 0x0011d85d01007387 */ /* 0x0003e80000100800 */
[----:B-1----:R-:W3:Y:S04]  /*29e60*/  LDL.LU R93, [R1+0x2cc] ;  /* 0x0002cc00015d7983 */ /* 0x002ee80000300800 */
[----:B------:R-:W-:Y:S04]  /*29e70*/  STL [R1+0x11d4], R3 ;  /* 0x0011d40301007387 */ /* 0x000fe80000100800 */
[----:B------:R-:W-:Y:S04]  /*29e80*/  STL [R1+0x11cc], R0 ;  /* 0x0011cc0001007387 */ /* 0x000fe80000100800 */
[----:B------:R-:W2:Y:S04]  /*29e90*/  LDL.LU R30, [R1+0x12a0] ;  /* 0x0012a000011e7983 */ /* 0x000ea80000300800 */
[----:B------:R-:W2:Y:S04]  /*29ea0*/  LDL.LU R38, [R1+0x129c] ;  /* 0x00129c0001267983 */ /* 0x000ea80000300800 */
[----:B------:R1:W-:Y:S04]  /*29eb0*/  STL [R1+0x324], R59 ;  /* 0x0003243b01007387 */ /* 0x0003e80000100800 */
[----:B-1----:R0:W2:Y:S02]  /*29ec0*/  LDL.LU R59, [R1+0x1298] ;  /* 0x00129800013b7983 */ /* 0x0020a40000300800 */
[----:B--2---:R-:W-:-:S02]  /*29ed0*/  F2FP.F16.F32.PACK_AB R59, R53, R62 ;  /* 0x0000003e353b723e */ /* 0x004fc400000000ff */
        /* <DEDUP_REMOVED lines=11> */
[----:B------:R0:W2:Y:S04]  /*29f90*/  LDL.LU R9, [R1+0x1278] ;  /* 0x0012780001097983 */ /* 0x0000a80000300800 */
[----:B------:R1:W-:Y:S04]  /*29fa0*/  STL [R1+0x30c], R59 ;  /* 0x00030c3b01007387 */ /* 0x0003e80000100800 */
[----:B-1----:R0:W2:Y:S02]  /*29fb0*/  LDL.LU R59, [R1+0x1274] ;  /* 0x00127400013b7983 */ /* 0x0020a40000300800 */
[----:B--2---:R-:W-:-:S02]  /*29fc0*/  F2FP.F16.F32.PACK_AB R59, R18, R27 ;  /* 0x0000001b123b723e */ /* 0x004fc400000000ff */
[----:B------:R0:W2:Y:S04]  /*29fd0*/  LDL.LU R18, [R1+0x1270] ;  /* 0x0012700001127983 */ /* 0x0000a80000300800 */
[----:B------:R0:W2:Y:S04]  /*29fe0*/  LDL.LU R27, [R1+0x126c] ;  /* 0x00126c00011b7983 */ /* 0x0000a80000300800 */
[----:B------:R1:W-:Y:S04]  /*29ff0*/  STL [R1+0x304], R59 ;  /* 0x0003043b01007387 */ /* 0x0003e80000100800 */
[----:B-1----:R0:W2:Y:S02]  /*2a000*/  LDL.LU R59, [R1+0x1268] ;  /* 0x00126800013b7983 */ /* 0x0020a40000300800 */
[----:B--2---:R-:W-:-:S02]  /*2a010*/  F2FP.F16.F32.PACK_AB R59, R35, R50 ;  /* 0x00000032233b723e */ /* 0x004fc400000000ff */
[----:B------:R0:W2:Y:S04]  /*2a020*/  LDL.LU R35, [R1+0x1264] ;  /* 0x0012640001237983 */ /* 0x0000a80000300800 */
[----:B------:R0:W2:Y:S04]  /*2a030*/  LDL.LU R50, [R1+0x1260] ;  /* 0x0012600001327983 */ /* 0x0000a80000300800 */
[----:B------:R1:W-:Y:S04]  /*2a040*/  STL [R1+0x2fc], R59 ;  /* 0x0002fc3b01007387 */ /* 0x0003e80000100800 */
[----:B-1----:R0:W4:Y:S01]  /*2a050*/  LDL.LU R59, [R1+0x125c] ;  /* 0x00125c00013b7983 */ /* 0x0021220000300800 */
[----:B------:R-:W-:-:S02]  /*2a060*/  F2FP.F16.F32.PACK_AB R27, R32, R30 ;  /* 0x0000001e201b723e */ /* 0x000fc400000000ff */
[----:B------:R-:W-:Y:S02]  /*2a070*/  F2FP.F16.F32.PACK_AB R18, R24, R21 ;  /* 0x000000151812723e */ /* 0x000fe400000000ff */
[----:B------:R-:W-:Y:S02]  /*2a080*/  F2FP.F16.F32.PACK_AB R9, R15, R12 ;  /* 0x0000000c0f09723e */ /* 0x000fe400000000ff */
[----:B---3--:R-:W-:Y:S02]  /*2a090*/  F2FP.F16.F32.PACK_AB R87, R6, R93 ;  /* 0x0000005d0657723e */ /* 0x008fe400000000ff */
[----:B------:R-:W-:Y:S02]  /*2a0a0*/  F2FP.F16.F32.PACK_AB R76, R67, R78 ;  /* 0x0000004e434c723e */ /* 0x000fe400000000ff */
[----:B--2---:R-:W-:Y:S02]  /*2a0b0*/  F2FP.F16.F32.PACK_AB R50, R56, R53 ;  /* 0x000000353832723e */ /* 0x004fe400000000ff */
[----:B------:R-:W-:-:S02]  /*2a0c0*/  F2FP.F16.F32.PACK_AB R35, R47, R38 ;  /* 0x000000262f23723e */ /* 0x000fc400000000ff */
[----:B----4-:R-:W-:Y:S02]  /*2a0d0*/  F2FP.F16.F32.PACK_AB R59, R65, R62 ;  /* 0x0000003e413b723e */ /* 0x010fe400000000ff */
[----:B------:R0:W2:Y:S04]  /*2a0e0*/  LDL.LU R65, [R1+0x1258] ;  /* 0x0012580001417983 */ /* 0x0000a80000300800 */
[----:B------:R0:W3:Y:S04]  /*2a0f0*/  LDL.LU R62, [R1+0x1254] ;  /* 0x00125400013e7983 */ /* 0x0000e80000300800 */
[----:B------:R1:W-:Y:S04]  /*2a100*/  STL [R1+0x2f4], R59 ;  /* 0x0002f43b01007387 */ /* 0x0003e80000100800 */
[----:B-1----:R0:W4:Y:S04]  /*2a110*/  LDL.LU R59, [R1+0x1250] ;  /* 0x00125000013b7983 */ /* 0x0021280000300800 */
[----:B------:R0:W4:Y:S04]  /*2a120*/  LDL.LU R56, [R1+0x124c] ;  /* 0x00124c0001387983 */ /* 0x0001280000300800 */
[----:B------:R0:W4:Y:S04]  /*2a130*/  LDL.LU R53, [R1+0x1248] ;  /* 0x0012480001357983 */ /* 0x0001280000300800 */
        /* <DEDUP_REMOVED lines=19> */
[----:B------:R0:W4:Y:S01]  /*2a270*/  LDL.LU R67, [R1+0x120c] ;  /* 0x00120c0001437983 */ /* 0x0001220000300800 */
[----:B------:R-:W-:Y:S01]  /*2a280*/  F2FP.F16.F32.PACK_AB R74, R86, R85 ;  /* 0x00000055564a723e */ /* 0x000fe200000000ff */
[----:B------:R-:W-:Y:S01]  /*2a290*/  IMAD.MOV.U32 R78, RZ, RZ, R42 ;  /* 0x000000ffff4e7224 */ /* 0x000fe200078e002a */
[----:B-----5:R-:W-:Y:S01]  /*2a2a0*/  F2FP.F16.F32.PACK_AB R73, R84, R83 ;  /* 0x000000535449723e */ /* 0x020fe200000000ff */
[----:B------:R-:W-:Y:S01]  /*2a2b0*/  STL [R1+0x2cc], R87 ;  /* 0x0002cc5701007387 */ /* 0x000fe20000100800 */
[----:B------:R-:W-:-:S02]  /*2a2c0*/  F2FP.F16.F32.PACK_AB R72, R79, R77 ;  /* 0x0000004d4f48723e */ /* 0x000fc400000000ff */
[----:B------:R-:W-:Y:S01]  /*2a2d0*/  F2FP.F16.F32.PACK_AB R70, R75, R91 ;  /* 0x0000005b4b46723e */ /* 0x000fe200000000ff */
[----:B------:R1:W-:Y:S01]  /*2a2e0*/  STL [R1+0x2c8], R76 ;  /* 0x0002c84c01007387 */ /* 0x0003e20000100800 */
[----:B------:R-:W-:Y:S02]  /*2a2f0*/  F2FP.F16.F32.PACK_AB R68, R71, R92 ;  /* 0x0000005c4744723e */ /* 0x000fe400000000ff */
[----:B------:R-:W-:Y:S01]  /*2a300*/  F2FP.F16.F32.PACK_AB R3, R46, R45 ;  /* 0x0000002d2e03723e */ /* 0x000fe200000000ff */
[----:B------:R5:W-:Y:S01]  /*2a310*/  STL [R1+0x2c4], R74 ;  /* 0x0002c44a01007387 */ /* 0x000be20000100800 */
[----:B------:R-:W-:-:S03]  /*2a320*/  F2FP.F16.F32.PACK_AB R0, R44, R43 ;  /* 0x0000002b2c00723e */ /* 0x000fc600000000ff */
[----:B------:R0:W-:Y:S04]  /*2a330*/  STL [R1+0x2c0], R73 ;  /* 0x0002c04901007387 */ /* 0x0001e80000100800 */
[----:B------:R0:W-:Y:S01]  /*2a340*/  STL [R1+0x2bc], R72 ;  /* 0x0002bc4801007387 */ /* 0x0001e20000100800 */
[----:B-1----:R-:W-:-:S03]  /*2a350*/  IMAD.MOV.U32 R76, RZ, RZ, R41 ;  /* 0x000000ffff4c7224 */ /* 0x002fc600078e0029 */
[----:B------:R1:W-:Y:S04]  /*2a360*/  STL [R1+0x2b8], R70 ;  /* 0x0002b84601007387 */ /* 0x0003e80000100800 */
[----:B------:R0:W-:Y:S01]  /*2a370*/  STL [R1+0x2b4], R68 ;  /* 0x0002b44401007387 */ /* 0x0001e20000100800 */
[----:B------:R-:W-:Y:S02]  /*2a380*/  F2FP.F16.F32.PACK_AB R82, R78, R76 ;  /* 0x0000004c4e52723e */ /* 0x000fe400000000ff */
[----:B--2---:R-:W-:Y:S02]  /*2a390*/  F2FP.F16.F32.PACK_AB R65, R69, R66 ;  /* 0x000000424541723e */ /* 0x004fe400000000ff */
[----:B---3--:R-:W-:-:S03]  /*2a3a0*/  F2FP.F16.F32.PACK_AB R62, R64, R63 ;  /* 0x0000003f403e723e */ /* 0x008fc600000000ff */
[----:B------:R-:W-:Y:S04]  /*2a3b0*/  STL [R1+0x2b0], R65 ;  /* 0x0002b04101007387 */ /* 0x000fe80000100800 */
[----:B------:R-:W-:Y:S01]  /*2a3c0*/  STL [R1+0x2ac], R62 ;  /* 0x0002ac3e01007387 */ /* 0x000fe20000100800 */
[----:B----4-:R-:W-:Y:S02]  /*2a3d0*/  F2FP.F16.F32.PACK_AB R59, R61, R60 ;  /* 0x0000003c3d3b723e */ /* 0x010fe400000000ff */
[----:B------:R-:W-:-:S03]  /*2a3e0*/  F2FP.F16.F32.PACK_AB R56, R58, R57 ;  /* 0x000000393a38723e */ /* 0x000fc600000000ff */
[----:B------:R-:W-:Y:S01]  /*2a3f0*/  STL [R1+0x2a8], R59 ;  /* 0x0002a83b01007387 */ /* 0x000fe20000100800 */
[----:B------:R-:W-:-:S03]  /*2a400*/  F2FP.F16.F32.PACK_AB R53, R55, R54 ;  /* 0x000000363735723e */ /* 0x000fc600000000ff */
[----:B------:R-:W-:Y:S04]  /*2a410*/  STL [R1+0x2a4], R56 ;  /* 0x0002a43801007387 */ /* 0x000fe80000100800 */
[----:B------:R-:W-:Y:S01]  /*2a420*/  STL [R1+0x2a0], R53 ;  /* 0x0002a03501007387 */ /* 0x000fe20000100800 */
[----:B------:R-:W-:Y:S02]  /*2a430*/  F2FP.F16.F32.PACK_AB R50, R52, R51 ;  /* 0x000000333432723e */ /* 0x000fe400000000ff */
[----:B------:R-:W-:-:S03]  /*2a440*/  F2FP.F16.F32.PACK_AB R47, R49, R48 ;  /* 0x00000030312f723e */ /* 0x000fc600000000ff */
[----:B------:R-:W-:Y:S04]  /*2a450*/  STL [R1+0x29c], R50 ;  /* 0x00029c3201007387 */ /* 0x000fe80000100800 */
[----:B------:R-:W-:Y:S04]  /*2a460*/  STL [R1+0x298], R47 ;  /* 0x0002982f01007387 */ /* 0x000fe80000100800 */
[----:B------:R2:W-:Y:S04]  /*2a470*/  STL [R1+0x294], R3 ;  /* 0x0002940301007387 */ /* 0x0005e80000100800 */
[----:B------:R3:W-:Y:S04]  /*2a480*/  STL [R1+0x290], R0 ;  /* 0x0002900001007387 */ /* 0x0007e80000100800 */
[----:B-----5:R-:W4:Y:S04]  /*2a490*/  LDL.LU R74, [R1+0x54] ;  /* 0x00005400014a7983 */ /* 0x020f280000300800 */
[----:B0-----:R-:W4:Y:S04]  /*2a4a0*/  LDL.LU R73, [R1+0x254] ;  /* 0x0002540001497983 */ /* 0x001f280000300800 */
[----:B------:R-:W5:Y:S01]  /*2a4b0*/  LDL.LU R72, [R1+0x50] ;  /* 0x0000500001487983 */ /* 0x000f620000300800 */
[----:B------:R-:W-:-:S03]  /*2a4c0*/  F2FP.F16.F32.PACK_AB R38, R40, R39 ;  /* 0x000000272826723e */ /* 0x000fc600000000ff */
[----:B-1----:R-:W5:Y:S04]  /*2a4d0*/  LDL.LU R70, [R1+0x250] ;  /* 0x0002500001467983 */ /* 0x002f680000300800 */
[----:B------:R-:W4:Y:S01]  /*2a4e0*/  LDL.LU R68, [R1+0x4c] ;  /* 0x00004c0001447983 */ /* 0x000f220000300800 */
[----:B------:R-:W-:-:S03]  /*2a4f0*/  F2FP.F16.F32.PACK_AB R35, R37, R36 ;  /* 0x000000242523723e */ /* 0x000fc600000000ff */
[----:B------:R-:W4:Y:S04]  /*2a500*/  LDL.LU R87, [R1+0x24c] ;  /* 0x00024c0001577983 */ /* 0x000f280000300800 */
[----:B------:R-:W4:Y:S01]  /*2a510*/  LDL.LU R93, [R1+0x48] ;  /* 0x00004800015d7983 */ /* 0x000f220000300800 */
[----:B------:R-:W-:-:S03]  /*2a520*/  F2FP.F16.F32.PACK_AB R32, R34, R33 ;  /* 0x000000212220723e */ /* 0x000fc600000000ff */
[----:B--2---:R-:W2:Y:S04]  /*2a530*/  LDL.LU R3, [R1+0x248] ;  /* 0x0002480001037983 */ /* 0x004ea80000300800 */
[----:B---3--:R-:W3:Y:S01]  /*2a540*/  LDL.LU R0, [R1+0x44] ;  /* 0x0000440001007983 */ /* 0x008ee20000300800 */
[----:B------:R-:W-:-:S03]  /*2a550*/  F2FP.F16.F32.PACK_AB R30, R2, R31 ;  /* 0x0000001f021e723e */ /* 0x000fc600000000ff */
[----:B------:R-:W3:Y:S04]  /*2a560*/  LDL.LU R83, [R1+0x244] ;  /* 0x0002440001537983 */ /* 0x000ee80000300800 */
[----:B------:R-:W2:Y:S01]  /*2a570*/  LDL.LU R84, [R1+0x240] ;  /* 0x0002400001547983 */ /* 0x000ea20000300800 */
[----:B------:R-:W-:-:S03]  /*2a580*/  F2FP.F16.F32.PACK_AB R27, R29, R28 ;  /* 0x0000001c1d1b723e */ /* 0x000fc600000000ff */
[----:B------:R-:W-:Y:S04]  /*2a590*/  STL [R1+0x28c], R38 ;  /* 0x00028c2601007387 */ /* 0x000fe80000100800 */
[----:B------:R-:W2:Y:S01]  /*2a5a0*/  LDL.LU R85, [R1+0x23c] ;  /* 0x00023c0001557983 */ /* 0x000ea20000300800 */
[----:B------:R-:W-:-:S03]  /*2a5b0*/  F2FP.F16.F32.PACK_AB R24, R26, R25 ;  /* 0x000000191a18723e */ /* 0x000fc600000000ff */
[----:B------:R-:W-:Y:S04]  /*2a5c0*/  STL [R1+0x288], R35 ;  /* 0x0002882301007387 */ /* 0x000fe80000100800 */
[----:B------:R-:W2:Y:S01]  /*2a5d0*/  LDL.LU R86, [R1+0x238] ;  /* 0x0002380001567983 */ /* 0x000ea20000300800 */
[----:B------:R-:W-:-:S03]  /*2a5e0*/  F2FP.F16.F32.PACK_AB R21, R23, R22 ;  /* 0x000000161715723e */ /* 0x000fc600000000ff */
[----:B------:R-:W-:Y:S01]  /*2a5f0*/  STL [R1+0x284], R32 ;  /* 0x0002842001007387 */ /* 0x000fe20000100800 */
[----:B------:R-:W-:-:S03]  /*2a600*/  F2FP.F16.F32.PACK_AB R18, R20, R19 ;  /* 0x000000131412723e */ /* 0x000fc600000000ff */
[----:B------:R-:W2:Y:S04]  /*2a610*/  LDL.LU R2, [R1+0x234] ;  /* 0x0002340001027983 */ /* 0x000ea80000300800 */
[----:B------:R-:W-:Y:S01]  /*2a620*/  STL [R1+0x280], R30 ;  /* 0x0002801e01007387 */ /* 0x000fe20000100800 */
[----:B------:R-:W-:-:S03]  /*2a630*/  F2FP.F16.F32.PACK_AB R15, R17, R16 ;  /* 0x00000010110f723e */ /* 0x000fc600000000ff */
[----:B------:R-:W2:Y:S04]  /*2a640*/  LDL.LU R69, [R1+0x230] ;  /* 0x0002300001457983 */ /* 0x000ea80000300800 */
[----:B------:R-:W-:Y:S01]  /*2a650*/  STL [R1+0x27c], R27 ;  /* 0x00027c1b01007387 */ /* 0x000fe20000100800 */
[----:B------:R-:W-:-:S03]  /*2a660*/  F2FP.F16.F32.PACK_AB R12, R14, R13 ;  /* 0x0000000d0e0c723e */ /* 0x000fc600000000ff */
[----:B------:R-:W2:Y:S04]  /*2a670*/  LDL.LU R71, [R1+0x22c] ;  /* 0x00022c0001477983 */ /* 0x000ea80000300800 */
[----:B------:R-:W-:Y:S04]  /*2a680*/  STL [R1+0x278], R24 ;  /* 0x0002781801007387 */ /* 0x000fe80000100800 */
[----:B------:R-:W2:Y:S01]  /*2a690*/  LDL.LU R92, [R1+0x228] ;  /* 0x00022800015c7983 */ /* 0x000ea20000300800 */
[----:B------:R-:W-:-:S03]  /*2a6a0*/  F2FP.F16.F32.PACK_AB R9, R11, R10 ;  /* 0x0000000a0b09723e */ /* 0x000fc600000000ff */
[----:B------:R-:W-:Y:S01]  /*2a6b0*/  STL [R1+0x274], R21 ;  /* 0x0002741501007387 */ /* 0x000fe20000100800 */
[----:B------:R-:W-:-:S03]  /*2a6c0*/  F2FP.F16.F32.PACK_AB R67, R5, R4 ;  /* 0x000000040543723e */ /* 0x000fc600000000ff */
[----:B------:R-:W-:Y:S01]  /*2a6d0*/  STL [R1+0x270], R18 ;  /* 0x0002701201007387 */ /* 0x000fe20000100800 */
[----:B------:R-:W-:-:S03]  /*2a6e0*/  F2FP.F16.F32.PACK_AB R6, R8, R7 ;  /* 0x000000070806723e */ /* 0x000fc600000000ff */
[----:B------:R-:W2:Y:S04]  /*2a6f0*/  LDL.LU R75, [R1+0x220] ;  /* 0x00022000014b7983 */ /* 0x000ea80000300800 */
[----:B------:R-:W-:Y:S04]  /*2a700*/  STL [R1+0x26c], R15 ;  /* 0x00026c0f01007387 */ /* 0x000fe80000100800 */
[----:B------:R-:W2:Y:S04]  /*2a710*/  LDL.LU R77, [R1+0x21c] ;  /* 0x00021c00014d7983 */ /* 0x000ea80000300800 */
[----:B------:R-:W-:Y:S04]  /*2a720*/  STL [R1+0x268], R12 ;  /* 0x0002680c01007387 */ /* 0x000fe80000100800 */
[----:B------:R-:W2:Y:S04]  /*2a730*/  LDL.LU R79, [R1+0x218] ;  /* 0x00021800014f7983 */ /* 0x000ea80000300800 */
[----:B------:R-:W2:Y:S04]  /*2a740*/  LDL.LU R91, [R1+0x214] ;  /* 0x00021400015b7983 */ /* 0x000ea80000300800 */
[----:B------:R-:W-:Y:S04]  /*2a750*/  STL [R1+0x264], R9 ;  /* 0x0002640901007387 */ /* 0x000fe80000100800 */
[----:B------:R-:W-:Y:S04]  /*2a760*/  STL [R1+0x25c], R67 ;  /* 0x00025c4301007387 */ /* 0x000fe80000100800 */
[----:B------:R0:W-:Y:S04]  /*2a770*/  STL [R1+0x260], R6 ;  /* 0x0002600601007387 */ /* 0x0001e80000100800 */
[----:B------:R-:W2:Y:S04]  /*2a780*/  LDL.LU R78, [R1+0x1208] ;  /* 0x00120800014e7983 */ /* 0x000ea80000300800 */
[----:B------:R-:W2:Y:S04]  /*2a790*/  LDL.LU R76, [R1+0x1204] ;  /* 0x00120400014c7983 */ /* 0x000ea80000300800 */
[----:B------:R1:W-:Y:S01]  /*2a7a0*/  STL [R1+0x258], R82 ;  /* 0x0002585201007387 */ /* 0x0003e20000100800 */
[----:B0-----:R-:W0:Y:S03]  /*2a7b0*/  LDTM.x64 R4, tmem[UR7+0xc0] ;  /* 0x0000c007000479ee */ /* 0x001e260008340000 */
[----:B-1----:R1:W4:Y:S02]  /*2a7c0*/  LDL.LU R82, [R1+0x1200] ;  /* 0x0012000001527983 */ /* 0x0023240000300800 */
[----:B----4-:R-:W-:-:S02]  /*2a7d0*/  F2FP.F16.F32.PACK_AB R82, R74, R73 ;  /* 0x000000494a52723e */ /* 0x010fc400000000ff */
[----:B------:R-:W4:Y:S04]  /*2a7e0*/  LDL.LU R74, [R1+0x11fc] ;  /* 0x0011fc00014a7983 */ /* 0x000f280000300800 */
[----:B------:R-:W2:Y:S04]  /*2a7f0*/  LDL.LU R73, [R1+0x11f8] ;  /* 0x0011f80001497983 */ /* 0x000ea80000300800 */
[----:B------:R0:W-:Y:S04]  /*2a800*/  STL [R1+0x254], R82 ;  /* 0x0002545201007387 */ /* 0x0001e80000100800 */
[----:B0-----:R1:W5:Y:S02]  /*2a810*/  LDL.LU R82, [R1+0x11f4] ;  /* 0x0011f40001527983 */ /* 0x0013640000300800 */
[----:B-----5:R-:W-:-:S02]  /*2a820*/  F2FP.F16.F32.PACK_AB R82, R72, R70 ;  /* 0x000000464852723e */ /* 0x020fc400000000ff */
[----:B------:R-:W5:Y:S04]  /*2a830*/  LDL.LU R72, [R1+0x11f0] ;  /* 0x0011f00001487983 */ /* 0x000f680000300800 */
[----:B------:R-:W2:Y:S04]  /*2a840*/  LDL.LU R70, [R1+0x11ec] ;  /* 0x0011ec0001467983 */ /* 0x000ea80000300800 */
[----:B------:R0:W-:Y:S04]  /*2a850*/  STL [R1+0x250], R82 ;  /* 0x0002505201007387 */ /* 0x0001e80000100800 */
[----:B0-----:R1:W2:Y:S02]  /*2a860*/  LDL.LU R82, [R1+0x11e8] ;  /* 0x0011e80001527983 */ /* 0x0012a40000300800 */
[----:B--2---:R-:W-:-:S02]  /*2a870*/  F2FP.F16.F32.PACK_AB R82, R68, R87 ;  /* 0x000000574452723e */ /* 0x004fc400000000ff */
[----:B------:R-:W2:Y:S04]  /*2a880*/  LDL.LU R68, [R1+0x11e4] ;  /* 0x0011e40001447983 */ /* 0x000ea80000300800 */
[----:B------:R-:W2:Y:S04]  /*2a890*/  LDL.LU R87, [R1+0x11e0] ;  /* 0x0011e00001577983 */ /* 0x000ea80000300800 */
[----:B------:R0:W-:Y:S04]  /*2a8a0*/  STL [R1+0x24c], R82 ;  /* 0x00024c5201007387 */ /* 0x0001e80000100800 */
[----:B0-----:R1:W2:Y:S02]  /*2a8b0*/  LDL.LU R82, [R1+0x11dc] ;  /* 0x0011dc0001527983 */ /* 0x0012a40000300800 */
[----:B--2---:R-:W-:-:S02]  /*2a8c0*/  F2FP.F16.F32.PACK_AB R82, R93, R3 ;  /* 0x000000035d52723e */ /* 0x004fc400000000ff */
[----:B------:R-:W2:Y:S04]  /*2a8d0*/  LDL.LU R93, [R1+0x11d8] ;  /* 0x0011d800015d7983 */ /* 0x000ea80000300800 */
[----:B------:R-:W2:Y:S04]  /*2a8e0*/  LDL.LU R3, [R1+0x11d4] ;  /* 0x0011d40001037983 */ /* 0x000ea80000300800 */
[----:B------:R0:W-:Y:S04]  /*2a8f0*/  STL [R1+0x248], R82 ;  /* 0x0002485201007387 */ /* 0x0001e80000100800 */
[----:B0-----:R1:W3:Y:S02]  /*2a900*/  LDL.LU R82, [R1+0x11d0] ;  /* 0x0011d00001527983 */ /* 0x0012e40000300800 */
[----:B---3--:R-:W-:-:S02]  /*2a910*/  F2FP.F16.F32.PACK_AB R82, R0, R83 ;  /* 0x000000530052723e */ /* 0x008fc400000000ff */
[----:B------:R-:W3:Y:S04]  /*2a920*/  LDL.LU R0, [R1+0x11cc] ;  /* 0x0011cc0001007983 */ /* 0x000ee80000300800 */
[----:B------:R1:W3:Y:S04]  /*2a930*/  LDL.LU R83, [R1+0x11c8] ;  /* 0x0011c80001537983 */ /* 0x0002e80000300800 */
[----:B------:R0:W-:Y:S04]  /*2a940*/  STL [R1+0x244], R82 ;  /* 0x0002445201007387 */ /* 0x0001e80000100800 */
[----:B0-----:R-:W2:Y:S01]  /*2a950*/  LDL.LU R82, [R1+0x1fc] ;  /* 0x0001fc0001527983 */ /* 0x001ea20000300800 */
[----:B---3--:R-:W-:-:S03]  /*2a960*/  F2FP.F16.F32.PACK_AB R83, R0, R84 ;  /* 0x000000540053723e */ /* 0x008fc600000000ff */
[----:B------:R1:W3:Y:S04]  /*2a970*/  LDL.LU R0, [R1+0x11c4] ;  /* 0x0011c40001007983 */ /* 0x0002e80000300800 */
[----:B------:R1:W2:Y:S04]  /*2a980*/  LDL.LU R84, [R1+0x11c0] ;  /* 0x0011c00001547983 */ /* 0x0002a80000300800 */
[----:B------:R0:W-:Y:S04]  /*2a990*/  STL [R1+0x240], R83 ;  /* 0x0002405301007387 */ /* 0x0001e80000100800 */
[----:B0-----:R-:W3:Y:S01]  /*2a9a0*/  LDL.LU R83, [R1+0x1f8] ;  /* 0x0001f80001537983 */ /* 0x001ee20000300800 */
[----:B--2---:R-:W-:-:S03]  /*2a9b0*/  F2FP.F16.F32.PACK_AB R84, R3, R85 ;  /* 0x000000550354723e */ /* 0x004fc600000000ff */
[----:B------:R1:W5:Y:S04]  /*2a9c0*/  LDL.LU R3, [R1+0x11bc] ;  /* 0x0011bc0001037983 */ /* 0x0003680000300800 */
[----:B------:R1:W2:Y:S04]  /*2a9d0*/  LDL.LU R85, [R1+0x11b8] ;  /* 0x0011b80001557983 */ /* 0x0002a80000300800 */
[----:B------:R0:W-:Y:S04]  /*2a9e0*/  STL [R1+0x23c], R84 ;  /* 0x00023c5401007387 */ /* 0x0001e80000100800 */
[----:B0-----:R-:W3:Y:S01]  /*2a9f0*/  LDL.LU R84, [R1+0x1f4] ;  /* 0x0001f40001547983 */ /* 0x001ee20000300800 */
[----:B--2---:R-:W-:-:S03]  /*2aa00*/  F2FP.F16.F32.PACK_AB R85, R93, R86 ;  /* 0x000000565d55723e */ /* 0x004fc600000000ff */
[----:B------:R1:W2:Y:S04]  /*2aa10*/  LDL.LU R93, [R1+0x11b4] ;  /* 0x0011b400015d7983 */ /* 0x0002a80000300800 */
[----:B------:R1:W2:Y:S04]  /*2aa20*/  LDL.LU R86, [R1+0x11b0] ;  /* 0x0011b00001567983 */ /* 0x0002a80000300800 */
[----:B------:R0:W-:Y:S04]  /*2aa30*/  STL [R1+0x238], R85 ;  /* 0x0002385501007387 */ /* 0x0001e80000100800 */
[----:B0-----:R-:W3:Y:S01]  /*2aa40*/  LDL.LU R85, [R1+0x1f0] ;  /* 0x0001f00001557983 */ /* 0x001ee20000300800 */
[----:B--2---:R-:W-:-:S03]  /*2aa50*/  F2FP.F16.F32.PACK_AB R86, R87, R2 ;  /* 0x000000025756723e */ /* 0x004fc600000000ff */
[----:B------:R1:W2:Y:S04]  /*2aa60*/  LDL.LU R87, [R1+0x11ac] ;  /* 0x0011ac0001577983 */ /* 0x0002a80000300800 */
[----:B------:R-:W3:Y:S01]  /*2aa70*/  LDL.LU R2, [R1+0x11a8] ;  /* 0x0011a80001027983 */ /* 0x000ee20000300800 */
[----:B------:R-:W-:-:S03]  /*2aa80*/  F2FP.F16.F32.PACK_AB R93, R70, R71 ;  /* 0x00000047465d723e */ /* 0x000fc600000000ff */
[----:B------:R0:W-:Y:S01]  /*2aa90*/  STL [R1+0x234], R86 ;  /* 0x0002345601007387 */ /* 0x0001e20000100800 */
[----:B-----5:R-:W-:-:S03]  /*2aaa0*/  F2FP.F16.F32.PACK_AB R3, R72, R92 ;  /* 0x0000005c4803723e */ /* 0x020fc600000000ff */
[----:B0-----:R-:W5:Y:S01]  /*2aab0*/  LDL.LU R86, [R1+0x1ec] ;  /* 0x0001ec0001567983 */ /* 0x001f620000300800 */
[----:B--2---:R-:W-:-:S03]  /*2aac0*/  F2FP.F16.F32.PACK_AB R87, R68, R69 ;  /* 0x000000454457723e */ /* 0x004fc600000000ff */
[----:B------:R-:W2:Y:S04]  /*2aad0*/  LDL.LU R68, [R1+0x11a4] ;  /* 0x0011a40001447983 */ /* 0x000ea80000300800 */
[----:B------:R-:W2:Y:S04]  /*2aae0*/  LDL.LU R69, [R1+0x11a0] ;  /* 0x0011a00001457983 */ /* 0x000ea80000300800 */
[----:B------:R0:W-:Y:S04]  /*2aaf0*/  STL [R1+0x230], R87 ;  /* 0x0002305701007387 */ /* 0x0001e80000100800 */
[----:B0-----:R-:W2:Y:S04]  /*2ab00*/  LDL.LU R87, [R1+0x1e8] ;  /* 0x0001e80001577983 */ /* 0x001ea80000300800 */
[----:B------:R-:W2:Y:S04]  /*2ab10*/  LDL.LU R70, [R1+0x119c] ;  /* 0x00119c0001467983 */ /* 0x000ea80000300800 */
[----:B------:R-:W2:Y:S04]  /*2ab20*/  LDL.LU R71, [R1+0x1198] ;  /* 0x0011980001477983 */ /* 0x000ea80000300800 */
[----:B------:R0:W-:Y:S04]  /*2ab30*/  STL [R1+0x22c], R93 ;  /* 0x00022c5d01007387 */ /* 0x0001e80000100800 */
[----:B0-----:R-:W2:Y:S04]  /*2ab40*/  LDL.LU R93, [R1+0x1e4] ;  /* 0x0001e400015d7983 */ /* 0x001ea80000300800 */
[----:B------:R-:W2:Y:S04]  /*2ab50*/  LDL.LU R72, [R1+0x1194] ;  /* 0x0011940001487983 */ /* 0x000ea80000300800 */
[----:B------:R-:W3:Y:S04]  /*2ab60*/  LDL.LU R92, [R1+0x1190] ;  /* 0x00119000015c7983 */ /* 0x000ee80000300800 */
[----:B------:R0:W-:Y:S04]  /*2ab70*/  STL [R1+0x228], R3 ;  /* 0x0002280301007387 */ /* 0x0001e80000100800 */
[----:B0-----:R-:W2:Y:S01]  /*2ab80*/  LDL.LU R3, [R1+0x1e0] ;  /* 0x0001e00001037983 */ /* 0x001ea20000300800 */
[----:B---3--:R-:W-:-:S03]  /*2ab90*/  F2FP.F16.F32.PACK_AB R0, R73, R92 ;  /* 0x0000005c4900723e */ /* 0x008fc600000000ff */
[----:B------:R-:W3:Y:S04]  /*2aba0*/  LDL.LU R73, [R1+0x118c] ;  /* 0x00118c0001497983 */ /* 0x000ee80000300800 */
[----:B------:R1:W4:Y:S04]  /*2abb0*/  LDL.LU R92, [R1+0x1188] ;  /* 0x00118800015c7983 */ /* 0x0003280000300800 */
[----:B------:R0:W-:Y:S04]  /*2abc0*/  STL [R1+0x224], R0 ;  /* 0x0002240001007387 */ /* 0x0001e80000100800 */
[----:B0-----:R-:W2:Y:S01]  /*2abd0*/  LDL.LU R0, [R1+0x1dc] ;  /* 0x0001dc0001007983 */ /* 0x001ea20000300800 */
[----:B----4-:R-:W-:-:S03]  /*2abe0*/  F2FP.F16.F32.PACK_AB R92, R74, R75 ;  /* 0x0000004b4a5c723e */ /* 0x010fc600000000ff */
[----:B------:R-:W4:Y:S04]  /*2abf0*/  LDL.LU R74, [R1+0x1184] ;  /* 0x00118400014a7983 */ /* 0x000f280000300800 */
        /* <DEDUP_REMOVED lines=20> */
[----:B------:R1:W2:Y:S04]  /*2ad40*/  LDL.LU R91, [R1+0x1150] ;  /* 0x00115000015b7983 */ /* 0x0002a80000300800 */
[----:B------:R0:W-:Y:S04]  /*2ad50*/  STL [R1+0x1050], R92 ;  /* 0x0010505c01007387 */ /* 0x0001e80000100800 */
[----:B0-----:R-:W3:Y:S01]  /*2ad60*/  LDL.LU R92, [R1+0x200] ;  /* 0x00020000015c7983 */ /* 0x001ee20000300800 */
[----:B--2---:R-:W-:-:S03]  /*2ad70*/  F2FP.F16.F32.PACK_AB R91, R89, R90 ;  /* 0x0000005a595b723e */ /* 0x004fc600000000ff */
[----:B------:R-:W2:Y:S04]  /*2ad80*/  LDL.LU R89, [R1+0x114c] ;  /* 0x00114c0001597983 */ /* 0x000ea80000300800 */
[----:B------:R1:W2:Y:S04]  /*2ad90*/  LDL.LU R90, [R1+0x1148] ;  /* 0x00114800015a7983 */ /* 0x0002a80000300800 */
[----:B------:R0:W-:Y:S04]  /*2ada0*/  STL [R1+0x1054], R91 ;  /* 0x0010545b01007387 */ /* 0x0001e80000100800 */
[----:B0-----:R-:W3:Y:S01]  /*2adb0*/  LDL.LU R91, [R1] ;  /* 0x00000000015b7983 */ /* 0x001ee20000300800 */
[----:B--2---:R-:W-:-:S03]  /*2adc0*/  F2FP.F16.F32.PACK_AB R90, R81, R89 ;  /* 0x00000059515a723e */ /* 0x004fc600000000ff */
[----:B------:R-:W2:Y:S04]  /*2add0*/  LDL.LU R81, [R1+0x1144] ;  /* 0x0011440001517983 */ /* 0x000ea80000300800 */
[----:B------:R1:W2:Y:S04]  /*2ade0*/  LDL.LU R89, [R1+0x1140] ;  /* 0x0011400001597983 */ /* 0x0002a80000300800 */
[----:B------:R0:W-:Y:S04]  /*2adf0*/  STL [R1+0x1058], R90 ;  /* 0x0010585a01007387 */ /* 0x0001e80000100800 */
[----:B0-----:R-:W2:Y:S02]  /*2ae00*/  LDL.LU R90, [R1+0x204] ;  /* 0x00020400015a7983 */ /* 0x001ea40000300800 */
[----:B--2---:R-:W-:-:S02]  /*2ae10*/  F2FP.F16.F32.PACK_AB R89, R88, R90 ;  /* 0x0000005a5859723e */ /* 0x004fc400000000ff */
[----:B------:R1:W3:Y:S04]  /*2ae20*/  LDL.LU R88, [R1+0x113c] ;  /* 0x00113c0001587983 */ /* 0x0002e80000300800 */
[----:B------:R-:W-:Y:S01]  /*2ae30*/  STL [R1+0x105c], R89 ;  /* 0x00105c5901007387 */ /* 0x000fe20000100800 */
[----:B---3--:R-:W-:-:S05]  /*2ae40*/  F2FP.F16.F32.PACK_AB R88, R91, R92 ;  /* 0x0000005c5b58723e */ /* 0x008fca00000000ff */
[----:B------:R0:W-:Y:S02]  /*2ae50*/  STL [R1+0x1064], R88 ;  /* 0x0010645801007387 */ /* 0x0001e40000100800 */
[----:B0-----:R-:W-:Y:S02]  /*2ae60*/  F2FP.F16.F32.PACK_AB R88, R67, R82 ;  /* 0x000000524358723e */ /* 0x001fe400000000ff */
[----:B------:R-:W2:Y:S01]  /*2ae70*/  LDL.LU R82, [R1+0x1d8] ;  /* 0x0001d80001527983 */ /* 0x000ea20000300800 */
[----:B------:R-:W-:Y:S02]  /*2ae80*/  F2FP.F16.F32.PACK_AB R67, R66, R83 ;  /* 0x000000534243723e */ /* 0x000fe400000000ff */
[----:B------:R-:W-:Y:S01]  /*2ae90*/  F2FP.F16.F32.PACK_AB R66, R65, R84 ;  /* 0x000000544142723e */ /* 0x000fe200000000ff */
[----:B------:R-:W-:Y:S01]  /*2aea0*/  STL [R1+0x3e8], R88 ;  /* 0x0003e85801007387 */ /* 0x000fe20000100800 */
[----:B------:R-:W-:-:S03]  /*2aeb0*/  F2FP.F16.F32.PACK_AB R65, R64, R85 ;  /* 0x000000554041723e */ /* 0x000fc600000000ff */
[----:B------:R-:W3:Y:S04]  /*2aec0*/  LDL.LU R83, [R1+0x1d4] ;  /* 0x0001d40001537983 */ /* 0x000ee80000300800 */
[----:B------:R-:W-:Y:S01]  /*2aed0*/  STL [R1+0x3e4], R67 ;  /* 0x0003e44301007387 */ /* 0x000fe20000100800 */
[----:B-----5:R-:W-:-:S03]  /*2aee0*/  F2FP.F16.F32.PACK_AB R64, R63, R86 ;  /* 0x000000563f40723e */ /* 0x020fc600000000ff */
[----:B------:R-:W5:Y:S04]  /*2aef0*/  LDL.LU R84, [R1+0x1d0] ;  /* 0x0001d00001547983 */ /* 0x000f680000300800 */
[----:B------:R-:W-:Y:S01]  /*2af00*/  STL [R1+0x3e0], R66 ;  /* 0x0003e04201007387 */ /* 0x000fe20000100800 */
[----:B------:R-:W-:-:S03]  /*2af10*/  F2FP.F16.F32.PACK_AB R63, R62, R87 ;  /* 0x000000573e3f723e */ /* 0x000fc600000000ff */
[----:B------:R-:W4:Y:S04]  /*2af20*/  LDL.LU R85, [R1+0x1cc] ;  /* 0x0001cc0001557983 */ /* 0x000f280000300800 */
[----:B------:R-:W-:Y:S01]  /*2af30*/  STL [R1+0x3dc], R65 ;  /* 0x0003dc4101007387 */ /* 0x000fe20000100800 */
[----:B------:R-:W-:-:S03]  /*2af40*/  F2FP.F16.F32.PACK_AB R62, R61, R93 ;  /* 0x0000005d3d3e723e */ /* 0x000fc600000000ff */
[----:B------:R-:W4:Y:S04]  /*2af50*/  LDL.LU R86, [R1+0x1c8] ;  /* 0x0001c80001567983 */ /* 0x000f280000300800 */
[----:B------:R-:W-:Y:S04]  /*2af60*/  STL [R1+0x3d8], R64 ;  /* 0x0003d84001007387 */ /* 0x000fe80000100800 */
[----:B------:R-:W4:Y:S01]  /*2af70*/  LDL.LU R87, [R1+0x1c4] ;  /* 0x0001c40001577983 */ /* 0x000f220000300800 */
[----:B------:R-:W-:-:S03]  /*2af80*/  F2FP.F16.F32.PACK_AB R61, R60, R3 ;  /* 0x000000033c3d723e */ /* 0x000fc600000000ff */
[----:B------:R-:W-:Y:S04]  /*2af90*/  STL [R1+0x3d4], R63 ;  /* 0x0003d43f01007387 */ /* 0x000fe80000100800 */
[----:B------:R-:W4:Y:S04]  /*2afa0*/  LDL.LU R93, [R1+0x1c0] ;  /* 0x0001c000015d7983 */ /* 0x000f280000300800 */
[----:B------:R-:W-:Y:S04]  /*2afb0*/  STL [R1+0x3d0], R62 ;  /* 0x0003d03e01007387 */ /* 0x000fe80000100800 */
[----:B------:R-:W4:Y:S01]  /*2afc0*/  LDL.LU R3, [R1+0x1bc] ;  /* 0x0001bc0001037983 */ /* 0x000f220000300800 */
[----:B------:R-:W-:-:S03]  /*2afd0*/  F2FP.F16.F32.PACK_AB R60, R59, R0 ;  /* 0x000000003b3c723e */ /* 0x000fc600000000ff */
[----:B------:R-:W-:Y:S04]  /*2afe0*/  STL [R1+0x3cc], R61 ;  /* 0x0003cc3d01007387 */ /* 0x000fe80000100800 */
[----:B------:R-:W4:Y:S04]  /*2aff0*/  LDL.LU R0, [R1+0x1b8] ;  /* 0x0001b80001007983 */ /* 0x000f280000300800 */
[----:B------:R-:W4:Y:S04]  /*2b000*/  LDL.LU R59, [R1+0x194] ;  /* 0x00019400013b7983 */ /* 0x000f280000300800 */
[----:B------:R0:W-:Y:S04]  /*2b010*/  STL [R1+0x3c8], R60 ;  /* 0x0003c83c01007387 */ /* 0x0001e80000100800 */
        /* <DEDUP_REMOVED lines=13> */
[----:B--2---:R-:W-:-:S03]  /*2b0f0*/  F2FP.F16.F32.PACK_AB R58, R58, R82 ;  /* 0x000000523a3a723e */ /* 0x004fc600000000ff */
[----:B------:R-:W2:Y:S04]  /*2b100*/  LDL.LU R82, [R1+0x1138] ;  /* 0x0011380001527983 */ /* 0x000ea80000300800 */
[----:B------:R0:W-:Y:S01]  /*2b110*/  STL [R1+0x3c4], R58 ;  /* 0x0003c43a01007387 */ /* 0x0001e20000100800 */
[----:B---3--:R-:W-:Y:S02]  /*2b120*/  F2FP.F16.F32.PACK_AB R57, R57, R83 ;  /* 0x000000533939723e */ /* 0x008fe400000000ff */
[----:B-----5:R-:W-:Y:S01]  /*2b130*/  F2FP.F16.F32.PACK_AB R56, R56, R84 ;  /* 0x000000543838723e */ /* 0x020fe200000000ff */
[----:B0-----:R-:W3:Y:S04]  /*2b140*/  LDL.LU R58, [R1+0x198] ;  /* 0x00019800013a7983 */ /* 0x001ee80000300800 */
[----:B------:R-:W5:Y:S01]  /*2b150*/  LDL.LU R83, [R1+0x1134] ;  /* 0x0011340001537983 */ /* 0x000f620000300800 */
[----:B----4-:R-:W-:-:S03]  /*2b160*/  F2FP.F16.F32.PACK_AB R55, R55, R85 ;  /* 0x000000553737723e */ /* 0x010fc600000000ff */
[----:B------:R0:W-:Y:S01]  /*2b170*/  STL [R1+0x3c0], R57 ;  /* 0x0003c03901007387 */ /* 0x0001e20000100800 */
[----:B------:R-:W-:-:S03]  /*2b180*/  F2FP.F16.F32.PACK_AB R54, R54, R86 ;  /* 0x000000563636723e */ /* 0x000fc600000000ff */
[----:B0-----:R-:W4:Y:S04]  /*2b190*/  LDL.LU R57, [R1+0x19c] ;  /* 0x00019c0001397983 */ /* 0x001f280000300800 */
[----:B------:R-:W2:Y:S04]  /*2b1a0*/  LDL.LU R84, [R1+0x1130] ;  /* 0x0011300001547983 */ /* 0x000ea80000300800 */
[----:B------:R0:W-:Y:S01]  /*2b1b0*/  STL [R1+0x3bc], R56 ;  /* 0x0003bc3801007387 */ /* 0x0001e20000100800 */
[----:B------:R-:W-:Y:S02]  /*2b1c0*/  F2FP.F16.F32.PACK_AB R53, R53, R87 ;  /* 0x000000573535723e */ /* 0x000fe400000000ff */
[----:B------:R-:W-:Y:S01]  /*2b1d0*/  F2FP.F16.F32.PACK_AB R52, R52, R93 ;  /* 0x0000005d3434723e */ /* 0x000fe200000000ff */
[----:B0-----:R-:W2:Y:S04]  /*2b1e0*/  LDL.LU R56, [R1+0x1a0] ;  /* 0x0001a00001387983 */ /* 0x001ea80000300800 */
[----:B------:R-:W5:Y:S04]  /*2b1f0*/  LDL.LU R85, [R1+0x112c] ;  /* 0x00112c0001557983 */ /* 0x000f680000300800 */
[----:B------:R0:W-:Y:S01]  /*2b200*/  STL [R1+0x3b8], R55 ;  /* 0x0003b83701007387 */ /* 0x0001e20000100800 */
[----:B------:R-:W-:-:S03]  /*2b210*/  F2FP.F16.F32.PACK_AB R51, R51, R3 ;  /* 0x000000033333723e */ /* 0x000fc600000000ff */
[----:B0-----:R-:W5:Y:S04]  /*2b220*/  LDL.LU R55, [R1+0x1a4] ;  /* 0x0001a40001377983 */ /* 0x001f680000300800 */
[----:B------:R-:W5:Y:S04]  /*2b230*/  LDL.LU R86, [R1+0x1128] ;  /* 0x0011280001567983 */ /* 0x000f680000300800 */
[----:B------:R0:W-:Y:S04]  /*2b240*/  STL [R1+0x3b4], R54 ;  /* 0x0003b43601007387 */ /* 0x0001e80000100800 */
        /* <DEDUP_REMOVED lines=9> */
[----:B0-----:R-:W5:Y:S01]  /*2b2e0*/  LDL.LU R51, [R1+0x1b4] ;  /* 0x0001b40001337983 */ /* 0x001f620000300800 */
[----:B------:R-:W-:-:S03]  /*2b2f0*/  F2FP.F16.F32.PACK_AB R50, R50, R0 ;  /* 0x000000003232723e */ /* 0x000fc600000000ff */
[----:B------:R-:W5:Y:S04]  /*2b300*/  LDL.LU R0, [R1+0x1118] ;  /* 0x0011180001007983 */ /* 0x000f680000300800 */
[----:B------:R-:W-:Y:S01]  /*2b310*/  STL [R1+0x3a4], R50 ;  /* 0x0003a43201007387 */ /* 0x000fe20000100800 */
[----:B------:R-:W-:Y:S02]  /*2b320*/  F2FP.F16.F32.PACK_AB R41, R41, R59 ;  /* 0x0000003b2929723e */ /* 0x000fe400000000ff */
[----:B------:R-:W-:Y:S02]  /*2b330*/  F2FP.F16.F32.PACK_AB R40, R40, R60 ;  /* 0x0000003c2828723e */ /* 0x000fe400000000ff */
[----:B------:R-:W-:Y:S02]  /*2b340*/  F2FP.F16.F32.PACK_AB R39, R39, R61 ;  /* 0x0000003d2727723e */ /* 0x000fe400000000ff */
[----:B------:R-:W-:-:S02]  /*2b350*/  F2FP.F16.F32.PACK_AB R38, R38, R62 ;  /* 0x0000003e2626723e */ /* 0x000fc400000000ff */
[----:B------:R-:W-:Y:S02]  /*2b360*/  F2FP.F16.F32.PACK_AB R37, R37, R63 ;  /* 0x0000003f2525723e */ /* 0x000fe400000000ff */
[----:B------:R-:W-:Y:S02]  /*2b370*/  F2FP.F16.F32.PACK_AB R36, R36, R64 ;  /* 0x000000402424723e */ /* 0x000fe400000000ff */
        /* <DEDUP_REMOVED lines=8> */
[----:B---3--:R-:W-:Y:S02]  /*2b400*/  F2FP.F16.F32.PACK_AB R42, R42, R58 ;  /* 0x0000003a2a2a723e */ /* 0x008fe400000000ff */
[----:B----4-:R-:W-:-:S02]  /*2b410*/  F2FP.F16.F32.PACK_AB R43, R43, R57 ;  /* 0x000000392b2b723e */ /* 0x010fc400000000ff */
[----:B--2---:R-:W-:Y:S02]  /*2b420*/  F2FP.F16.F32.PACK_AB R44, R44, R56 ;  /* 0x000000382c2c723e */ /* 0x004fe400000000ff */
[----:B-----5:R-:W-:Y:S02]  /*2b430*/  F2FP.F16.F32.PACK_AB R45, R45, R55 ;  /* 0x000000372d2d723e */ /* 0x020fe400000000ff */
[----:B------:R-:W-:Y:S02]  /*2b440*/  F2FP.F16.F32.PACK_AB R46, R46, R54 ;  /* 0x000000362e2e723e */ /* 0x000fe400000000ff */
[----:B------:R-:W-:Y:S02]  /*2b450*/  F2FP.F16.F32.PACK_AB R47, R47, R53 ;  /* 0x000000352f2f723e */ /* 0x000fe400000000ff */
[----:B------:R-:W-:Y:S02]  /*2b460*/  F2FP.F16.F32.PACK_AB R48, R48, R52 ;  /* 0x000000343030723e */ /* 0x000fe400000000ff */
[----:B------:R-:W-:-:S05]  /*2b470*/  F2FP.F16.F32.PACK_AB R49, R49, R51 ;  /* 0x000000333131723e */ /* 0x000fca00000000ff */
        /* <DEDUP_REMOVED lines=17> */
[----:B------:R-:W-:-:S03]  /*2b590*/  F2FP.F16.F32.PACK_AB R27, R27, R0 ;  /* 0x000000001b1b723e */ /* 0x000fc600000000ff */
[----:B------:R-:W-:Y:S04]  /*2b5a0*/  STL [R1+0x35c], R32 ;  /* 0x00035c2001007387 */ /* 0x000fe80000100800 */
[----:B------:R-:W-:Y:S01]  /*2b5b0*/  STL [R1+0x358], R31 ;  /* 0x0003581f01007387 */ /* 0x000fe20000100800 */
[----:B------:R-:W-:-:S03]  /*2b5c0*/  F2FP.F16.F32.PACK_AB R26, R26, R3 ;  /* 0x000000031a1a723e */ /* 0x000fc600000000ff */
[----:B------:R-:W-:Y:S04]  /*2b5d0*/  STL [R1+0x354], R30 ;  /* 0x0003541e01007387 */ /* 0x000fe80000100800 */
[----:B------:R-:W-:Y:S04]  /*2b5e0*/  STL [R1+0x350], R29 ;  /* 0x0003501d01007387 */ /* 0x000fe80000100800 */
[----:B------:R1:W2:Y:S04]  /*2b5f0*/  LDL.LU R0, [R1+0x1114] ;  /* 0x0011140001007983 */ /* 0x0002a80000300800 */
[----:B------:R-:W-:Y:S04]  /*2b600*/  STL [R1+0x34c], R28 ;  /* 0x00034c1c01007387 */ /* 0x000fe80000100800 */
[----:B------:R1:W3:Y:S01]  /*2b610*/  LDL.LU R3, [R1+0x1110] ;  /* 0x0011100001037983 */ /* 0x0002e20000300800 */
[----:B------:R-:W-:-:S02]  /*2b620*/  F2FP.F16.F32.PACK_AB R25, R25, R93 ;  /* 0x0000005d1919723e */ /* 0x000fc400000000ff */
[----:B------:R-:W-:Y:S01]  /*2b630*/  F2FP.F16.F32.PACK_AB R24, R24, R87 ;  /* 0x000000571818723e */ /* 0x000fe200000000ff */
[----:B------:R-:W-:Y:S01]  /*2b640*/  STL [R1+0x348], R27 ;  /* 0x0003481b01007387 */ /* 0x000fe20000100800 */
[----:B------:R-:W-:Y:S02]  /*2b650*/  F2FP.F16.F32.PACK_AB R23, R23, R86 ;  /* 0x000000561717723e */ /* 0x000fe400000000ff */
[----:B------:R-:W-:Y:S01]  /*2b660*/  F2FP.F16.F32.PACK_AB R22, R22, R85 ;  /* 0x000000551616723e */ /* 0x000fe200000000ff */
[----:B------:R-:W-:Y:S01]  /*2b670*/  STL [R1+0x344], R26 ;  /* 0x0003441a01007387 */ /* 0x000fe20000100800 */
[----:B------:R-:W-:Y:S02]  /*2b680*/  F2FP.F16.F32.PACK_AB R21, R21, R84 ;  /* 0x000000541515723e */ /* 0x000fe400000000ff */
[----:B------:R-:W-:Y:S01]  /*2b690*/  F2FP.F16.F32.PACK_AB R20, R20, R83 ;  /* 0x000000531414723e */ /* 0x000fe200000000ff */
[----:B------:R-:W-:Y:S01]  /*2b6a0*/  STL [R1+0x340], R25 ;  /* 0x0003401901007387 */ /* 0x000fe20000100800 */
[----:B------:R-:W-:-:S02]  /*2b6b0*/  F2FP.F16.F32.PACK_AB R19, R19, R82 ;  /* 0x000000521313723e */ /* 0x000fc400000000ff */
[----:B------:R-:W-:Y:S01]  /*2b6c0*/  F2FP.F16.F32.PACK_AB R18, R18, R81 ;  /* 0x000000511212723e */ /* 0x000fe200000000ff */
[----:B------:R-:W-:Y:S01]  /*2b6d0*/  STL [R1+0x33c], R24 ;  /* 0x00033c1801007387 */ /* 0x000fe20000100800 */
[----:B------:R-:W-:-:S03]  /*2b6e0*/  F2FP.F16.F32.PACK_AB R17, R17, R80 ;  /* 0x000000501111723e */ /* 0x000fc600000000ff */
        /* <DEDUP_REMOVED lines=22> */
[----:B------:R-:W-:Y:S04]  /*2b850*/  STL [R1+0x2ec], R12 ;  /* 0x0002ec0c01007387 */ /* 0x000fe80000100800 */
[----:B------:R-:W-:Y:S04]  /*2b860*/  STL [R1+0x2e4], R11 ;  /* 0x0002e40b01007387 */ /* 0x000fe80000100800 */
[----:B------:R-:W-:Y:S04]  /*2b870*/  STL [R1+0x2dc], R10 ;  /* 0x0002dc0a01007387 */ /* 0x000fe80000100800 */
[----:B------:R-:W-:Y:S04]  /*2b880*/  STL [R1+0x2d4], R9 ;  /* 0x0002d40901007387 */ /* 0x000fe80000100800 */
[----:B------:R-:W-:Y:S04]  /*2b890*/  STL [R1+0x210], R8 ;  /* 0x0002100801007387 */ /* 0x000fe80000100800 */
[----:B------:R-:W-:Y:S04]  /*2b8a0*/  STL [R1+0x20c], R7 ;  /* 0x00020c0701007387 */ /* 0x000fe80000100800 */
[----:B------:R0:W-:Y:S01]  /*2b8b0*/  STL [R1+0x208], R6 ;  /* 0x0002080601007387 */ /* 0x0001e20000100800 */
[----:B--2---:R-:W-:-:S02]  /*2b8c0*/  F2FP.F16.F32.PACK_AB R0, R4, R2 ;  /* 0x000000020400723e */ /* 0x004fc400000000ff */
[----:B---3--:R-:W-:Y:S02]  /*2b8d0*/  F2FP.F16.F32.PACK_AB R3, R5, R68 ;  /* 0x000000440503723e */ /* 0x008fe400000000ff */
[----:B0-----:R-:W0:Y:S03]  /*2b8e0*/  LDTM.x64 R4, tmem[UR7+0x100] ;  /* 0x00010007000479ee */ /* 0x001e260008340000 */
[----:B------:R-:W-:Y:S04]  /*2b8f0*/  STL [R1+0x204], R3 ;  /* 0x0002040301007387 */ /* 0x000fe80000100800 */
[----:B------:R2:W-:Y:S04]  /*2b900*/  STL [R1+0x200], R0 ;  /* 0x0002000001007387 */ /* 0x0005e80000100800 */
[----:B0-----:R-:W-:Y:S04]  /*2b910*/  STL.64 [R1+0x100], R4 ;  /* 0x0001000401007387 */ /* 0x001fe80000100a00 */
[----:B------:R-:W-:Y:S04]  /*2b920*/  STL.64 [R1+0x108], R6 ;  /* 0x0001080601007387 */ /* 0x000fe80000100a00 */
        /* <DEDUP_REMOVED lines=19> */
[----:B--2---:R-:W-:-:S03]  /*2ba60*/  IMAD.MOV.U32 R0, RZ, RZ, R67 ;  /* 0x000000ffff007224 */ /* 0x004fc600078e0043 */
[----:B------:R-:W-:Y:S01]  /*2ba70*/  STL.64 [R1+0x1e8], R62 ;  /* 0x0001e83e01007387 */ /* 0x000fe20000100a00 */
[----:B------:R-:W-:Y:S02]  /*2ba80*/  IMAD.MOV.U32 R87, RZ, RZ, R34 ;  /* 0x000000ffff577224 */ /* 0x000fe400078e0022 */
[----:B------:R-:W-:Y:S01]  /*2ba90*/  IMAD.MOV.U32 R86, RZ, RZ, R33 ;  /* 0x000000ffff567224 */ /* 0x000fe200078e0021 */
[----:B------:R-:W-:Y:S01]  /*2baa0*/  STL [R1+0x1f0], R64 ;  /* 0x0001f04001007387 */ /* 0x000fe20000100800 */
[----:B------:R-:W-:Y:S02]  /*2bab0*/  IMAD.MOV.U32 R85, RZ, RZ, R32 ;  /* 0x000000ffff557224 */ /* 0x000fe400078e0020 */
[----:B------:R-:W-:Y:S01]  /*2bac0*/  IMAD.MOV.U32 R84, RZ, RZ, R31 ;  /* 0x000000ffff547224 */ /* 0x000fe200078e001f */
[----:B------:R0:W-:Y:S01]  /*2bad0*/  STL [R1+0x1f8], R66 ;  /* 0x0001f84201007387 */ /* 0x0001e20000100800 */
[----:B------:R-:W-:Y:S02]  /*2bae0*/  IMAD.MOV.U32 R83, RZ, RZ, R30 ;  /* 0x000000ffff537224 */ /* 0x000fe400078e001e */
[----:B------:R-:W-:-:S02]  /*2baf0*/  IMAD.MOV.U32 R82, RZ, RZ, R29 ;  /* 0x000000ffff527224 */ /* 0x000fc400078e001d */
[----:B------:R-:W-:Y:S02]  /*2bb00*/  IMAD.MOV.U32 R81, RZ, RZ, R28 ;  /* 0x000000ffff517224 */ /* 0x000fe400078e001c */
[----:B------:R-:W-:Y:S02]  /*2bb10*/  IMAD.MOV.U32 R80, RZ, RZ, R27 ;  /* 0x000000ffff507224 */ /* 0x000fe400078e001b */
[----:B------:R-:W-:Y:S02]  /*2bb20*/  IMAD.MOV.U32 R79, RZ, RZ, R26 ;  /* 0x000000ffff4f7224 */ /* 0x000fe400078e001a */
[----:B------:R-:W-:Y:S02]  /*2bb30*/  IMAD.MOV.U32 R78, RZ, RZ, R25 ;  /* 0x000000ffff4e7224 */ /* 0x000fe400078e0019 */
        /* <DEDUP_REMOVED lines=10> */
[----:B0-----:R-:W0:Y:S01]  /*2bbe0*/  LDTM.x64 R4, tmem[UR7+0x140] ;  /* 0x00014007000479ee */ /* 0x001e220008340000 */
[----:B------:R-:W-:Y:S04]  /*2bbf0*/  STL [R1+0x110c], R73 ;  /* 0x00110c4901007387 */ /* 0x000fe80000100800 */
[----:B------:R-:W-:Y:S04]  /*2bc00*/  STL [R1+0x1108], R74 ;  /* 0x0011084a01007387 */ /* 0x000fe80000100800 */
[----:B------:R2:W-:Y:S04]  /*2bc10*/  STL [R1+0x1104], R75 ;  /* 0x0011044b01007387 */ /* 0x0005e80000100800 */
[----:B--2---:R-:W2:Y:S04]  /*2bc20*/  LDL.LU R75, [R1+0x1f0] ;  /* 0x0001f000014b7983 */ /* 0x004ea80000300800 */
[----:B------:R3:W-:Y:S04]  /*2bc30*/  STL [R1+0x1100], R76 ;  /* 0x0011004c01007387 */ /* 0x0007e80000100800 */
[----:B---3--:R-:W3:Y:S04]  /*2bc40*/  LDL.LU R76, [R1+0x1ec] ;  /* 0x0001ec00014c7983 */ /* 0x008ee80000300800 */
[----:B------:R4:W-:Y:S04]  /*2bc50*/  STL [R1+0x10fc], R77 ;  /* 0x0010fc4d01007387 */ /* 0x0009e80000100800 */
[----:B----4-:R-:W4:Y:S04]  /*2bc60*/  LDL.LU R77, [R1+0x1e8] ;  /* 0x0001e800014d7983 */ /* 0x010f280000300800 */
[----:B------:R5:W-:Y:S04]  /*2bc70*/  STL [R1+0x10f8], R78 ;  /* 0x0010f84e01007387 */ /* 0x000be80000100800 */
[----:B-----5:R-:W5:Y:S04]  /*2bc80*/  LDL.LU R78, [R1+0x1e4] ;  /* 0x0001e400014e7983 */ /* 0x020f680000300800 */
[----:B------:R0:W-:Y:S04]  /*2bc90*/  STL [R1+0x10f4], R79 ;  /* 0x0010f44f01007387 */ /* 0x0001e80000100800 */
[----:B0-----:R-:W5:Y:S04]  /*2bca0*/  LDL.LU R79, [R1+0x1e0] ;  /* 0x0001e000014f7983 */ /* 0x001f680000300800 */
[----:B------:R0:W-:Y:S04]  /*2bcb0*/  STL [R1+0x10f0], R80 ;  /* 0x0010f05001007387 */ /* 0x0001e80000100800 */
        /* <DEDUP_REMOVED lines=35> */
[----:B------:R-:W-:Y:S01]  /*2bef0*/  STL.64 [R1+0xe8], R62 ;  /* 0x0000e83e01007387 */ /* 0x000fe20000100a00 */
[----:B------:R-:W-:Y:S02]  /*2bf00*/  IMAD.MOV.U32 R0, RZ, RZ, R11 ;  /* 0x000000ffff007224 */ /* 0x000fe400078e000b */
[----:B------:R-:W-:Y:S01]  /*2bf10*/  IMAD.MOV.U32 R88, RZ, RZ, R10 ;  /* 0x000000ffff587224 */ /* 0x000fe200078e000a */
[----:B------:R-:W-:Y:S01]  /*2bf20*/  STL.64 [R1+0xf0], R64 ;  /* 0x0000f04001007387 */ /* 0x000fe20000100a00 */
[----:B------:R-:W-:Y:S02]  /*2bf30*/  IMAD.MOV.U32 R93, RZ, RZ, R9 ;  /* 0x000000ffff5d7224 */ /* 0x000fe400078e0009 */
[----:B------:R-:W-:Y:S01]  /*2bf40*/  IMAD.MOV.U32 R2, RZ, RZ, R8 ;  /* 0x000000ffff027224 */ /* 0x000fe200078e0008 */
[----:B------:R1:W-:Y:S01]  /*2bf50*/  STL.64 [R1+0xf8], R66 ;  /* 0x0000f84201007387 */ /* 0x0003e20000100a00 */
[----:B------:R-:W-:Y:S02]  /*2bf60*/  IMAD.MOV.U32 R89, RZ, RZ, R7 ;  /* 0x000000ffff597224 */ /* 0x000fe400078e0007 */
[----:B------:R-:W-:Y:S01]  /*2bf70*/  IMAD.MOV.U32 R92, RZ, RZ, R6 ;  /* 0x000000ffff5c7224 */ /* 0x000fe200078e0006 */
[----:B0-----:R-:W5:Y:S01]  /*2bf80*/  LDL.LU R80, [R1+0x1dc] ;  /* 0x0001dc0001507983 */ /* 0x001f620000300800 */
[----:B------:R-:W-:-:S02]  /*2bf90*/  IMAD.MOV.U32 R90, RZ, RZ, R5 ;  /* 0x000000ffff5a7224 */ /* 0x000fc400078e0005 */
[----:B------:R-:W-:Y:S01]  /*2bfa0*/  IMAD.MOV.U32 R91, RZ, RZ, R4 ;  /* 0x000000ffff5b7224 */ /* 0x000fe200078e0004 */
[----:B------:R-:W5:Y:S01]  /*2bfb0*/  LDL.LU R81, [R1+0x1d8] ;  /* 0x0001d80001517983 */ /* 0x000f620000300800 */
[----:B-1----:R-:W0:Y:S03]  /*2bfc0*/  LDTM.x64 R4, tmem[UR7+0x180] ;  /* 0x00018007000479ee */ /* 0x002e260008340000 */
[----:B------:R-:W5:Y:S04]  /*2bfd0*/  LDL.LU R82, [R1+0x1d4] ;  /* 0x0001d40001527983 */ /* 0x000f680000300800 */
[----:B------:R-:W5:Y:S04]  /*2bfe0*/  LDL.LU R83, [R1+0x1d0] ;  /* 0x0001d00001537983 */ /* 0x000f680000300800 */
[----:B------:R-:W5:Y:S04]  /*2bff0*/  LDL.LU R84, [R1+0x1cc] ;  /* 0x0001cc0001547983 */ /* 0x000f680000300800 */
[----:B------:R-:W5:Y:S04]  /*2c000*/  LDL.LU R85, [R1+0x1c8] ;  /* 0x0001c80001557983 */ /* 0x000f680000300800 */
[----:B------:R-:W5:Y:S04]  /*2c010*/  LDL.LU R86, [R1+0x1c4] ;  /* 0x0001c40001567983 */ /* 0x000f680000300800 */
[----:B------:R-:W-:Y:S04]  /*2c020*/  STL [R1+0x1080], R2 ;  /* 0x0010800201007387 */ /* 0x000fe80000100800 */
[----:B------:R-:W-:Y:S01]  /*2c030*/  STL [R1+0x107c], R93 ;  /* 0x00107c5d01007387 */ /* 0x000fe20000100800 */
[----:B0-----:R-:W-:-:S03]  /*2c040*/  F2FP.F16.F32.PACK_AB R87, R67, R73 ;  /* 0x000000494357723e */ /* 0x001fc600000000ff */
[----:B------:R-:W-:Y:S04]  /*2c050*/  STL [R1+0x1078], R88 ;  /* 0x0010785801007387 */ /* 0x000fe80000100800 */
[----:B------:R-:W-:Y:S04]  /*2c060*/  STL [R1+0x1074], R0 ;  /* 0x0010740001007387 */ /* 0x000fe80000100800 */
[----:B------:R-:W-:Y:S04]  /*2c070*/  STL [R1+0x1070], R3 ;  /* 0x0010700301007387 */ /* 0x000fe80000100800 */
[----:B------:R-:W5:Y:S04]  /*2c080*/  LDL.LU R73, [R1+0x110c] ;  /* 0x00110c0001497983 */ /* 0x000f680000300800 */
[----:B------:R-:W5:Y:S04]  /*2c090*/  LDL.LU R67, [R1+0x1f8] ;  /* 0x0001f80001437983 */ /* 0x000f680000300800 */
[----:B------:R0:W-:Y:S04]  /*2c0a0*/  STL [R1+0x1fc], R87 ;  /* 0x0001fc5701007387 */ /* 0x0001e80000100800 */
[----:B0-----:R-:W5:Y:S01]  /*2c0b0*/  LDL.LU R87, [R1+0x1c0] ;  /* 0x0001c00001577983 */ /* 0x001f620000300800 */
[----:B------:R-:W-:-:S02]  /*2c0c0*/  F2FP.F16.F32.PACK_AB R65, R65, R74 ;  /* 0x0000004a4141723e */ /* 0x000fc400000000ff */
[----:B--2---:R-:W-:Y:S02]  /*2c0d0*/  F2FP.F16.F32.PACK_AB R64, R64, R75 ;  /* 0x0000004b4040723e */ /* 0x004fe400000000ff */
[----:B---3--:R-:W-:Y:S02]  /*2c0e0*/  F2FP.F16.F32.PACK_AB R63, R63, R76 ;  /* 0x0000004c3f3f723e */ /* 0x008fe400000000ff */
[----:B----4-:R-:W-:Y:S02]  /*2c0f0*/  F2FP.F16.F32.PACK_AB R62, R62, R77 ;  /* 0x0000004d3e3e723e */ /* 0x010fe400000000ff */
[----:B-----5:R-:W-:Y:S02]  /*2c100*/  F2FP.F16.F32.PACK_AB R61, R61, R78 ;  /* 0x0000004e3d3d723e */ /* 0x020fe400000000ff */
[----:B------:R-:W-:Y:S02]  /*2c110*/  F2FP.F16.F32.PACK_AB R60, R60, R79 ;  /* 0x0000004f3c3c723e */ /* 0x000fe400000000ff */
[----:B------:R-:W-:-:S02]  /*2c120*/  F2FP.F16.F32.PACK_AB R59, R59, R80 ;  /* 0x000000503b3b723e */ /* 0x000fc400000000ff */
[----:B------:R-:W-:Y:S02]  /*2c130*/  F2FP.F16.F32.PACK_AB R58, R58, R81 ;  /* 0x000000513a3a723e */ /* 0x000fe400000000ff */
[----:B------:R-:W-:Y:S02]  /*2c140*/  F2FP.F16.F32.PACK_AB R57, R57, R82 ;  /* 0x000000523939723e */ /* 0x000fe400000000ff */
[----:B------:R-:W-:Y:S02]  /*2c150*/  F2FP.F16.F32.PACK_AB R56, R56, R83 ;  /* 0x000000533838723e */ /* 0x000fe400000000ff */
[----:B------:R-:W-:Y:S02]  /*2c160*/  F2FP.F16.F32.PACK_AB R55, R55, R84 ;  /* 0x000000543737723e */ /* 0x000fe400000000ff */
[----:B------:R-:W-:Y:S02]  /*2c170*/  F2FP.F16.F32.PACK_AB R88, R66, R67 ;  /* 0x000000434258723e */ /* 0x000fe400000000ff */
[----:B------:R-:W2:Y:S04]  /*2c180*/  LDL.LU R66, [R1+0x184] ;  /* 0x0001840001427983 */ /* 0x000ea80000300800 */
[----:B------:R-:W3:Y:S04]  /*2c190*/  LDL.LU R67, [R1+0x180] ;  /* 0x0001800001437983 */ /* 0x000ee80000300800 */
[----:B------:R0:W-:Y:S04]  /*2c1a0*/  STL [R1+0x1f8], R88 ;  /* 0x0001f85801007387 */ /* 0x0001e80000100800 */
[----:B0-----:R-:W4:Y:S04]  /*2c1b0*/  LDL.LU R88, [R1+0x17c] ;  /* 0x00017c0001587983 */ /* 0x001f280000300800 */
        /* <DEDUP_REMOVED lines=19> */
[----:B------:R0:W-:Y:S01]  /*2c2f0*/  STL [R1+0x1dc], R59 ;  /* 0x0001dc3b01007387 */ /* 0x0001e20000100800 */
[----:B------:R-:W-:-:S03]  /*2c300*/  F2FP.F16.F32.PACK_AB R54, R54, R85 ;  /* 0x000000553636723e */ /* 0x000fc600000000ff */
        /* <DEDUP_REMOVED lines=24> */
[----:B--2---:R-:W-:-:S02]  /*2c490*/  F2FP.F16.F32.PACK_AB R37, R37, R66 ;  /* 0x000000422525723e */ /* 0x004fc400000000ff */
[----:B---3--:R-:W-:Y:S02]  /*2c4a0*/  F2FP.F16.F32.PACK_AB R36, R36, R67 ;  /* 0x000000432424723e */ /* 0x008fe400000000ff */
[----:B----4-:R-:W-:Y:S02]  /*2c4b0*/  F2FP.F16.F32.PACK_AB R35, R35, R88 ;  /* 0x000000582323723e */ /* 0x010fe400000000ff */
[----:B-----5:R-:W-:Y:S02]  /*2c4c0*/  F2FP.F16.F32.PACK_AB R38, R38, R65 ;  /* 0x000000412626723e */ /* 0x020fe400000000ff */
        /* <DEDUP_REMOVED lines=29> */
[----:B------:R-:W-:Y:S01]  /*2c6a0*/  STL [R1+0x184], R37 ;  /* 0x0001842501007387 */ /* 0x000fe20000100800 */
[----:B------:R-:W-:-:S03]  /*2c6b0*/  F2FP.F16.F32.PACK_AB R32, R32, R85 ;  /* 0x000000552020723e */ /* 0x000fc600000000ff */
[----:B------:R-:W-:Y:S04]  /*2c6c0*/  STL [R1+0x180], R36 ;  /* 0x0001802401007387 */ /* 0x000fe80000100800 */
[----:B------:R0:W2:Y:S01]  /*2c6d0*/  LDL.LU R87, [R1+0x10d0] ;  /* 0x0010d00001577983 */ /* 0x0000a20000300800 */
[----:B------:R-:W-:-:S03]  /*2c6e0*/  F2FP.F16.F32.PACK_AB R31, R31, R84 ;  /* 0x000000541f1f723e */ /* 0x000fc600000000ff */
[----:B------:R-:W-:Y:S04]  /*2c6f0*/  STL [R1+0x17c], R35 ;  /* 0x00017c2301007387 */ /* 0x000fe80000100800 */
[----:B------:R0:W3:Y:S04]  /*2c700*/  LDL.LU R86, [R1+0x10cc] ;  /* 0x0010cc0001567983 */ /* 0x0000e80000300800 */
[----:B------:R-:W-:Y:S01]  /*2c710*/  STL [R1+0x178], R34 ;  /* 0x0001782201007387 */ /* 0x000fe20000100800 */
[----:B------:R-:W-:-:S03]  /*2c720*/  F2FP.F16.F32.PACK_AB R30, R30, R83 ;  /* 0x000000531e1e723e */ /* 0x000fc600000000ff */
[----:B------:R0:W4:Y:S04]  /*2c730*/  LDL.LU R85, [R1+0x10c8] ;  /* 0x0010c80001557983 */ /* 0x0001280000300800 */
[----:B------:R-:W-:Y:S04]  /*2c740*/  STL [R1+0x174], R33 ;  /* 0x0001742101007387 */ /* 0x000fe80000100800 */
[----:B------:R0:W5:Y:S04]  /*2c750*/  LDL.LU R84, [R1+0x10c4] ;  /* 0x0010c40001547983 */ /* 0x0001680000300800 */
[----:B------:R-:W-:Y:S04]  /*2c760*/  STL [R1+0x170], R32 ;  /* 0x0001702001007387 */ /* 0x000fe80000100800 */
[----:B------:R0:W5:Y:S04]  /*2c770*/  LDL.LU R83, [R1+0x10c0] ;  /* 0x0010c00001537983 */ /* 0x0001680000300800 */
[----:B------:R-:W-:Y:S04]  /*2c780*/  STL [R1+0x16c], R31 ;  /* 0x00016c1f01007387 */ /* 0x000fe80000100800 */
[----:B------:R-:W5:Y:S04]  /*2c790*/  LDL.LU R57, [R1+0x128] ;  /* 0x0001280001397983 */ /* 0x000f680000300800 */
[----:B------:R-:W5:Y:S04]  /*2c7a0*/  LDL.LU R58, [R1+0x124] ;  /* 0x00012400013a7983 */ /* 0x000f680000300800 */
[----:B------:R-:W-:Y:S04]  /*2c7b0*/  STL [R1+0x168], R30 ;  /* 0x0001681e01007387 */ /* 0x000fe80000100800 */
[----:B------:R-:W5:Y:S04]  /*2c7c0*/  LDL.LU R59, [R1+0x120] ;  /* 0x00012000013b7983 */ /* 0x000f680000300800 */
[----:B------:R-:W5:Y:S04]  /*2c7d0*/  LDL.LU R60, [R1+0x11c] ;  /* 0x00011c00013c7983 */ /* 0x000f680000300800 */
[----:B------:R-:W5:Y:S01]  /*2c7e0*/  LDL.LU R61, [R1+0x118] ;  /* 0x00011800013d7983 */ /* 0x000f620000300800 */
[----:B------:R-:W-:-:S03]  /*2c7f0*/  F2FP.F16.F32.PACK_AB R29, R29, R82 ;  /* 0x000000521d1d723e */ /* 0x000fc600000000ff */
[----:B------:R-:W5:Y:S04]  /*2c800*/  LDL.LU R62, [R1+0x114] ;  /* 0x00011400013e7983 */ /* 0x000f680000300800 */
[----:B------:R-:W5:Y:S01]  /*2c810*/  LDL.LU R63, [R1+0x110] ;  /* 0x00011000013f7983 */ /* 0x000f620000300800 */
[----:B------:R-:W-:-:S03]  /*2c820*/  F2FP.F16.F32.PACK_AB R28, R28, R81 ;  /* 0x000000511c1c723e */ /* 0x000fc600000000ff */
[----:B------:R-:W5:Y:S04]  /*2c830*/  LDL.LU R64, [R1+0x10c] ;  /* 0x00010c0001407983 */ /* 0x000f680000300800 */
[----:B------:R-:W5:Y:S04]  /*2c840*/  LDL.LU R65, [R1+0x108] ;  /* 0x0001080001417983 */ /* 0x000f680000300800 */
[----:B------:R-:W5:Y:S01]  /*2c850*/  LDL.LU R66, [R1+0x104] ;  /* 0x0001040001427983 */ /* 0x000f620000300800 */
[----:B------:R-:W-:-:S03]  /*2c860*/  F2FP.F16.F32.PACK_AB R27, R27, R80 ;  /* 0x000000501b1b723e */ /* 0x000fc600000000ff */
[----:B------:R-:W5:Y:S04]  /*2c870*/  LDL.LU R67, [R1+0x100] ;  /* 0x0001000001437983 */ /* 0x000f680000300800 */
[----:B------:R0:W5:Y:S01]  /*2c880*/  LDL.LU R82, [R1+0x10bc] ;  /* 0x0010bc0001527983 */ /* 0x0001620000300800 */
[----:B------:R-:W-:-:S03]  /*2c890*/  F2FP.F16.F32.PACK_AB R26, R26, R79 ;  /* 0x0000004f1a1a723e */ /* 0x000fc600000000ff */
[----:B------:R0:W5:Y:S04]  /*2c8a0*/  LDL.LU R81, [R1+0x10b8] ;  /* 0x0010b80001517983 */ /* 0x0001680000300800 */
[----:B------:R-:W-:Y:S04]  /*2c8b0*/  STL [R1+0x164], R29 ;  /* 0x0001641d01007387 */ /* 0x000fe80000100800 */
[----:B------:R0:W5:Y:S04]  /*2c8c0*/  LDL.LU R80, [R1+0x10b4] ;  /* 0x0010b40001507983 */ /* 0x0001680000300800 */
[----:B------:R-:W-:Y:S04]  /*2c8d0*/  STL [R1+0x160], R28 ;  /* 0x0001601c01007387 */ /* 0x000fe80000100800 */
[----:B------:R0:W5:Y:S01]  /*2c8e0*/  LDL.LU R79, [R1+0x10b0] ;  /* 0x0010b000014f7983 */ /* 0x0001620000300800 */
[----:B------:R-:W-:-:S03]  /*2c8f0*/  F2FP.F16.F32.PACK_AB R2, R25, R78 ;  /* 0x0000004e1902723e */ /* 0x000fc600000000ff */
[----:B------:R-:W-:Y:S01]  /*2c900*/  STL [R1+0x15c], R27 ;  /* 0x00015c1b01007387 */ /* 0x000fe20000100800 */
[----:B------:R-:W-:-:S03]  /*2c910*/  F2FP.F16.F32.PACK_AB R3, R24, R77 ;  /* 0x0000004d1803723e */ /* 0x000fc600000000ff */
[----:B------:R0:W5:Y:S04]  /*2c920*/  LDL.LU R78, [R1+0x10ac] ;  /* 0x0010ac00014e7983 */ /* 0x0001680000300800 */
[----:B------:R-:W-:Y:S04]  /*2c930*/  STL [R1+0x158], R26 ;  /* 0x0001581a01007387 */ /* 0x000fe80000100800 */
[----:B------:R0:W5:Y:S04]  /*2c940*/  LDL.LU R77, [R1+0x10a8] ;  /* 0x0010a800014d7983 */ /* 0x0001680000300800 */
[----:B------:R1:W-:Y:S04]  /*2c950*/  STL [R1+0x154], R2 ;  /* 0x0001540201007387 */ /* 0x0003e80000100800 */
[----:B-1----:R-:W5:Y:S04]  /*2c960*/  LDL.LU R2, [R1+0xfc] ;  /* 0x0000fc0001027983 */ /* 0x002f680000300800 */
[----:B------:R-:W5:Y:S04]  /*2c970*/  LDL.LU R88, [R1+0x2c] ;  /* 0x00002c0001587983 */ /* 0x000f680000300800 */
[----:B------:R1:W-:Y:S04]  /*2c980*/  STL [R1+0x150], R3 ;  /* 0x0001500301007387 */ /* 0x0003e80000100800 */
[----:B-1----:R-:W5:Y:S01]  /*2c990*/  LDL.LU R3, [R1+0x28] ;  /* 0x0000280001037983 */ /* 0x002f620000300800 */
[----:B--2---:R-:W-:-:S03]  /*2c9a0*/  F2FP.F16.F32.PACK_AB R87, R23, R76 ;  /* 0x0000004c1757723e */ /* 0x004fc600000000ff */
[----:B------:R0:W2:Y:S01]  /*2c9b0*/  LDL.LU R76, [R1+0x10a4] ;  /* 0x0010a400014c7983 */ /* 0x0000a20000300800 */
[----:B---3--:R-:W-:-:S03]  /*2c9c0*/  F2FP.F16.F32.PACK_AB R86, R22, R75 ;  /* 0x0000004b1656723e */ /* 0x008fc600000000ff */
[----:B------:R-:W-:Y:S04]  /*2c9d0*/  STL [R1+0x1048], R87 ;  /* 0x0010485701007387 */ /* 0x000fe80000100800 */
[----:B------:R0:W3:Y:S01]  /*2c9e0*/  LDL.LU R75, [R1+0x10a0] ;  /* 0x0010a000014b7983 */ /* 0x0000e20000300800 */
[----:B----4-:R-:W-:-:S03]  /*2c9f0*/  F2FP.F16.F32.PACK_AB R85, R21, R74 ;  /* 0x0000004a1555723e */ /* 0x010fc600000000ff */
[----:B------:R-:W-:Y:S04]  /*2ca00*/  STL [R1+0x104c], R86 ;  /* 0x00104c5601007387 */ /* 0x000fe80000100800 */
[----:B------:R0:W4:Y:S01]  /*2ca10*/  LDL.LU R74, [R1+0x109c] ;  /* 0x00109c00014a7983 */ /* 0x0001220000300800 */
[----:B-----5:R-:W-:-:S03]  /*2ca20*/  F2FP.F16.F32.PACK_AB R84, R20, R73 ;  /* 0x000000491454723e */ /* 0x020fc600000000ff */
[----:B------:R0:W5:Y:S01]  /*2ca30*/  LDL.LU R73, [R1+0x1098] ;  /* 0x0010980001497983 */ /* 0x0001620000300800 */
[----:B------:R-:W-:-:S03]  /*2ca40*/  F2FP.F16.F32.PACK_AB R83, R19, R72 ;  /* 0x000000481353723e */ /* 0x000fc600000000ff */
        /* <DEDUP_REMOVED lines=9> */
[----:B------:R-:W-:Y:S02]  /*2cae0*/  F2FP.F16.F32.PACK_AB R78, R14, R57 ;  /* 0x000000390e4e723e */ /* 0x000fe400000000ff */
[----:B------:R-:W-:Y:S02]  /*2caf0*/  F2FP.F16.F32.PACK_AB R77, R13, R58 ;  /* 0x0000003a0d4d723e */ /* 0x000fe400000000ff */
[----:B--2---:R-:W-:Y:S02]  /*2cb00*/  F2FP.F16.F32.PACK_AB R76, R12, R59 ;  /* 0x0000003b0c4c723e */ /* 0x004fe400000000ff */
[----:B---3--:R-:W-:Y:S02]  /*2cb10*/  F2FP.F16.F32.PACK_AB R75, R11, R60 ;  /* 0x0000003c0b4b723e */ /* 0x008fe400000000ff */
[----:B----4-:R-:W-:Y:S02]  /*2cb20*/  F2FP.F16.F32.PACK_AB R74, R10, R61 ;  /* 0x0000003d0a4a723e */ /* 0x010fe400000000ff */
[----:B-----5:R-:W-:-:S02]  /*2cb30*/  F2FP.F16.F32.PACK_AB R73, R9, R62 ;  /* 0x0000003e0949723e */ /* 0x020fc400000000ff */
[----:B------:R-:W-:Y:S02]  /*2cb40*/  F2FP.F16.F32.PACK_AB R72, R8, R63 ;  /* 0x0000003f0848723e */ /* 0x000fe400000000ff */
[----:B------:R-:W-:Y:S02]  /*2cb50*/  F2FP.F16.F32.PACK_AB R71, R7, R64 ;  /* 0x000000400747723e */ /* 0x000fe400000000ff */
[----:B------:R-:W-:Y:S02]  /*2cb60*/  F2FP.F16.F32.PACK_AB R70, R6, R65 ;  /* 0x000000410646723e */ /* 0x000fe400000000ff */
[----:B------:R-:W-:Y:S02]  /*2cb70*/  F2FP.F16.F32.PACK_AB R69, R5, R66 ;  /* 0x000000420545723e */ /* 0x000fe400000000ff */
[----:B------:R-:W-:Y:S02]  /*2cb80*/  F2FP.F16.F32.PACK_AB R68, R4, R67 ;  /* 0x000000430444723e */ /* 0x000fe400000000ff */
[----:B------:R-:W1:Y:S01]  /*2cb90*/  LDTM.x64 R4, tmem[UR7+0x1c0] ;  /* 0x0001c007000479ee */ /* 0x000e620008340000 */
[----:B------:R-:W2:Y:S01]  /*2cba0*/  LDCU UR7, c[0x0][0x3b8] ;  /* 0x00007700ff0777ac */ /* 0x000ea20008000800 */
[----:B------:R-:W-:Y:S01]  /*2cbb0*/  NOP ;  /* 0x0000000000007918 */ /* 0x000fe20000000000 */
[----:B-1----:R-:W-:Y:S04]  /*2cbc0*/  STL [R1+0x1044], R44 ;  /* 0x0010442c01007387 */ /* 0x002fe80000100800 */
        /* <DEDUP_REMOVED lines=21> */
[----:B------:R1:W-:Y:S04]  /*2cd20*/  STL [R1+0xff4], R64 ;  /* 0x000ff44001007387 */ /* 0x0003e80000100800 */
[----:B------:R3:W-:Y:S04]  /*2cd30*/  STL [R1+0xff0], R65 ;  /* 0x000ff04101007387 */ /* 0x0007e80000100800 */
[----:B------:R4:W-:Y:S01]  /*2cd40*/  STL [R1+0xfec], R66 ;  /* 0x000fec4201007387 */ /* 0x0009e20000100800 */
[----:B------:R-:W-:-:S02]  /*2cd50*/  F2FP.F16.F32.PACK_AB R14, R14, R3 ;  /* 0x000000030e0e723e */ /* 0x000fc400000000ff */
[C---:B-1----:R-:W-:Y:S02]  /*2cd60*/  PRMT R64, R0.reuse, 0x7610, R64 ;  /* 0x0000761000407816 */ /* 0x042fe40000000040 */
[----:B---3--:R-:W-:Y:S01]  /*2cd70*/  PRMT R65, R0, 0x7632, R65 ;  /* 0x0000763200417816 */ /* 0x008fe20000000041 */
[----:B----4-:R-:W3:Y:S04]  /*2cd80*/  LDL.LU R66, [R1+0x6b0] ;  /* 0x0006b00001427983 */ /* 0x010ee80000300800 */
[----:B------:R-:W4:Y:S04]  /*2cd90*/  LDL.LU R2, [R1+0x1080] ;  /* 0x0010800001027983 */ /* 0x000f280000300800 */
[----:B------:R1:W-:Y:S04]  /*2cda0*/  STL [R1+0xfc], R93 ;  /* 0x0000fc5d01007387 */ /* 0x0003e80000100800 */
[----:B-1----:R-:W5:Y:S04]  /*2cdb0*/  LDL.LU R93, [R1+0x107c] ;  /* 0x00107c00015d7983 */ /* 0x002f680000300800 */
[----:B------:R-:W2:Y:S04]  /*2cdc0*/  LDL.LU R88, [R1+0x1078] ;  /* 0x0010780001587983 */ /* 0x000ea80000300800 */
[----:B------:R-:W2:Y:S04]  /*2cdd0*/  LDL.LU R0, [R1+0x1074] ;  /* 0x0010740001007983 */ /* 0x000ea80000300800 */
[----:B------:R-:W2:Y:S01]  /*2cde0*/  LDL.LU R3, [R1+0x1070] ;  /* 0x0010700001037983 */ /* 0x000ea20000300800 */
[----:B------:R-:W-:-:S02]  /*2cdf0*/  PRMT R62, R14, 0x7610, R62 ;  /* 0x000076100e3e7816 */ /* 0x000fc4000000003e */
[----:B------:R-:W-:Y:S02]  /*2ce00*/  PRMT R63, R14, 0x7632, R63 ;  /* 0x000076320e3f7816 */ /* 0x000fe4000000003f */
[----:B------:R-:W3:Y:S01]  /*2ce10*/  LDL.LU R14, [R1+0x24] ;  /* 0x00002400010e7983 */ /* 0x000ee20000300800 */
[----:B--2---:R-:W-:-:S03]  /*2ce20*/  F2FP.F16.F32.PACK_AB R86, R12, R3 ;  /* 0x000000030c56723e */ /* 0x004fc600000000ff */
[----:B------:R0:W5:Y:S01]  /*2ce30*/  LDL.LU R3, [R1+0x106c] ;  /* 0x00106c0001037983 */ /* 0x0001620000300800 */
[----:B------:R-:W-:-:S03]  /*2ce40*/  F2FP.F16.F32.PACK_AB R12, R11, R0 ;  /* 0x000000000b0c723e */ /* 0x000fc600000000ff */
[----:B------:R0:W4:Y:S01]  /*2ce50*/  LDL.LU R0, [R1+0x1068] ;  /* 0x0010680001007983 */ /* 0x0001220000300800 */
[----:B------:R-:W-:-:S03]  /*2ce60*/  F2FP.F16.F32.PACK_AB R11, R10, R88 ;  /* 0x000000580a0b723e */ /* 0x000fc600000000ff */
[----:B------:R-:W2:Y:S01]  /*2ce70*/  LDL.LU R88, [R1+0x1064] ;  /* 0x0010640001587983 */ /* 0x000ea20000300800 */
[----:B---3--:R-:W-:Y:S02]  /*2ce80*/  F2FP.F16.F32.PACK_AB R87, R13, R14 ;  /* 0x0000000e0d57723e */ /* 0x008fe400000000ff */
[----:B------:R-:W1:Y:S01]  /*2ce90*/  LDC R14, c[0x0][0x3b4] ;  /* 0x0000ed00ff0e7b82 */ /* 0x000e620000000800 */
[----:B-----5:R-:W-:Y:S02]  /*2cea0*/  F2FP.F16.F32.PACK_AB R3, R9, R93 ;  /* 0x0000005d0903723e */ /* 0x020fe400000000ff */
[----:B------:R-:W3:Y:S01]  /*2ceb0*/  LDL.LU R93, [R1+0x1060] ;  /* 0x00106000015d7983 */ /* 0x000ee20000300800 */
[----:B----4-:R-:W-:Y:S02]  /*2cec0*/  F2FP.F16.F32.PACK_AB R0, R8, R2 ;  /* 0x000000020800723e */ /* 0x010fe400000000ff */
[C---:B------:R-:W-:Y:S02]  /*2ced0*/  PRMT R60, R87.reuse, 0x7610, R60 ;  /* 0x00007610573c7816 */ /* 0x040fe4000000003c */
[----:B------:R-:W-:-:S02]  /*2cee0*/  PRMT R61, R87, 0x7632, R61 ;  /* 0x00007632573d7816 */ /* 0x000fc4000000003d */
[C---:B------:R-:W-:Y:S01]  /*2cef0*/  PRMT R50, R0.reuse, 0x7610, R50 ;  /* 0x0000761000327816 */ /* 0x040fe20000000032 */
[----:B------:R-:W4:Y:S01]  /*2cf00*/  LDL R87, [R1+0x6bc] ;  /* 0x0006bc0001577983 */ /* 0x000f220000100800 */
[----:B------:R-:W-:Y:S01]  /*2cf10*/  PRMT R51, R0, 0x7632, R51 ;  /* 0x0000763200337816 */ /* 0x000fe20000000033 */
[C---:B-1----:R-:W-:Y:S01]  /*2cf20*/  IMAD R0, R66.reuse, R14, RZ ;  /* 0x0000000e42007224 */ /* 0x042fe200078e02ff */
[----:B------:R-:W-:-:S04]  /*2cf30*/  ISETP.GE.AND P0, PT, R66, UR22, PT ;  /* 0x0000001642007c0c */ /* 0x000fc8000bf06270 */
[----:B------:R-:W-:Y:S02]  /*2cf40*/  LEA R8, P2, R0, UR20, 0x1 ;  /* 0x0000001400087c11 */ /* 0x000fe4000f8408ff */
[C---:B------:R-:W-:Y:S02]  /*2cf50*/  PRMT R56, R12.reuse, 0x7610, R56 ;  /* 0x000076100c387816 */ /* 0x040fe40000000038 */
[----:B------:R-:W-:Y:S02]  /*2cf60*/  PRMT R57, R12, 0x7632, R57 ;  /* 0x000076320c397816 */ /* 0x000fe40000000039 */
[----:B------:R-:W-:Y:S02]  /*2cf70*/  LEA.HI.X.SX32 R9, R0, UR21, 0x1, P2 ;  /* 0x0000001500097c11 */ /* 0x000fe400090f0eff */
[C---:B------:R-:W-:Y:S02]  /*2cf80*/  PRMT R52, R3.reuse, 0x7610, R52 ;  /* 0x0000761003347816 */ /* 0x040fe40000000034 */
[----:B------:R-:W-:-:S02]  /*2cf90*/  PRMT R53, R3, 0x7632, R53 ;  /* 0x0000763203357816 */ /* 0x000fc40000000035 */
[----:B------:R-:W-:Y:S02]  /*2cfa0*/  F2FP.F16.F32.PACK_AB R7, R7, R89 ;  /* 0x000000590707723e */ /* 0x000fe400000000ff */
[C---:B------:R-:W-:Y:S01]  /*2cfb0*/  PRMT R58, R86.reuse, 0x7610, R58 ;  /* 0x00007610563a7816 */ /* 0x040fe2000000003a */
[----:B------:R-:W5:Y:S01]  /*2cfc0*/  LDL.LU R89, [R1+0x105c] ;  /* 0x00105c0001597983 */ /* 0x000f620000300800 */
[----:B------:R-:W-:-:S03]  /*2cfd0*/  PRMT R59, R86, 0x7632, R59 ;  /* 0x00007632563b7816 */ /* 0x000fc6000000003b */
[----:B------:R-:W4:Y:S01]  /*2cfe0*/  LDL R86, [R1+0x6b8] ;  /* 0x0006b80001567983 */ /* 0x000f220000100800 */
[----:B------:R-:W-:Y:S02]  /*2cff0*/  F2FP.F16.F32.PACK_AB R5, R5, R90 ;  /* 0x0000005a0505723e */ /* 0x000fe400000000ff */
[----:B--2---:R-:W-:Y:S02]  /*2d000*/  PRMT R10, R88, 0x7632, R10 ;  /* 0x00007632580a7816 */ /* 0x004fe4000000000a */
[C---:B---3--:R-:W-:Y:S01]  /*2d010*/  ISETP.LT.AND P0, PT, R93.reuse, UR31, !P0 ;  /* 0x0000001f5d007c0c */ /* 0x048fe2000c701270 */
[----:B------:R-:W-:Y:S02]  /*2d020*/  IMAD R12, R93, UR7, RZ ;  /* 0x000000075d0c7c24 */ /* 0x000fe4000f8e02ff */
[----:B------:R-:W-:Y:S01]  /*2d030*/  IMAD R0, R14, 0x80, R0 ;  /* 0x000000800e007824 */ /* 0x000fe200078e0200 */
[C---:B------:R-:W-:Y:S01]  /*2d040*/  PRMT R48, R7.reuse, 0x7610, R48 ;  /* 0x0000761007307816 */ /* 0x040fe20000000030 */
[----:B------:R-:W-:Y:S01]  /*2d050*/  IMAD.WIDE R2, R12, 0x2, R8 ;  /* 0x000000020c027825 */ /* 0x000fe200078e0208 */
[----:B------:R-:W-:Y:S01]  /*2d060*/  PRMT R49, R7, 0x7632, R49 ;  /* 0x0000763207317816 */ /* 0x000fe20000000031 */
[----:B------:R-:W1:Y:S06]  /*2d070*/  LDCU UR31, c[0x0][0x398] ;  /* 0x00007300ff1f77ac */ /* 0x000e6c0008000800 */
[----:B------:R2:W-:Y:S02]  /*2d080*/  @P0 STG.E.U16 desc[UR16][R2.64], R88 ;  /* 0x0000005802000986 */ /* 0x0005e4000c101510 */
[----:B--2---:R-:W-:-:S02]  /*2d090*/  F2FP.F16.F32.PACK_AB R2, R6, R92 ;  /* 0x0000005c0602723e */ /* 0x004fc400000000ff */
[----:B------:R-:W2:Y:S04]  /*2d0a0*/  LDL R92, [R1+0x6b4] ;  /* 0x0006b400015c7983 */ /* 0x000ea80000100800 */
[----:B------:R-:W3:Y:S01]  /*2d0b0*/  LDL.LU R90, [R1+0x1058] ;  /* 0x00105800015a7983 */ /* 0x000ee20000300800 */
[----:B------:R-:W-:-:S03]  /*2d0c0*/  F2FP.F16.F32.PACK_AB R88, R4, R91 ;  /* 0x0000005b0458723e */ /* 0x000fc600000000ff */
[----:B------:R-:W3:Y:S01]  /*2d0d0*/  LDL.LU R91, [R1+0x1054] ;  /* 0x00105400015b7983 */ /* 0x000ee20000300800 */
[----:B------:R-:W-:Y:S01]  /*2d0e0*/  ISETP.GE.AND P0, PT, R93, UR23, PT ;  /* 0x000000175d007c0c */ /* 0x000fe2000bf06270 */
[----:B------:R-:W0:Y:S01]  /*2d0f0*/  LDCU.64 UR22, c[0x0][0x398] ;  /* 0x00007300ff1677ac */ /* 0x000e220008000a00 */
[C---:B------:R-:W-:Y:S02]  /*2d100*/  PRMT R46, R2.reuse, 0x7610, R46 ;  /* 0x00007610022e7816 */ /* 0x040fe4000000002e */
[----:B------:R-:W-:Y:S02]  /*2d110*/  PRMT R47, R2, 0x7632, R47 ;  /* 0x00007632022f7816 */ /* 0x000fe4000000002f */
[C---:B------:R-:W-:Y:S02]  /*2d120*/  LEA R2, P1, R0.reuse, UR20, 0x1 ;  /* 0x0000001400027c11 */ /* 0x040fe4000f8208ff */
[----:B----4-:R-:W-:Y:S01]  /*2d130*/  ISETP.LT.AND P2, PT, R87, UR8, !P0 ;  /* 0x0000000857007c0c */ /* 0x010fe2000c741270 */
[----:B------:R-:W4:Y:S01]  /*2d140*/  LDCU UR8, c[0x0][0x39c] ;  /* 0x00007380ff0877ac */ /* 0x000f220008000800 */
[----:B------:R-:W-:Y:S01]  /*2d150*/  LEA.HI.X.SX32 R3, R0, UR21, 0x1, P1 ;  /* 0x0000001500037c11 */ /* 0x000fe200088f0eff */
[----:B------:R-:W-:-:S02]  /*2d160*/  IMAD R0, R14, 0x80, R0 ;  /* 0x000000800e007824 */ /* 0x000fc400078e0200 */
[----:B------:R-:W-:Y:S01]  /*2d170*/  IMAD.WIDE R6, R12, 0x2, R2 ;  /* 0x000000020c067825 */ /* 0x000fe200078e0202 */
[C---:B------:R-:W-:Y:S02]  /*2d180*/  PRMT R44, R5.reuse, 0x7610, R44 ;  /* 0x00007610052c7816 */ /* 0x040fe4000000002c */
[----:B------:R-:W-:Y:S01]  /*2d190*/  PRMT R45, R5, 0x7632, R45 ;  /* 0x00007632052d7816 */ /* 0x000fe2000000002d */
[----:B------:R-:W-:-:S04]  /*2d1a0*/  IMAD R5, R14, 0x80, R0 ;  /* 0x000000800e057824 */ /* 0x000fc800078e0200 */
[----:B------:R0:W-:Y:S01]  /*2d1b0*/  @P2 STG.E.U16 desc[UR16][R6.64], R10 ;  /* 0x0000000a06002986 */ /* 0x0001e2000c101510 */
[----:B------:R-:W-:Y:S01]  /*2d1c0*/  ISETP.LT.AND P2, PT, R86, UR12, !P0 ;  /* 0x0000000c56007c0c */ /* 0x000fe2000c741270 */
[----:B------:R-:W1:Y:S01]  /*2d1d0*/  LDCU UR12, c[0x0][0x39c] ;  /* 0x00007380ff0c77ac */ /* 0x000e620008000800 */
[----:B------:R-:W-:Y:S02]  /*2d1e0*/  PRMT R54, R11, 0x7610, R54 ;  /* 0x000076100b367816 */ /* 0x000fe40000000036 */
[----:B0-----:R-:W-:-:S04]  /*2d1f0*/  LEA R6, P1, R0, UR20, 0x1 ;  /* 0x0000001400067c11 */ /* 0x001fc8000f8208ff */
[----:B------:R-:W-:Y:S02]  /*2d200*/  LEA.HI.X.SX32 R7, R0, UR21, 0x1, P1 ;  /* 0x0000001500077c11 */ /* 0x000fe400088f0eff */
[----:B------:R-:W-:Y:S02]  /*2d210*/  LEA R4, P1, R5, UR20, 0x1 ;  /* 0x0000001405047c11 */ /* 0x000fe4000f8208ff */
[----:B------:R-:W-:Y:S01]  /*2d220*/  PRMT R55, R11, 0x7632, R55 ;  /* 0x000076320b377816 */ /* 0x000fe20000000037 */
[----:B------:R-:W-:Y:S01]  /*2d230*/  IMAD.WIDE R10, R12, 0x2, R6 ;  /* 0x000000020c0a7825 */ /* 0x000fe200078e0206 */
[----:B------:R-:W-:Y:S01]  /*2d240*/  LEA.HI.X.SX32 R5, R5, UR21, 0x1, P1 ;  /* 0x0000001505057c11 */ /* 0x000fe200088f0eff */
[----:B------:R-:W0:Y:S01]  /*2d250*/  LDCU.64 UR20, c[0x0][0x398] ;  /* 0x00007300ff1477ac */ /* 0x000e220008000a00 */
[----:B------:R-:W-:Y:S02]  /*2d260*/  PRMT R0, R68, 0x7632, R0 ;  /* 0x0000763244007816 */ /* 0x000fe40000000000 */
[----:B------:R1:W-:Y:S02]  /*2d270*/  @P2 STG.E.U16 desc[UR16][R10.64], R68 ;  /* 0x000000440a002986 */ /* 0x0003e4000c101510 */
[----:B-1----:R-:W-:Y:S01]  /*2d280*/  IMAD.WIDE R10, R12, 0x2, R4 ;  /* 0x000000020c0a7825 */ /* 0x002fe200078e0204 */
[----:B--2---:R-:W-:Y:S01]  /*2d290*/  ISETP.LT.AND P0, PT, R92, UR28, !P0 ;  /* 0x0000001c5c007c0c */ /* 0x004fe2000c701270 */
[----:B------:R-:W1:-:S12]  /*2d2a0*/  LDCU UR28, c[0x0][0x398] ;  /* 0x00007300ff1c77ac */ /* 0x000e580008000800 */
[----:B------:R2:W-:Y:S02]  /*2d2b0*/  @P0 STG.E.U16 desc[UR16][R10.64], R0 ;  /* 0x000000000a000986 */ /* 0x0005e4000c101510 */
[----:B--2---:R-:W-:-:S05]  /*2d2c0*/  VIADD R0, R93, 0x1 ;  /* 0x000000015d007836 */ /* 0x004fca0000000000 */
[----:B----4-:R-:W-:Y:S01]  /*2d2d0*/  ISETP.GE.AND P0, PT, R0, UR8, PT ;  /* 0x0000000800007c0c */ /* 0x010fe2000bf06270 */
[----:B------:R-:W-:Y:S01]  /*2d2e0*/  VIADD R0, R12, UR7 ;  /* 0x000000070c007c36 */ /* 0x000fe20008000000 */
[----:B------:R-:W2:Y:S02]  /*2d2f0*/  LDCU UR8, c[0x0][0x398] ;  /* 0x00007300ff0877ac */ /* 0x000ea40008000800 */
[----:B------:R-:W-:Y:S01]  /*2d300*/  ISETP.LT.AND P1, PT, R66, UR26, !P0 ;  /* 0x0000001a42007c0c */ /* 0x000fe2000c721270 */
[----:B------:R-:W-:Y:S01]  /*2d310*/  IMAD.WIDE R10, R0, 0x2, R8 ;  /* 0x00000002000a7825 */ /* 0x000fe200078e0208 */
[----:B------:R-:W-:Y:S01]  /*2d320*/  ISETP.LT.AND P2, PT, R87, UR4, !P0 ;  /* 0x0000000457007c0c */ /* 0x000fe2000c741270 */
[----:B------:R-:W4:Y:S01]  /*2d330*/  LDCU UR4, c[0x0][0x39c] ;  /* 0x00007380ff0477ac */ /* 0x000f220008000800 */
[----:B-----5:R-:W-:Y:S02]  /*2d340*/  PRMT R12, R89, 0x7632, R12 ;  /* 0x00007632590c7816 */ /* 0x020fe4000000000c */
[----:B------:R-:W-:Y:S01]  /*2d350*/  PRMT R13, R78, 0x7632, R13 ;  /* 0x000076324e0d7816 */ /* 0x000fe2000000000d */
[----:B------:R-:W5:Y:S06]  /*2d360*/  LDCU UR26, c[0x0][0x398] ;  /* 0x00007300ff1a77ac */ /* 0x000f6c0008000800 */
[----:B------:R1:W-:Y:S01]  /*2d370*/  @P1 STG.E.U16 desc[UR16][R10.64], R89 ;  /* 0x000000590a001986 */ /* 0x0003e2000c101510 */
[----:B0-----:R-:W-:Y:S01]  /*2d380*/  ISETP.LT.AND P1, PT, R86, UR20, !P0 ;  /* 0x0000001456007c0c */ /* 0x001fe2000c721270 */
[----:B------:R-:W0:Y:S01]  /*2d390*/  LDCU UR20, c[0x0][0x398] ;  /* 0x00007300ff1477ac */ /* 0x000e220008000800 */
[----:B------:R-:W-:Y:S01]  /*2d3a0*/  ISETP.LT.AND P0, PT, R92, UR24, !P0 ;  /* 0x000000185c007c0c */ /* 0x000fe2000c701270 */
[----:B------:R-:W0:Y:S01]  /*2d3b0*/  LDCU UR24, c[0x0][0x39c] ;  /* 0x00007380ff1877ac */ /* 0x000e220008000800 */
[----:B-1----:R-:W-:-:S05]  /*2d3c0*/  IMAD.WIDE R10, R0, 0x2, R2 ;  /* 0x00000002000a7825 */ /* 0x002fca00078e0202 */
[----:B------:R1:W-:Y:S02]  /*2d3d0*/  @P2 STG.E.U16 desc[UR16][R10.64], R12 ;  /* 0x0000000c0a002986 */ /* 0x0003e4000c101510 */
[----:B-1----:R-:W-:Y:S01]  /*2d3e0*/  IMAD.WIDE R10, R0, 0x2, R6 ;  /* 0x00000002000a7825 */ /* 0x002fe200078e0206 */
[----:B------:R-:W-:-:S04]  /*2d3f0*/  PRMT R12, R69, 0x7632, R12 ;  /* 0x00007632450c7816 */ /* 0x000fc8000000000c */
[----:B------:R1:W-:Y:S02]  /*2d400*/  @P1 STG.E.U16 desc[UR16][R10.64], R69 ;  /* 0x000000450a001986 */ /* 0x0003e4000c101510 */
[----:B-1----:R-:W-:-:S05]  /*2d410*/  IMAD.WIDE R10, R0, 0x2, R4 ;  /* 0x00000002000a7825 */ /* 0x002fca00078e0204 */
[----:B------:R1:W-:Y:S02]  /*2d420*/  @P0 STG.E.U16 desc[UR16][R10.64], R12 ;  /* 0x0000000c0a000986 */ /* 0x0003e4000c101510 */
[----:B-1----:R-:W-:-:S05]  /*2d430*/  VIADD R10, R93, 0x2 ;  /* 0x000000025d0a7836 */ /* 0x002fca0000000000 */
[----:B----4-:R-:W-:Y:S01]  /*2d440*/  ISETP.GE.AND P0, PT, R10, UR4, PT ;  /* 0x000000040a007c0c */ /* 0x010fe2000bf06270 */
[----:B------:R-:W-:Y:S01]  /*2d450*/  VIADD R0, R0, UR7 ;  /* 0x0000000700007c36 */ /* 0x000fe20008000000 */
[----:B---3--:R-:W-:Y:S01]  /*2d460*/  PRMT R12, R90, 0x7632, R12 ;  /* 0x000076325a0c7816 */ /* 0x008fe2000000000c */
[----:B------:R-:W1:Y:S01]  /*2d470*/  LDCU UR4, c[0x0][0x39c] ;  /* 0x00007380ff0477ac */ /* 0x000e620008000800 */
[----:B------:R-:W-:Y:S01]  /*2d480*/  ISETP.LT.AND P1, PT, R66, UR22, !P0 ;  /* 0x0000001642007c0c */ /* 0x000fe2000c721270 */
[C---:B------:R-:W-:Y:S01]  /*2d490*/  IMAD.WIDE R10, R0.reuse, 0x2, R8 ;  /* 0x00000002000a7825 */ /* 0x040fe200078e0208 */
[----:B------:R-:W3:Y:S11]  /*2d4a0*/  LDCU UR22, c[0x0][0x39c] ;  /* 0x00007380ff1677ac */ /* 0x000ef60008000800 */
[----:B------:R4:W-:Y:S01]  /*2d4b0*/  @P1 STG.E.U16 desc[UR16][R10.64], R90 ;  /* 0x0000005a0a001986 */ /* 0x0009e2000c101510 */
[----:B------:R-:W-:Y:S01]  /*2d4c0*/  ISETP.LT.AND P1, PT, R87, UR10, !P0 ;  /* 0x0000000a57007c0c */ /* 0x000fe2000c721270 */
[----:B------:R-:W0:Y:S01]  /*2d4d0*/  LDCU UR10, c[0x0][0x398] ;  /* 0x00007300ff0a77ac */ /* 0x000e220008000800 */
[----:B----4-:R-:W-:-:S11]  /*2d4e0*/  IMAD.WIDE R10, R0, 0x2, R2 ;  /* 0x00000002000a7825 */ /* 0x010fd600078e0202 */
[----:B------:R4:W-:Y:S01]  /*2d4f0*/  @P1 STG.E.U16 desc[UR16][R10.64], R12 ;  /* 0x0000000c0a001986 */ /* 0x0009e2000c101510 */
[----:B------:R-:W-:Y:S01]  /*2d500*/  ISETP.LT.AND P1, PT, R86, UR14, !P0 ;  /* 0x0000000e56007c0c */ /* 0x000fe2000c721270 */
[----:B------:R-:W0:Y:S01]  /*2d510*/  LDCU UR14, c[0x0][0x398] ;  /* 0x00007300ff0e77ac */ /* 0x000e220008000800 */
[----:B------:R-:W-:Y:S02]  /*2d520*/  ISETP.LT.AND P0, PT, R92, UR18, !P0 ;  /* 0x000000125c007c0c */ /* 0x000fe4000c701270 */
[----:B------:R-:W-:Y:S01]  /*2d530*/  PRMT R69, R80, 0x7632, R69 ;  /* 0x0000763250457816 */ /* 0x000fe20000000045 */
[----:B------:R-:W0:Y:S01]  /*2d540*/  LDCU UR18, c[0x0][0x39c] ;  /* 0x00007380ff1277ac */ /* 0x000e220008000800 */
[----:B----4-:R-:W-:Y:S01]  /*2d550*/  IMAD.WIDE R10, R0, 0x2, R6 ;  /* 0x00000002000a7825 */ /* 0x010fe200078e0206 */
[----:B------:R-:W-:-:S06]  /*2d560*/  PRMT R12, R70, 0x7632, R12 ;  /* 0x00007632460c7816 */ /* 0x000fcc000000000c */
[----:B------:R4:W-:Y:S02]  /*2d570*/  @P1 STG.E.U16 desc[UR16][R10.64], R70 ;  /* 0x000000460a001986 */ /* 0x0009e4000c101510 */
[----:B----4-:R-:W-:-:S05]  /*2d580*/  IMAD.WIDE R10, R0, 0x2, R4 ;  /* 0x00000002000a7825 */ /* 0x010fca00078e0204 */
[----:B------:R4:W-:Y:S02]  /*2d590*/  @P0 STG.E.U16 desc[UR16][R10.64], R12 ;  /* 0x0000000c0a000986 */ /* 0x0009e4000c101510 */
[----:B----4-:R-:W-:-:S05]  /*2d5a0*/  VIADD R10, R93, 0x3 ;  /* 0x000000035d0a7836 */ /* 0x010fca0000000000 */
[----:B-1----:R-:W-:Y:S01]  /*2d5b0*/  ISETP.GE.AND P0, PT, R10, UR4, PT ;  /* 0x000000040a007c0c */ /* 0x002fe2000bf06270 */
[----:B------:R-:W1:Y:S03]  /*2d5c0*/  LDCU UR4, c[0x0][0x398] ;  /* 0x00007300ff0477ac */ /* 0x000e660008000800 */
[----:B------:R-:W-:Y:S01]  /*2d5d0*/  ISETP.LT.AND P1, PT, R66, UR30, !P0 ;  /* 0x0000001e42007c0c */ /* 0x000fe2000c721270 */
[----:B------:R-:W-:Y:S01]  /*2d5e0*/  VIADD R0, R0, UR7 ;  /* 0x0000000700007c36 */ /* 0x000fe20008000000 */
[----:B------:R-:W-:Y:S01]  /*2d5f0*/  PRMT R12, R91, 0x7632, R12 ;  /* 0x000076325b0c7816 */ /* 0x000fe2000000000c */
[----:B------:R-:W4:Y:S02]  /*2d600*/  LDCU UR30, c[0x0][0x398] ;  /* 0x00007300ff1e77ac */ /* 0x000f240008000800 */
[----:B------:R-:W-:-:S08]  /*2d610*/  IMAD.WIDE R10, R0, 0x2, R8 ;  /* 0x00000002000a7825 */ /* 0x000fd000078e0208 */
[----:B------:R0:W-:Y:S01]  /*2d620*/  @P1 STG.E.U16 desc[UR16][R10.64], R91 ;  /* 0x0000005b0a001986 */ /* 0x0001e2000c101510 */
[----:B-1----:R-:W-:Y:S01]  /*2d630*/  ISETP.LT.AND P1, PT, R87, UR4, !P0 ;  /* 0x0000000457007c0c */ /* 0x002fe2000c721270 */
[----:B------:R-:W1:Y:S01]  /*2d640*/  LDCU UR4, c[0x0][0x398] ;  /* 0x00007300ff0477ac */ /* 0x000e620008000800 */
[----:B0-----:R-:W-:-:S11]  /*2d650*/  IMAD.WIDE R10, R0, 0x2, R2 ;  /* 0x00000002000a7825 */ /* 0x001fd600078e0202 */
[----:B------:R0:W-:Y:S01]  /*2d660*/  @P1 STG.E.U16 desc[UR16][R10.64], R12 ;  /* 0x0000000c0a001986 */ /* 0x0001e2000c101510 */
[----:B--2---:R-:W-:Y:S01]  /*2d670*/  ISETP.LT.AND P1, PT, R86, UR8, !P0 ;  /* 0x0000000856007c0c */ /* 0x004fe2000c721270 */
[----:B------:R-:W2:Y:S01]  /*2d680*/  LDCU UR8, c[0x0][0x398] ;  /* 0x00007300ff0877ac */ /* 0x000ea20008000800 */
[----:B-1----:R-:W-:Y:S02]  /*2d690*/  ISETP.LT.AND P0, PT, R92, UR4, !P0 ;  /* 0x000000045c007c0c */ /* 0x002fe4000c701270 */
[----:B------:R-:W3:Y:S01]  /*2d6a0*/  LDL.LU R92, [R1+0x1050] ;  /* 0x00105000015c7983 */ /* 0x000ee20000300800 */
[----:B------:R-:W1:Y:S03]  /*2d6b0*/  LDCU UR4, c[0x0][0x39c] ;  /* 0x00007380ff0477ac */ /* 0x000e660008000800 */
[----:B------:R-:W4:Y:S01]  /*2d6c0*/  LDL.S16 R90, [R1+0x214] ;  /* 0x00021400015a7983 */ /* 0x000f220000100600 */
[----:B0-----:R-:W-:Y:S01]  /*2d6d0*/  IMAD.WIDE R10, R0, 0x2, R6 ;  /* 0x00000002000a7825 */ /* 0x001fe200078e0206 */
[----:B------:R-:W-:-:S02]  /*2d6e0*/  PRMT R12, R71, 0x7632, R12 ;  /* 0x00007632470c7816 */ /* 0x000fc4000000000c */
[----:B------:R-:W4:Y:S04]  /*2d6f0*/  LDL.LU.S16 R89, [R1+0x216] ;  /* 0x0002160001597983 */ /* 0x000f280000300600 */
[----:B------:R0:W-:Y:S04]  /*2d700*/  @P1 STG.E.U16 desc[UR16][R10.64], R71 ;  /* 0x000000470a001986 */ /* 0x0001e8000c101510 */
[----:B------:R-:W4:Y:S04]  /*2d710*/  LDL.S16 R91, [R1+0x218] ;  /* 0x00021800015b7983 */ /* 0x000f280000100600 */
[----:B------:R-:W4:Y:S01]  /*2d720*/  LDL.LU.S16 R70, [R1+0x21a] ;  /* 0x00021a0001467983 */ /* 0x000f220000300600 */
[----:B0-----:R-:W-:-:S05]  /*2d730*/  IMAD.WIDE R10, R0, 0x2, R4 ;  /* 0x00000002000a7825 */ /* 0x001fca00078e0204 */
[----:B------:R0:W-:Y:S02]  /*2d740*/  @P0 STG.E.U16 desc[UR16][R10.64], R12 ;  /* 0x0000000c0a000986 */ /* 0x0001e4000c101510 */
[----:B0-----:R-:W-:-:S05]  /*2d750*/  VIADD R10, R93, 0x4 ;  /* 0x000000045d0a7836 */ /* 0x001fca0000000000 */
[----:B-1----:R-:W-:Y:S01]  /*2d760*/  ISETP.GE.AND P0, PT, R10, UR4, PT ;  /* 0x000000040a007c0c */ /* 0x002fe2000bf06270 */
[----:B------:R-:W-:Y:S01]  /*2d770*/  VIADD R0, R0, UR7 ;  /* 0x0000000700007c36 */ /* 0x000fe20008000000 */
[----:B------:R-:W0:Y:S02]  /*2d780*/  LDCU UR4, c[0x0][0x398] ;  /* 0x00007300ff0477ac */ /* 0x000e240008000800 */
[----:B--2---:R-:W-:Y:S01]  /*2d790*/  ISETP.LT.AND P1, PT, R66, UR8, !P0 ;  /* 0x0000000842007c0c */ /* 0x004fe2000c721270 */
[----:B------:R-:W-:Y:S01]  /*2d7a0*/  IMAD.WIDE R10, R0, 0x2, R8 ;  /* 0x00000002000a7825 */ /* 0x000fe200078e0208 */
[----:B------:R-:W1:Y:S01]  /*2d7b0*/  LDCU UR8, c[0x0][0x398] ;  /* 0x00007300ff0877ac */ /* 0x000e620008000800 */
[----:B---3--:R-:W-:-:S10]  /*2d7c0*/  PRMT R12, R92, 0x7610, R12 ;  /* 0x000076105c0c7816 */ /* 0x008fd4000000000c */
[----:B------:R2:W-:Y:S02]  /*2d7d0*/  @P1 STG.E.U16 desc[UR16][R10.64], R12 ;  /* 0x0000000c0a001986 */ /* 0x0005e4000c101510 */
[----:B--2---:R-:W-:Y:S02]  /*2d7e0*/  PRMT R12, R92, 0x7632, R12 ;  /* 0x000076325c0c7816 */ /* 0x004fe4000000000c */
[----:B------:R-:W1:Y:S01]  /*2d7f0*/  LDL.LU R92, [R1+0x6b4] ;  /* 0x0006b400015c7983 */ /* 0x000e620000300800 */
[----:B------:R-:W-:Y:S01]  /*2d800*/  ISETP.LT.AND P2, PT, R87, UR10, !P0 ;  /* 0x0000000a57007c0c */ /* 0x000fe2000c741270 */
[----:B------:R-:W-:Y:S01]  /*2d810*/  IMAD.WIDE R10, R0, 0x2, R2 ;  /* 0x00000002000a7825 */ /* 0x000fe200078e0202 */
[----:B0-----:R-:W-:Y:S01]  /*2d820*/  ISETP.LT.AND P1, PT, R86, UR4, !P0 ;  /* 0x0000000456007c0c */ /* 0x001fe2000c721270 */
[----:B------:R-:W0:Y:S01]  /*2d830*/  LDCU UR4, c[0x0][0x39c] ;  /* 0x00007380ff0477ac */ /* 0x000e220008000800 */
[----:B------:R-:W2:Y:S09]  /*2d840*/  LDCU UR10, c[0x0][0x398] ;  /* 0x00007300ff0a77ac */ /* 0x000eb20008000800 */
[----:B------:R3:W-:Y:S02]  /*2d850*/  @P2 STG.E.U16 desc[UR16][R10.64], R12 ;  /* 0x0000000c0a002986 */ /* 0x0007e4000c101510 */
[----:B---3--:R-:W-:Y:S01]  /*2d860*/  IMAD.WIDE R10, R0, 0x2, R6 ;  /* 0x00000002000a7825 */ /* 0x008fe200078e0206 */
[----:B------:R-:W-:-:S04]  /*2d870*/  PRMT R12, R72, 0x7632, R12 ;  /* 0x00007632480c7816 */ /* 0x000fc8000000000c */
[----:B------:R3:W-:Y:S02]  /*2d880*/  @P1 STG.E.U16 desc[UR16][R10.64], R72 ;  /* 0x000000480a001986 */ /* 0x0007e4000c101510 */
[----:B---3--:R-:W-:-:S04]  /*2d890*/  IMAD.WIDE R10, R0, 0x2, R4 ;  /* 0x00000002000a7825 */ /* 0x008fc800078e0204 */
[----:B------:R-:W-:Y:S01]  /*2d8a0*/  VIADD R0, R0, UR7 ;  /* 0x0000000700007c36 */ /* 0x000fe20008000000 */
[----:B-1----:R-:W-:Y:S01]  /*2d8b0*/  ISETP.LT.AND P0, PT, R92, UR8, !P0 ;  /* 0x000000085c007c0c */ /* 0x002fe2000c701270 */
[----:B------:R-:W1:-:S12]  /*2d8c0*/  LDCU UR8, c[0x0][0x398] ;  /* 0x00007300ff0877ac */ /* 0x000e580008000800 */
[----:B------:R3:W-:Y:S02]  /*2d8d0*/  @P0 STG.E.U16 desc[UR16][R10.64], R12 ;  /* 0x0000000c0a000986 */ /* 0x0007e4000c101510 */
[----:B---3--:R-:W-:-:S05]  /*2d8e0*/  VIADD R10, R93, 0x5 ;  /* 0x000000055d0a7836 */ /* 0x008fca0000000000 */
[----:B0-----:R-:W-:Y:S01]  /*2d8f0*/  ISETP.GE.AND P0, PT, R10, UR4, PT ;  /* 0x000000040a007c0c */ /* 0x001fe2000bf06270 */
[----:B------:R-:W0:Y:S03]  /*2d900*/  LDCU UR4, c[0x0][0x398] ;  /* 0x00007300ff0477ac */ /* 0x000e260008000800 */
[----:B-1----:R-:W-:Y:S01]  /*2d910*/  ISETP.LT.AND P1, PT, R66, UR8, !P0 ;  /* 0x0000000842007c0c */ /* 0x002fe2000c721270 */
[----:B------:R-:W-:Y:S01]  /*2d920*/  IMAD.WIDE R10, R0, 0x2, R8 ;  /* 0x00000002000a7825 */ /* 0x000fe200078e0208 */
[----:B----4-:R-:W-:Y:S01]  /*2d930*/  PRMT R12, R90, 0x7610, R12 ;  /* 0x000076105a0c7816 */ /* 0x010fe2000000000c */
[----:B------:R-:W1:Y:S10]  /*2d940*/  LDCU UR8, c[0x0][0x398] ;  /* 0x00007300ff0877ac */ /* 0x000e740008000800 */
[----:B------:R3:W-:Y:S01]  /*2d950*/  @P1 STG.E.U16 desc[UR16][R10.64], R12 ;  /* 0x0000000c0a001986 */ /* 0x0007e2000c101510 */
[----:B0-----:R-:W-:Y:S01]  /*2d960*/  ISETP.LT.AND P1, PT, R87, UR4, !P0 ;  /* 0x0000000457007c0c */ /* 0x001fe2000c721270 */
[----:B------:R-:W0:Y:S01]  /*2d970*/  LDCU UR4, c[0x0][0x398] ;  /* 0x00007300ff0477ac */ /* 0x000e220008000800 */
[----:B---3--:R-:W-:Y:S01]  /*2d980*/  PRMT R12, R89, 0x7610, R12 ;  /* 0x00007610590c7816 */ /* 0x008fe2000000000c */
[----:B------:R-:W-:-:S10]  /*2d990*/  IMAD.WIDE R10, R0, 0x2, R2 ;  /* 0x00000002000a7825 */ /* 0x000fd400078e0202 */
[----:B------:R3:W-:Y:S01]  /*2d9a0*/  @P1 STG.E.U16 desc[UR16][R10.64], R12 ;  /* 0x0000000c0a001986 */ /* 0x0007e2000c101510 */
[----:B-1----:R-:W-:Y:S01]  /*2d9b0*/  ISETP.LT.AND P1, PT, R86, UR8, !P0 ;  /* 0x0000000856007c0c */ /* 0x002fe2000c721270 */
[----:B------:R-:W1:Y:S02]  /*2d9c0*/  LDCU UR8, c[0x0][0x398] ;  /* 0x00007300ff0877ac */ /* 0x000e640008000800 */
[----:B------:R-:W4:Y:S04]  /*2d9d0*/  LDL.LU R86, [R1+0x104c] ;  /* 0x00104c0001567983 */ /* 0x000f280000300800 */
[----:B------:R-:W4:Y:S01]  /*2d9e0*/  LDL.S16 R90, [R1+0x21c] ;  /* 0x00021c00015a7983 */ /* 0x000f220000100600 */
[----:B---3--:R-:W-:Y:S01]  /*2d9f0*/  IMAD.WIDE R10, R0, 0x2, R6 ;  /* 0x00000002000a7825 */ /* 0x008fe200078e0206 */
[----:B------:R-:W-:-:S04]  /*2da00*/  PRMT R12, R73, 0x7632, R12 ;  /* 0x00007632490c7816 */ /* 0x000fc8000000000c */
[----:B------:R3:W-:Y:S04]  /*2da10*/  @P1 STG.E.U16 desc[UR16][R10.64], R73 ;  /* 0x000000490a001986 */ /* 0x0007e8000c101510 */
[----:B---3--:R-:W3:Y:S01]  /*2da20*/  LDL.LU R73, [R1+0x6b8] ;  /* 0x0006b80001497983 */ /* 0x008ee20000300800 */
[----:B0-----:R-:W-:Y:S01]  /*2da30*/  ISETP.LT.AND P0, PT, R92, UR4, !P0 ;  /* 0x000000045c007c0c */ /* 0x001fe2000c701270 */
[----:B------:R-:W0:Y:S01]  /*2da40*/  LDCU UR4, c[0x0][0x39c] ;  /* 0x00007380ff0477ac */ /* 0x000e220008000800 */
[----:B------:R-:W-:-:S11]  /*2da50*/  IMAD.WIDE R10, R0, 0x2, R4 ;  /* 0x00000002000a7825 */ /* 0x000fd600078e0204 */
[----:B------:R0:W-:Y:S02]  /*2da60*/  @P0 STG.E.U16 desc[UR16][R10.64], R12 ;  /* 0x0000000c0a000986 */ /* 0x0001e4000c101510 */
[----:B0-----:R-:W-:-:S05]  /*2da70*/  VIADD R10, R93, 0x6 ;  /* 0x000000065d0a7836 */ /* 0x001fca0000000000 */
[----:B------:R-:W-:Y:S01]  /*2da80*/  ISETP.GE.AND P0, PT, R10, UR4, PT ;  /* 0x000000040a007c0c */ /* 0x000fe2000bf06270 */
[----:B------:R-:W3:Y:S03]  /*2da90*/  LDCU UR4, c[0x0][0x398] ;  /* 0x00007300ff0477ac */ /* 0x000ee60008000800 */
[----:B--2---:R-:W-:Y:S01]  /*2daa0*/  ISETP.LT.AND P2, PT, R87, UR10, !P0 ;  /* 0x0000000a57007c0c */ /* 0x004fe2000c741270 */
[----:B------:R-:W-:Y:S01]  /*2dab0*/  VIADD R0, R0, UR7 ;  /* 0x0000000700007c36 */ /* 0x000fe20008000000 */
[----:B------:R-:W2:Y:S01]  /*2dac0*/  LDL.LU R87, [R1+0x1048] ;  /* 0x0010480001577983 */ /* 0x000ea20000300800 */
[----:B-1----:R-:W-:Y:S01]  /*2dad0*/  ISETP.LT.AND P1, PT, R66, UR8, !P0 ;  /* 0x0000000842007c0c */ /* 0x002fe2000c721270 */
[----:B------:R-:W0:Y:S02]  /*2dae0*/  LDCU UR8, c[0x0][0x398] ;  /* 0x00007300ff0877ac */ /* 0x000e240008000800 */
[----:B------:R-:W2:Y:S01]  /*2daf0*/  LDL.LU.S16 R89, [R1+0x21e] ;  /* 0x00021e0001597983 */ /* 0x000ea20000300600 */
[----:B------:R-:W-:Y:S01]  /*2db00*/  PRMT R12, R91, 0x7610, R12 ;  /* 0x000076105b0c7816 */ /* 0x000fe2000000000c */
[----:B------:R-:W-:Y:S01]  /*2db10*/  IMAD.WIDE R10, R0, 0x2, R8 ;  /* 0x00000002000a7825 */ /* 0x000fe200078e0208 */
[----:B------:R-:W1:Y:S01]  /*2db20*/  LDCU UR10, c[0x0][0x398] ;  /* 0x00007300ff0a77ac */ /* 0x000e620008000800 */
[----:B------:R-:W2:Y:S06]  /*2db30*/  LDL.S16 R91, [R1+0x220] ;  /* 0x00022000015b7983 */ /* 0x000eac0000100600 */
[----:B------:R0:W-:Y:S02]  /*2db40*/  @P1 STG.E.U16 desc[UR16][R10.64], R12 ;  /* 0x0000000c0a001986 */ /* 0x0001e4000c101510 */
[----:B0-----:R-:W-:Y:S01]  /*2db50*/  PRMT R12, R70, 0x7610, R12 ;  /* 0x00007610460c7816 */ /* 0x001fe2000000000c */
[C---:B------:R-:W-:Y:S01]  /*2db60*/  IMAD.WIDE R10, R0.reuse, 0x2, R2 ;  /* 0x00000002000a7825 */ /* 0x040fe200078e0202 */
[----:B------:R-:W2:Y:S04]  /*2db70*/  LDL.LU.S16 R70, [R1+0x222] ;  /* 0x0002220001467983 */ /* 0x000ea80000300600 */
[----:B------:R0:W-:Y:S02]  /*2db80*/  @P2 STG.E.U16 desc[UR16][R10.64], R12 ;  /* 0x0000000c0a002986 */ /* 0x0001e4000c101510 */
[----:B0-----:R-:W-:Y:S01]  /*2db90*/  IMAD.WIDE R10, R0, 0x2, R6 ;  /* 0x00000002000a7825 */ /* 0x001fe200078e0206 */
[----:B------:R-:W-:-:S02]  /*2dba0*/  PRMT R12, R74, 0x7632, R12 ;  /* 0x000076324a0c7816 */ /* 0x000fc4000000000c */
[----:B---3--:R-:W-:Y:S01]  /*2dbb0*/  ISETP.LT.AND P1, PT, R73, UR4, !P0 ;  /* 0x0000000449007c0c */ /* 0x008fe2000c721270 */
[----:B------:R-:W0:-:S12]  /*2dbc0*/  LDCU UR4, c[0x0][0x39c] ;  /* 0x00007380ff0477ac */ /* 0x000e180008000800 */
[----:B------:R3:W-:Y:S04]  /*2dbd0*/  @P1 STG.E.U16 desc[UR16][R10.64], R74 ;  /* 0x0000004a0a001986 */ /* 0x0007e8000c101510 */
[----:B---3--:R-:W3:Y:S01]  /*2dbe0*/  LDL.LU R74, [R1+0x6bc] ;  /* 0x0006bc00014a7983 */ /* 0x008ee20000300800 */
[----:B------:R-:W-:Y:S01]  /*2dbf0*/  ISETP.LT.AND P0, PT, R92, UR8, !P0 ;  /* 0x000000085c007c0c */ /* 0x000fe2000c701270 */
[----:B------:R-:W0:Y:S01]  /*2dc00*/  LDCU UR8, c[0x0][0x398] ;  /* 0x00007300ff0877ac */ /* 0x000e220008000800 */
[----:B------:R-:W-:-:S11]  /*2dc10*/  IMAD.WIDE R10, R0, 0x2, R4 ;  /* 0x00000002000a7825 */ /* 0x000fd600078e0204 */
[----:B------:R0:W-:Y:S02]  /*2dc20*/  @P0 STG.E.U16 desc[UR16][R10.64], R12 ;  /* 0x0000000c0a000986 */ /* 0x0001e4000c101510 */
[----:B0-----:R-:W-:-:S05]  /*2dc30*/  VIADD R10, R93, 0x7 ;  /* 0x000000075d0a7836 */ /* 0x001fca0000000000 */
[----:B------:R-:W-:Y:S01]  /*2dc40*/  ISETP.GE.AND P0, PT, R10, UR4, PT ;  /* 0x000000040a007c0c */ /* 0x000fe2000bf06270 */
[----:B------:R-:W-:Y:S01]  /*2dc50*/  VIADD R0, R0, UR7 ;  /* 0x0000000700007c36 */ /* 0x000fe20008000000 */
[----:B----4-:R-:W-:Y:S01]  /*2dc60*/  PRMT R12, R90, 0x7610, R12 ;  /* 0x000076105a0c7816 */ /* 0x010fe2000000000c */
[----:B------:R-:W3:Y:S01]  /*2dc70*/  LDCU UR4, c[0x0][0x398] ;  /* 0x00007300ff0477ac */ /* 0x000ee20008000800 */
[----:B------:R-:W-:Y:S01]  /*2dc80*/  ISETP.LT.AND P1, PT, R66, UR8, !P0 ;  /* 0x0000000842007c0c */ /* 0x000fe2000c721270 */
[----:B------:R-:W-:Y:S01]  /*2dc90*/  IMAD.WIDE R10, R0, 0x2, R8 ;  /* 0x00000002000a7825 */ /* 0x000fe200078e0208 */
[----:B------:R-:W4:Y:S01]  /*2dca0*/  LDL.S16 R90, [R1+0x224] ;  /* 0x00022400015a7983 */ /* 0x000f220000100600 */
[----:B------:R-:W0:Y:S10]  /*2dcb0*/  LDCU UR8, c[0x0][0x398] ;  /* 0x00007300ff0877ac */ /* 0x000e340008000800 */
[----:B------:R2:W-:Y:S02]  /*2dcc0*/  @P1 STG.E.U16 desc[UR16][R10.64], R12 ;  /* 0x0000000c0a001986 */ /* 0x0005e4000c101510 */
[----:B--2---:R-:W-:-:S02]  /*2dcd0*/  PRMT R12, R89, 0x7610, R12 ;  /* 0x00007610590c7816 */ /* 0x004fc4000000000c */
[----:B------:R-:W2:Y:S01]  /*2dce0*/  LDL.LU.S16 R89, [R1+0x226] ;  /* 0x0002260001597983 */ /* 0x000ea20000300600 */
[----:B------:R-:W-:Y:S01]  /*2dcf0*/  IMAD.WIDE R10, R0, 0x2, R2 ;  /* 0x00000002000a7825 */ /* 0x000fe200078e0202 */
[----:B---3--:R-:W-:Y:S01]  /*2dd00*/  ISETP.LT.AND P1, PT, R74, UR4, !P0 ;  /* 0x000000044a007c0c */ /* 0x008fe2000c721270 */
[----:B------:R-:W3:-:S12]  /*2dd10*/  LDCU UR4, c[0x0][0x398] ;  /* 0x00007300ff0477ac */ /* 0x000ed80008000800 */
[----:B------:R1:W-:Y:S01]  /*2dd20*/  @P1 STG.E.U16 desc[UR16][R10.64], R12 ;  /* 0x0000000c0a001986 */ /* 0x0003e2000c101510 */
[----:B0-----:R-:W-:Y:S01]  /*2dd30*/  ISETP.LT.AND P1, PT, R73, UR8, !P0 ;  /* 0x0000000849007c0c */ /* 0x001fe2000c721270 */
[----:B------:R-:W0:Y:S01]  /*2dd40*/  LDCU UR8, c[0x0][0x398] ;  /* 0x00007300ff0877ac */ /* 0x000e220008000800 */
[----:B---3--:R-:W-:Y:S01]  /*2dd50*/  ISETP.LT.AND P0, PT, R92, UR4, !P0 ;  /* 0x000000045c007c0c */ /* 0x008fe2000c701270 */
[----:B------:R-:W3:Y:S01]  /*2dd60*/  LDCU UR4, c[0x0][0x39c] ;  /* 0x00007380ff0477ac */ /* 0x000ee20008000800 */
[----:B-1----:R-:W-:Y:S01]  /*2dd70*/  IMAD.WIDE R10, R0, 0x2, R6 ;  /* 0x00000002000a7825 */ /* 0x002fe200078e0206 */
[----:B------:R-:W-:-:S08]  /*2dd80*/  PRMT R12, R75, 0x7632, R12 ;  /* 0x000076324b0c7816 */ /* 0x000fd0000000000c */
[----:B------:R1:W-:Y:S02]  /*2dd90*/  @P1 STG.E.U16 desc[UR16][R10.64], R75 ;  /* 0x0000004b0a001986 */ /* 0x0003e4000c101510 */
[----:B-1----:R-:W-:-:S05]  /*2dda0*/  IMAD.WIDE R10, R0, 0x2, R4 ;  /* 0x00000002000a7825 */ /* 0x002fca00078e0204 */
[----:B------:R1:W-:Y:S02]  /*2ddb0*/  @P0 STG.E.U16 desc[UR16][R10.64], R12 ;  /* 0x0000000c0a000986 */ /* 0x0003e4000c101510 */
[----:B-1----:R-:W-:-:S05]  /*2ddc0*/  VIADD R10, R93, 0x8 ;  /* 0x000000085d0a7836 */ /* 0x002fca0000000000 */
[----:B---3--:R-:W-:Y:S01]  /*2ddd0*/  ISETP.GE.AND P0, PT, R10, UR4, PT ;  /* 0x000000040a007c0c */ /* 0x008fe2000bf06270 */
[----:B------:R-:W1:Y:S03]  /*2dde0*/  LDCU UR4, c[0x0][0x398] ;  /* 0x00007300ff0477ac */ /* 0x000e660008000800 */
[----:B0-----:R-:W-:Y:S01]  /*2ddf0*/  ISETP.LT.AND P1, PT, R66, UR8, !P0 ;  /* 0x0000000842007c0c */ /* 0x001fe2000c721270 */
[----:B------:R-:W0:Y:S01]  /*2de00*/  LDCU UR8, c[0x0][0x398] ;  /* 0x00007300ff0877ac */ /* 0x000e220008000800 */
[----:B------:R-:W-:Y:S01]  /*2de10*/  VIADD R0, R0, UR7 ;  /* 0x0000000700007c36 */ /* 0x000fe20008000000 */
[----:B------:R-:W-:Y:S02]  /*2de20*/  ISETP.LT.AND P2, PT, R74, UR10, !P0 ;  /* 0x0000000a4a007c0c */ /* 0x000fe4000c741270 */
[----:B------:R-:W-:Y:S01]  /*2de30*/  PRMT R12, R91, 0x7610, R12 ;  /* 0x000076105b0c7816 */ /* 0x000fe2000000000c */
[----:B------:R-:W-:Y:S01]  /*2de40*/  IMAD.WIDE R10, R0, 0x2, R8 ;  /* 0x00000002000a7825 */ /* 0x000fe200078e0208 */
[----:B------:R-:W3:Y:S01]  /*2de50*/  LDL.S16 R91, [R1+0x228] ;  /* 0x00022800015b7983 */ /* 0x000ee20000100600 */
[----:B------:R-:W2:Y:S05]  /*2de60*/  LDCU UR10, c[0x0][0x398] ;  /* 0x00007300ff0a77ac */ /* 0x000eaa0008000800 */
[----:B------:R4:W-:Y:S01]  /*2de70*/  @P1 STG.E.U16 desc[UR16][R10.64], R12 ;  /* 0x0000000c0a001986 */ /* 0x0009e2000c101510 */
[----:B-1----:R-:W-:Y:S01]  /*2de80*/  ISETP.LT.AND P1, PT, R73, UR4, !P0 ;  /* 0x0000000449007c0c */ /* 0x002fe2000c721270 */
[----:B------:R-:W1:Y:S01]  /*2de90*/  LDCU UR4, c[0x0][0x39c] ;  /* 0x00007380ff0477ac */ /* 0x000e620008000800 */
[----:B0-----:R-:W-:Y:S01]  /*2dea0*/  ISETP.LT.AND P0, PT, R92, UR8, !P0 ;  /* 0x000000085c007c0c */ /* 0x001fe2000c701270 */
[----:B------:R-:W0:Y:S01]  /*2deb0*/  LDCU UR8, c[0x0][0x398] ;  /* 0x00007300ff0877ac */ /* 0x000e220008000800 */
[----:B----4-:R-:W-:Y:S01]  /*2dec0*/  PRMT R12, R70, 0x7610, R12 ;  /* 0x00007610460c7816 */ /* 0x010fe2000000000c */
[C---:B------:R-:W-:Y:S01]  /*2ded0*/  IMAD.WIDE R10, R0.reuse, 0x2, R2 ;  /* 0x00000002000a7825 */ /* 0x040fe200078e0202 */
[----:B------:R-:W4:Y:S04]  /*2dee0*/  LDL.LU.S16 R70, [R1+0x22a] ;  /* 0x00022a0001467983 */ /* 0x000f280000300600 */
[----:B------:R0:W-:Y:S02]  /*2def0*/  @P2 STG.E.U16 desc[UR16][R10.64], R12 ;  /* 0x0000000c0a002986 */ /* 0x0001e4000c101510 */
[----:B0-----:R-:W-:Y:S01]  /*2df00*/  IMAD.WIDE R10, R0, 0x2, R6 ;  /* 0x00000002000a7825 */ /* 0x001fe200078e0206 */
[----:B------:R-:W-:-:S04]  /*2df10*/  PRMT R12, R76, 0x7632, R12 ;  /* 0x000076324c0c7816 */ /* 0x000fc8000000000c */
[----:B------:R0:W-:Y:S02]  /*2df20*/  @P1 STG.E.U16 desc[UR16][R10.64], R76 ;  /* 0x0000004c0a001986 */ /* 0x0001e4000c101510 */
[----:B0-----:R-:W-:-:S05]  /*2df30*/  IMAD.WIDE R10, R0, 0x2, R4 ;  /* 0x00000002000a7825 */ /* 0x001fca00078e0204 */
[----:B------:R0:W-:Y:S02]  /*2df40*/  @P0 STG.E.U16 desc[UR16][R10.64], R12 ;  /* 0x0000000c0a000986 */ /* 0x0001e4000c101510 */
[----:B0-----:R-:W-:-:S05]  /*2df50*/  VIADD R10, R93, 0x9 ;  /* 0x000000095d0a7836 */ /* 0x001fca0000000000 */
[----:B-1----:R-:W-:Y:S01]  /*2df60*/  ISETP.GE.AND P0, PT, R10, UR4, PT ;  /* 0x000000040a007c0c */ /* 0x002fe2000bf06270 */
[----:B------:R-:W-:Y:S01]  /*2df70*/  VIADD R0, R0, UR7 ;  /* 0x0000000700007c36 */ /* 0x000fe20008000000 */
[----:B------:R-:W-:Y:S01]  /*2df80*/  PRMT R12, R90, 0x7610, R12 ;  /* 0x000076105a0c7816 */ /* 0x000fe2000000000c */
[----:B------:R-:W0:Y:S01]  /*2df90*/  LDCU UR4, c[0x0][0x398] ;  /* 0x00007300ff0477ac */ /* 0x000e220008000800 */
[----:B------:R-:W-:Y:S01]  /*2dfa0*/  ISETP.LT.AND P1, PT, R66, UR8, !P0 ;  /* 0x0000000842007c0c */ /* 0x000fe2000c721270 */
[----:B------:R-:W-:Y:S01]  /*2dfb0*/  IMAD.WIDE R10, R0, 0x2, R8 ;  /* 0x00000002000a7825 */ /* 0x000fe200078e0208 */
[----:B------:R-:W5:Y:S01]  /*2dfc0*/  LDL.S16 R90, [R1+0x22c] ;  /* 0x00022c00015a7983 */ /* 0x000f620000100600 */
[----:B------:R-:W1:Y:S10]  /*2dfd0*/  LDCU UR8, c[0x0][0x398] ;  /* 0x00007300ff0877ac */ /* 0x000e740008000800 */
[----:B------:R2:W-:Y:S02]  /*2dfe0*/  @P1 STG.E.U16 desc[UR16][R10.64], R12 ;  /* 0x0000000c0a001986 */ /* 0x0005e4000c101510 */
[----:B--2---:R-:W-:-:S02]  /*2dff0*/  PRMT R12, R89, 0x7610, R12 ;  /* 0x00007610590c7816 */ /* 0x004fc4000000000c */
[----:B------:R-:W2:Y:S01]  /*2e000*/  LDL.LU.S16 R89, [R1+0x22e] ;  /* 0x00022e0001597983 */ /* 0x000ea20000300600 */
[----:B0-----:R-:W-:Y:S01]  /*2e010*/  ISETP.LT.AND P1, PT, R74, UR4, !P0 ;  /* 0x000000044a007c0c */ /* 0x001fe2000c721270 */
[----:B------:R-:W0:Y:S01]  /*2e020*/  LDCU UR4, c[0x0][0x398] ;  /* 0x00007300ff0477ac */ /* 0x000e220008000800 */
[----:B------:R-:W-:-:S11]  /*2e030*/  IMAD.WIDE R10, R0, 0x2, R2 ;  /* 0x00000002000a7825 */ /* 0x000fd600078e0202 */
[----:B------:R0:W-:Y:S01]  /*2e040*/  @P1 STG.E.U16 desc[UR16][R10.64], R12 ;  /* 0x0000000c0a001986 */ /* 0x0001e2000c101510 */
[----:B-1----:R-:W-:Y:S01]  /*2e050*/  ISETP.LT.AND P1, PT, R73, UR8, !P0 ;  /* 0x0000000849007c0c */ /* 0x002fe2000c721270 */
[----:B------:R-:W1:Y:S01]  /*2e060*/  LDCU UR8, c[0x0][0x398] ;  /* 0x00007300ff0877ac */ /* 0x000e620008000800 */
[----:B0-----:R-:W-:Y:S01]  /*2e070*/  ISETP.LT.AND P0, PT, R92, UR4, !P0 ;  /* 0x000000045c007c0c */ /* 0x001fe2000c701270 */
[----:B------:R-:W0:Y:S01]  /*2e080*/  LDCU UR4, c[0x0][0x398] ;  /* 0x00007300ff0477ac */ /* 0x000e220008000800 */
[----:B------:R-:W-:Y:S01]  /*2e090*/  IMAD.WIDE R10, R0, 0x2, R6 ;  /* 0x00000002000a7825 */ /* 0x000fe200078e0206 */
[----:B------:R-:W-:-:S08]  /*2e0a0*/  PRMT R12, R77, 0x7632, R12 ;  /* 0x000076324d0c7816 */ /* 0x000fd0000000000c */
[----:B------:R0:W-:Y:S02]  /*2e0b0*/  @P1 STG.E.U16 desc[UR16][R10.64], R77 ;  /* 0x0000004d0a001986 */ /* 0x0001e4000c101510 */
[----:B0-----:R-:W-:-:S05]  /*2e0c0*/  IMAD.WIDE R10, R0, 0x2, R4 ;  /* 0x00000002000a7825 */ /* 0x001fca00078e0204 */
[----:B------:R0:W-:Y:S02]  /*2e0d0*/  @P0 STG.E.U16 desc[UR16][R10.64], R12 ;  /* 0x0000000c0a000986 */ /* 0x0001e4000c101510 */
[----:B0-----:R-:W-:-:S05]  /*2e0e0*/  VIADD R10, R93, 0xa ;  /* 0x0000000a5d0a7836 */ /* 0x001fca0000000000 */
[----:B------:R-:W-:Y:S01]  /*2e0f0*/  ISETP.GE.AND P1, PT, R10, UR24, PT ;  /* 0x000000180a007c0c */ /* 0x000fe2000bf26270 */
[----:B------:R-:W-:Y:S01]  /*2e100*/  VIADD R0, R0, UR7 ;  /* 0x0000000700007c36 */ /* 0x000fe20008000000 */
[----:B------:R-:W0:Y:S02]  /*2e110*/  LDCU UR24, c[0x0][0x398] ;  /* 0x00007300ff1877ac */ /* 0x000e240008000800 */
[----:B------:R-:W-:Y:S01]  /*2e120*/  ISETP.LT.AND P0, PT, R66, UR40, !P1 ;  /* 0x0000002842007c0c */ /* 0x000fe2000cf01270 */
[----:B------:R-:W-:Y:S01]  /*2e130*/  IMAD.WIDE R10, R0, 0x2, R8 ;  /* 0x00000002000a7825 */ /* 0x000fe200078e0208 */
[----:B---3--:R-:W-:Y:S01]  /*2e140*/  PRMT R12, R91, 0x7610, R12 ;  /* 0x000076105b0c7816 */ /* 0x008fe2000000000c */
[----:B------:R-:W3:Y:S01]  /*2e150*/  LDCU UR40, c[0x0][0x39c] ;  /* 0x00007380ff2877ac */ /* 0x000ee20008000800 */
[----:B------:R-:W3:Y:S09]  /*2e160*/  LDL.S16 R91, [R1+0x230] ;  /* 0x00023000015b7983 */ /* 0x000ef20000100600 */
[----:B------:R4:W-:Y:S02]  /*2e170*/  @P0 STG.E.U16 desc[UR16][R10.64], R12 ;  /* 0x0000000c0a000986 */ /* 0x0009e4000c101510 */
[----:B----4-:R-:W-:-:S02]  /*2e180*/  PRMT R12, R70, 0x7610, R12 ;  /* 0x00007610460c7816 */ /* 0x010fc4000000000c */
[----:B------:R-:W4:Y:S01]  /*2e190*/  LDL.LU.S16 R70, [R1+0x232] ;  /* 0x0002320001467983 */ /* 0x000f220000300600 */
[----:B-----5:R-:W-:-:S03]  /*2e1a0*/  PRMT R15, R90, 0x7610, R15 ;  /* 0x000076105a0f7816 */ /* 0x020fc6000000000f */
[----:B------:R-:W5:Y:S01]  /*2e1b0*/  LDL.S16 R90, [R1+0x234] ;  /* 0x00023400015a7983 */ /* 0x000f620000100600 */
[----:B--2---:R-:W-:-:S03]  /*2e1c0*/  PRMT R14, R89, 0x7610, R14 ;  /* 0x00007610590e7816 */ /* 0x004fc6000000000e */
[----:B------:R-:W2:Y:S01]  /*2e1d0*/  LDL.LU.S16 R89, [R1+0x236] ;  /* 0x0002360001597983 */ /* 0x000ea20000300600 */
[----:B------:R-:W-:Y:S01]  /*2e1e0*/  ISETP.LT.AND P0, PT, R74, UR30, !P1 ;  /* 0x0000001e4a007c0c */ /* 0x000fe2000cf01270 */
[----:B------:R-:W-:Y:S01]  /*2e1f0*/  VIADD R10, R93, 0xb ;  /* 0x0000000b5d0a7836 */ /* 0x000fe20000000000 */
[----:B------:R-:W-:Y:S01]  /*2e200*/  ISETP.LT.AND P2, PT, R73, UR42, !P1 ;  /* 0x0000002a49007c0c */ /* 0x000fe2000cf41270 */
[----:B------:R-:W0:Y:S03]  /*2e210*/  LDCU UR30, c[0x0][0x398] ;  /* 0x00007300ff1e77ac */ /* 0x000e260008000800 */
[----:B------:R-:W-:Y:S01]  /*2e220*/  ISETP.GE.AND P5, PT, R10, UR43, PT ;  /* 0x0000002b0a007c0c */ /* 0x000fe2000bfa6270 */
[----:B------:R-:W-:Y:S01]  /*2e230*/  IMAD.WIDE R10, R0, 0x2, R2 ;  /* 0x00000002000a7825 */ /* 0x000fe200078e0202 */
[----:B------:R-:W-:Y:S01]  /*2e240*/  ISETP.LT.AND P1, PT, R92, UR38, !P1 ;  /* 0x000000265c007c0c */ /* 0x000fe2000cf21270 */
[----:B------:R-:W0:Y:S04]  /*2e250*/  LDCU UR42, c[0x0][0x398] ;  /* 0x00007300ff2a77ac */ /* 0x000e280008000800 */
[----:B------:R0:W-:Y:S01]  /*2e260*/  @P0 STG.E.U16 desc[UR16][R10.64], R12 ;  /* 0x0000000c0a000986 */ /* 0x0001e2000c101510 */
[----:B-1----:R-:W-:Y:S01]  /*2e270*/  ISETP.LT.AND P6, PT, R66, UR8, !P5 ;  /* 0x0000000842007c0c */ /* 0x002fe2000efc1270 */
[----:B------:R-:W1:Y:S01]  /*2e280*/  LDCU UR8, c[0x0][0x39c] ;  /* 0x00007380ff0877ac */ /* 0x000e620008000800 */
[----:B------:R-:W-:Y:S01]  /*2e290*/  ISETP.LT.AND P4, PT, R74, UR47, !P5 ;  /* 0x0000002f4a007c0c */ /* 0x000fe2000ef81270 */
[----:B------:R-:W1:Y:S01]  /*2e2a0*/  LDCU UR43, c[0x0][0x398] ;  /* 0x00007300ff2b77ac */ /* 0x000e620008000800 */
[----:B------:R-:W1:Y:S01]  /*2e2b0*/  LDCU UR38, c[0x0][0x398] ;  /* 0x00007300ff2677ac */ /* 0x000e620008000800 */
[----:B0-----:R-:W-:Y:S01]  /*2e2c0*/  IMAD.WIDE R10, R0, 0x2, R6 ;  /* 0x00000002000a7825 */ /* 0x001fe200078e0206 */
[----:B------:R-:W0:Y:S03]  /*2e2d0*/  LDCU UR47, c[0x0][0x398] ;  /* 0x00007300ff2f77ac */ /* 0x000e260008000800 */
[----:B------:R-:W-:Y:S01]  /*2e2e0*/  VIADD R12, R93, 0xc ;  /* 0x0000000c5d0c7836 */ /* 0x000fe20000000000 */
[----:B------:R1:W-:Y:S01]  /*2e2f0*/  @P2 STG.E.U16 desc[UR16][R10.64], R78 ;  /* 0x0000004e0a002986 */ /* 0x0003e2000c101510 */
[----:B------:R-:W-:Y:S01]  /*2e300*/  ISETP.LT.AND P2, PT, R73, UR32, !P5 ;  /* 0x0000002049007c0c */ /* 0x000fe2000ef41270 */
[----:B------:R-:W0:Y:S02]  /*2e310*/  LDCU UR32, c[0x0][0x398] ;  /* 0x00007300ff2077ac */ /* 0x000e240008000800 */
[----:B------:R-:W-:Y:S01]  /*2e320*/  ISETP.GE.AND P0, PT, R12, UR77, PT ;  /* 0x0000004d0c007c0c */ /* 0x000fe2000bf06270 */
[----:B-1----:R-:W-:Y:S01]  /*2e330*/  IMAD.WIDE R10, R0, 0x2, R4 ;  /* 0x00000002000a7825 */ /* 0x002fe200078e0204 */
[----:B------:R-:W-:Y:S01]  /*2e340*/  ISETP.LT.AND P5, PT, R92, UR36, !P5 ;  /* 0x000000245c007c0c */ /* 0x000fe2000efa1270 */
[----:B------:R-:W1:Y:S02]  /*2e350*/  LDCU UR36, c[0x0][0x398] ;  /* 0x00007300ff2477ac */ /* 0x000e640008000800 */
[----:B------:R-:W-:Y:S01]  /*2e360*/  VIADD R0, R0, UR7 ;  /* 0x0000000700007c36 */ /* 0x000fe20008000000 */
[----:B------:R0:W-:Y:S01]  /*2e370*/  @P1 STG.E.U16 desc[UR16][R10.64], R13 ;  /* 0x0000000d0a001986 */ /* 0x0001e2000c101510 */
[----:B------:R-:W1:Y:S02]  /*2e380*/  LDCU UR77, c[0x0][0x398] ;  /* 0x00007300ff4d77ac */ /* 0x000e640008000800 */
[----:B0-----:R-:W-:-:S04]  /*2e390*/  IMAD.WIDE R12, R0, 0x2, R8 ;  /* 0x00000002000c7825 */ /* 0x001fc800078e0208 */
[C---:B------:R-:W-:Y:S01]  /*2e3a0*/  IMAD.WIDE R10, R0.reuse, 0x2, R2 ;  /* 0x00000002000a7825 */ /* 0x040fe200078e0202 */
[----:B------:R-:W-:Y:S04]  /*2e3b0*/  @P6 STG.E.U16 desc[UR16][R12.64], R15 ;  /* 0x0000000f0c006986 */ /* 0x000fe8000c101510 */
[----:B------:R0:W-:Y:S02]  /*2e3c0*/  @P4 STG.E.U16 desc[UR16][R10.64], R14 ;  /* 0x0000000e0a004986 */ /* 0x0001e4000c101510 */
[----:B0-----:R-:W-:-:S04]  /*2e3d0*/  IMAD.WIDE R10, R0, 0x2, R6 ;  /* 0x00000002000a7825 */ /* 0x001fc800078e0206 */
[C---:B------:R-:W-:Y:S01]  /*2e3e0*/  IMAD.WIDE R14, R0.reuse, 0x2, R4 ;  /* 0x00000002000e7825 */ /* 0x040fe200078e0204 */
[----:B------:R0:W-:Y:S02]  /*2e3f0*/  @P2 STG.E.U16 desc[UR16][R10.64], R79 ;  /* 0x0000004f0a002986 */ /* 0x0001e4000c101510 */
[----:B0-----:R-:W-:Y:S01]  /*2e400*/  PRMT R11, R79, 0x7632, R11 ;  /* 0x000076324f0b7816 */ /* 0x001fe2000000000b */
[----:B------:R-:W-:-:S04]  /*2e410*/  VIADD R10, R0, UR7 ;  /* 0x00000007000a7c36 */ /* 0x000fc80008000000 */
[----:B------:R4:W-:Y:S01]  /*2e420*/  @P5 STG.E.U16 desc[UR16][R14.64], R11 ;  /* 0x0000000b0e005986 */ /* 0x0009e2000c101510 */
[----:B---3--:R-:W-:-:S03]  /*2e430*/  PRMT R0, R91, 0x7610, R0 ;  /* 0x000076105b007816 */ /* 0x008fc60000000000 */
[----:B------:R-:W3:Y:S01]  /*2e440*/  LDL.S16 R91, [R1+0x238] ;  /* 0x00023800015b7983 */ /* 0x000ee20000100600 */
[----:B----4-:R-:W-:-:S03]  /*2e450*/  PRMT R11, R70, 0x7610, R11 ;  /* 0x00007610460b7816 */ /* 0x010fc6000000000b */
[----:B------:R-:W4:Y:S01]  /*2e460*/  LDL.LU.S16 R70, [R1+0x23a] ;  /* 0x00023a0001467983 */ /* 0x000f220000300600 */
[----:B-----5:R-:W-:-:S03]  /*2e470*/  PRMT R68, R90, 0x7610, R68 ;  /* 0x000076105a447816 */ /* 0x020fc60000000044 */
[----:B------:R-:W5:Y:S01]  /*2e480*/  LDL.S16 R90, [R1+0x23c] ;  /* 0x00023c00015a7983 */ /* 0x000f620000100600 */
[----:B--2---:R-:W-:-:S03]  /*2e490*/  PRMT R67, R89, 0x7610, R67 ;  /* 0x0000761059437816 */ /* 0x004fc60000000043 */
[----:B------:R-:W2:Y:S01]  /*2e4a0*/  LDL.LU.S16 R89, [R1+0x23e] ;  /* 0x00023e0001597983 */ /* 0x000ea20000300600 */
[----:B------:R-:W-:Y:S01]  /*2e4b0*/  ISETP.LT.AND P3, PT, R66, UR76, !P0 ;  /* 0x0000004c42007c0c */ /* 0x000fe2000c761270 */
[----:B------:R-:W-:Y:S01]  /*2e4c0*/  VIADD R12, R93, 0xd ;  /* 0x0000000d5d0c7836 */ /* 0x000fe20000000000 */
[----:B------:R-:W-:Y:S02]  /*2e4d0*/  ISETP.LT.AND P6, PT, R74, UR51, !P0 ;  /* 0x000000334a007c0c */ /* 0x000fe4000c7c1270 */
[----:B------:R-:W-:Y:S01]  /*2e4e0*/  ISETP.LT.AND P1, PT, R73, UR58, !P0 ;  /* 0x0000003a49007c0c */ /* 0x000fe2000c721270 */
[----:B------:R-:W-:Y:S01]  /*2e4f0*/  IMAD.WIDE R14, R10, 0x2, R2 ;  /* 0x000000020a0e7825 */ /* 0x000fe200078e0202 */
[----:B------:R-:W-:Y:S01]  /*2e500*/  ISETP.GE.AND P4, PT, R12, UR12, PT ;  /* 0x0000000c0c007c0c */ /* 0x000fe2000bf86270 */
[----:B------:R-:W0:Y:S02]  /*2e510*/  LDCU UR76, c[0x0][0x39c] ;  /* 0x00007380ff4c77ac */ /* 0x000e240008000800 */
[----:B------:R-:W-:Y:S01]  /*2e520*/  IMAD.WIDE R12, R10, 0x2, R8 ;  /* 0x000000020a0c7825 */ /* 0x000fe200078e0208 */
[----:B------:R-:W-:Y:S01]  /*2e530*/  ISETP.LT.AND P0, PT, R92, UR63, !P0 ;  /* 0x0000003f5c007c0c */ /* 0x000fe2000c701270 */
[----:B------:R-:W0:Y:S03]  /*2e540*/  LDCU UR51, c[0x0][0x398] ;  /* 0x00007300ff3377ac */ /* 0x000e260008000800 */
[----:B------:R1:W-:Y:S01]  /*2e550*/  @P3 STG.E.U16 desc[UR16][R12.64], R0 ;  /* 0x000000000c003986 */ /* 0x0003e2000c101510 */
[----:B------:R-:W-:Y:S01]  /*2e560*/  ISETP.LT.AND P2, PT, R66, UR55, !P4 ;  /* 0x0000003742007c0c */ /* 0x000fe2000e741270 */
[----:B------:R-:W0:Y:S01]  /*2e570*/  LDCU UR58, c[0x0][0x398] ;  /* 0x00007300ff3a77ac */ /* 0x000e220008000800 */
[----:B------:R-:W-:Y:S01]  /*2e580*/  ISETP.LT.AND P5, PT, R74, UR50, !P4 ;  /* 0x000000324a007c0c */ /* 0x000fe2000e7a1270 */
[----:B------:R0:W-:Y:S01]  /*2e590*/  @P6 STG.E.U16 desc[UR16][R14.64], R11 ;  /* 0x0000000b0e006986 */ /* 0x0001e2000c101510 */
[----:B------:R-:W2:Y:S01]  /*2e5a0*/  LDCU UR63, c[0x0][0x398] ;  /* 0x00007300ff3f77ac */ /* 0x000ea20008000800 */
[----:B------:R-:W2:Y:S01]  /*2e5b0*/  LDCU UR12, c[0x0][0x398] ;  /* 0x00007300ff0c77ac */ /* 0x000ea20008000800 */
[----:B-1----:R-:W-:-:S02]  /*2e5c0*/  VIADD R0, R93, 0xe ;  /* 0x0000000e5d007836 */ /* 0x002fc40000000000 */
[----:B------:R-:W-:Y:S01]  /*2e5d0*/  IMAD.WIDE R12, R10, 0x2, R6 ;  /* 0x000000020a0c7825 */ /* 0x000fe200078e0206 */
[----:B------:R-:W-:Y:S01]  /*2e5e0*/  ISETP.LT.AND P3, PT, R73, UR10, !P4 ;  /* 0x0000000a49007c0c */ /* 0x000fe2000e761270 */
[----:B------:R-:W1:Y:S01]  /*2e5f0*/  LDCU UR55, c[0x0][0x39c] ;  /* 0x00007380ff3777ac */ /* 0x000e620008000800 */
[----:B------:R-:W-:Y:S01]  /*2e600*/  ISETP.GE.AND P6, PT, R0, UR22, PT ;  /* 0x0000001600007c0c */ /* 0x000fe2000bfc6270 */
[C---:B------:R-:W-:Y:S01]  /*2e610*/  VIADD R0, R10.reuse, UR7 ;  /* 0x000000070a007c36 */ /* 0x040fe20008000000 */
[----:B------:R1:W-:Y:S01]  /*2e620*/  @P1 STG.E.U16 desc[UR16][R12.64], R80 ;  /* 0x000000500c001986 */ /* 0x0003e2000c101510 */
[----:B0-----:R-:W-:Y:S01]  /*2e630*/  IMAD.WIDE R14, R10, 0x2, R4 ;  /* 0x000000020a0e7825 */ /* 0x001fe200078e0204 */
[----:B------:R-:W-:Y:S01]  /*2e640*/  ISETP.LT.AND P4, PT, R92, UR56, !P4 ;  /* 0x000000385c007c0c */ /* 0x000fe2000e781270 */
[----:B------:R-:W0:Y:S02]  /*2e650*/  LDCU UR50, c[0x0][0x398] ;  /* 0x00007300ff3277ac */ /* 0x000e240008000800 */
[C---:B------:R-:W-:Y:S01]  /*2e660*/  IMAD.WIDE R10, R0.reuse, 0x2, R2 ;  /* 0x00000002000a7825 */ /* 0x040fe200078e0202 */
[----:B------:R0:W-:Y:S01]  /*2e670*/  @P0 STG.E.U16 desc[UR16][R14.64], R69 ;  /* 0x000000450e000986 */ /* 0x0001e2000c101510 */
[----:B------:R-:W2:Y:S01]  /*2e680*/  LDCU UR10, c[0x0][0x398] ;  /* 0x00007300ff0a77ac */ /* 0x000ea20008000800 */
[----:B------:R-:W2:Y:S01]  /*2e690*/  LDCU UR22, c[0x0][0x398] ;  /* 0x00007300ff1677ac */ /* 0x000ea20008000800 */
[----:B-1----:R-:W-:Y:S01]  /*2e6a0*/  IMAD.WIDE R12, R0, 0x2, R8 ;  /* 0x00000002000c7825 */ /* 0x002fe200078e0208 */
[----:B------:R-:W-:Y:S01]  /*2e6b0*/  ISETP.LT.AND P1, PT, R66, UR72, !P6 ;  /* 0x0000004842007c0c */ /* 0x000fe2000f721270 */
[----:B------:R-:W1:Y:S03]  /*2e6c0*/  LDCU UR56, c[0x0][0x398] ;  /* 0x00007300ff3877ac */ /* 0x000e660008000800 */
[----:B------:R5:W-:Y:S01]  /*2e6d0*/  @P2 STG.E.U16 desc[UR16][R12.64], R68 ;  /* 0x000000440c002986 */ /* 0x000be2000c101510 */
[----:B0-----:R-:W-:Y:S01]  /*2e6e0*/  IMAD.WIDE R14, R0, 0x2, R4 ;  /* 0x00000002000e7825 */ /* 0x001fe200078e0204 */
[----:B------:R-:W-:Y:S01]  /*2e6f0*/  ISETP.LT.AND P0, PT, R74, UR53, !P6 ;  /* 0x000000354a007c0c */ /* 0x000fe2000f701270 */
[----:B------:R-:W0:Y:S01]  /*2e700*/  LDCU UR72, c[0x0][0x39c] ;  /* 0x00007380ff4877ac */ /* 0x000e220008000800 */
[----:B------:R0:W-:Y:S01]  /*2e710*/  @P5 STG.E.U16 desc[UR16][R10.64], R67 ;  /* 0x000000430a005986 */ /* 0x0001e2000c101510 */
[----:B-----5:R-:W-:Y:S01]  /*2e720*/  PRMT R68, R90, 0x7610, R68 ;  /* 0x000076105a447816 */ /* 0x020fe20000000044 */
[----:B0-----:R-:W-:-:S04]  /*2e730*/  IMAD.WIDE R10, R0, 0x2, R6 ;  /* 0x00000002000a7825 */ /* 0x001fc800078e0206 */
[----:B------:R-:W-:Y:S01]  /*2e740*/  VIADD R12, R93, 0xf ;  /* 0x0000000f5d0c7836 */ /* 0x000fe20000000000 */
[----:B------:R0:W-:Y:S01]  /*2e750*/  @P3 STG.E.U16 desc[UR16][R10.64], R81 ;  /* 0x000000510a003986 */ /* 0x0001e2000c101510 */
[----:B------:R-:W-:Y:S01]  /*2e760*/  ISETP.LT.AND P2, PT, R73, UR49, !P6 ;  /* 0x0000003149007c0c */ /* 0x000fe2000f741270 */
[----:B------:R-:W5:Y:S01]  /*2e770*/  LDCU UR53, c[0x0][0x398] ;  /* 0x00007300ff3577ac */ /* 0x000f620008000800 */
[----:B0-----:R-:W-:Y:S01]  /*2e780*/  PRMT R11, R81, 0x7632, R11 ;  /* 0x00007632510b7816 */ /* 0x001fe2000000000b */
[----:B------:R-:W-:Y:S01]  /*2e790*/  VIADD R10, R0, UR7 ;  /* 0x00000007000a7c36 */ /* 0x000fe20008000000 */
[----:B---3--:R-:W-:Y:S01]  /*2e7a0*/  PRMT R0, R91, 0x7610, R0 ;  /* 0x000076105b007816 */ /* 0x008fe20000000000 */
[----:B------:R-:W0:Y:S01]  /*2e7b0*/  LDCU UR49, c[0x0][0x398] ;  /* 0x00007300ff3177ac */ /* 0x000e220008000800 */
[----:B------:R-:W3:Y:S04]  /*2e7c0*/  LDL.S16 R91, [R1+0x240] ;  /* 0x00024000015b7983 */ /* 0x000ee80000100600 */
[----:B------:R4:W-:Y:S01]  /*2e7d0*/  @P4 STG.E.U16 desc[UR16][R14.64], R11 ;  /* 0x0000000b0e004986 */ /* 0x0009e2000c101510 */
[----:B--2---:R-:W-:-:S02]  /*2e7e0*/  PRMT R67, R89, 0x7610, R67 ;  /* 0x0000761059437816 */ /* 0x004fc40000000043 */
[----:B----4-:R-:W-:Y:S02]  /*2e7f0*/  PRMT R11, R70, 0x7610, R11 ;  /* 0x00007610460b7816 */ /* 0x010fe4000000000b */
[----:B------:R-:W2:Y:S04]  /*2e800*/  LDL.LU.S16 R70, [R1+0x242] ;  /* 0x0002420001467983 */ /* 0x000ea80000300600 */
[----:B------:R-:W4:Y:S04]  /*2e810*/  LDL.S16 R90, [R1+0x244] ;  /* 0x00024400015a7983 */ /* 0x000f280000100600 */
[----:B------:R-:W5:Y:S01]  /*2e820*/  LDL.LU.S16 R89, [R1+0x246] ;  /* 0x0002460001597983 */ /* 0x000f620000300600 */
[----:B------:R-:W-:Y:S01]  /*2e830*/  ISETP.GE.AND P5, PT, R12, UR70, PT ;  /* 0x000000460c007c0c */ /* 0x000fe2000bfa6270 */
[----:B------:R-:W-:Y:S01]  /*2e840*/  IMAD.WIDE R12, R10, 0x2, R8 ;  /* 0x000000020a0c7825 */ /* 0x000fe200078e0208 */
[----:B------:R-:W-:Y:S01]  /*2e850*/  ISETP.LT.AND P6, PT, R92, UR54, !P6 ;  /* 0x000000365c007c0c */ /* 0x000fe2000f7c1270 */
[----:B------:R-:W0:Y:S02]  /*2e860*/  LDCU UR54, c[0x0][0x398] ;  /* 0x00007300ff3677ac */ /* 0x000e240008000800 */
[----:B------:R-:W-:Y:S01]  /*2e870*/  IMAD.WIDE R14, R10, 0x2, R2 ;  /* 0x000000020a0e7825 */ /* 0x000fe200078e0202 */
[----:B------:R1:W-:Y:S01]  /*2e880*/  @P1 STG.E.U16 desc[UR16][R12.64], R0 ;  /* 0x000000000c001986 */ /* 0x0003e2000c101510 */
[----:B------:R-:W-:Y:S01]  /*2e890*/  ISETP.LT.AND P3, PT, R66, UR48, !P5 ;  /* 0x0000003042007c0c */ /* 0x000fe2000ef61270 */
[----:B------:R-:W0:Y:S01]  /*2e8a0*/  LDCU UR48, c[0x0][0x39c] ;  /* 0x00007380ff3077ac */ /* 0x000e220008000800 */
[----:B------:R-:W-:Y:S01]  /*2e8b0*/  ISETP.LT.AND P4, PT, R74, UR34, !P5 ;  /* 0x000000224a007c0c */ /* 0x000fe2000ef81270 */
[----:B------:R0:W-:Y:S01]  /*2e8c0*/  @P0 STG.E.U16 desc[UR16][R14.64], R11 ;  /* 0x0000000b0e000986 */ /* 0x0001e2000c101510 */
[----:B------:R-:W-:Y:S01]  /*2e8d0*/  PRMT R69, R82, 0x7632, R69 ;  /* 0x0000763252457816 */ /* 0x000fe20000000045 */
        /* <DEDUP_REMOVED lines=13> */
[----:B------:R-:W2:Y:S02]  /*2e9b0*/  LDCU UR18, c[0x0][0x398] ;  /* 0x00007300ff1277ac */ /* 0x000ea40008000800 */
[----:B-1----:R-:W-:Y:S01]  /*2e9c0*/  IMAD.WIDE R12, R0, 0x2, R8 ;  /* 0x00000002000c7825 */ /* 0x002fe200078e0208 */
[----:B------:R-:W-:Y:S01]  /*2e9d0*/  ISETP.LT.AND P2, PT, R66, UR75, !P0 ;  /* 0x0000004b42007c0c */ /* 0x000fe2000c741270 */
[----:B------:R-:W1:Y:S03]  /*2e9e0*/  LDCU UR75, c[0x0][0x39c] ;  /* 0x00007380ff4b77ac */ /* 0x000e660008000800 */
[----:B------:R-:W-:Y:S01]  /*2e9f0*/  @P3 STG.E.U16 desc[UR16][R12.64], R68 ;  /* 0x000000440c003986 */ /* 0x000fe2000c101510 */
[----:B------:R-:W1:Y:S03]  /*2ea00*/  LDCU UR45, c[0x0][0x398] ;  /* 0x00007300ff2d77ac */ /* 0x000e660008000800 */
[----:B------:R1:W-:Y:S01]  /*2ea10*/  @P4 STG.E.U16 desc[UR16][R10.64], R67 ;  /* 0x000000430a004986 */ /* 0x0003e2000c101510 */
[----:B0-----:R-:W-:-:S04]  /*2ea20*/  IMAD.WIDE R14, R0, 0x2, R4 ;  /* 0x00000002000e7825 */ /* 0x001fc800078e0204 */
[----:B-1----:R-:W-:-:S05]  /*2ea30*/  IMAD.WIDE R10, R0, 0x2, R6 ;  /* 0x00000002000a7825 */ /* 0x002fca00078e0206 */
[----:B------:R0:W-:Y:S02]  /*2ea40*/  @P1 STG.E.U16 desc[UR16][R10.64], R83 ;  /* 0x000000530a001986 */ /* 0x0001e4000c101510 */
[----:B0-----:R-:W-:Y:S01]  /*2ea50*/  PRMT R11, R83, 0x7632, R11 ;  /* 0x00007632530b7816 */ /* 0x001fe2000000000b */
[----:B------:R-:W-:-:S04]  /*2ea60*/  VIADD R10, R0, UR7 ;  /* 0x00000007000a7c36 */ /* 0x000fc80008000000 */
[----:B------:R2:W-:Y:S01]  /*2ea70*/  @P5 STG.E.U16 desc[UR16][R14.64], R11 ;  /* 0x0000000b0e005986 */ /* 0x0005e2000c101510 */
[----:B---3--:R-:W-:-:S03]  /*2ea80*/  PRMT R0, R91, 0x7610, R0 ;  /* 0x000076105b007816 */ /* 0x008fc60000000000 */
[----:B------:R-:W3:Y:S01]  /*2ea90*/  LDL.S16 R91, [R1+0x248] ;  /* 0x00024800015b7983 */ /* 0x000ee20000100600 */
[----:B--2---:R-:W-:-:S03]  /*2eaa0*/  PRMT R11, R70, 0x7610, R11 ;  /* 0x00007610460b7816 */ /* 0x004fc6000000000b */
[----:B------:R-:W2:Y:S01]  /*2eab0*/  LDL.LU.S16 R70, [R1+0x24a] ;  /* 0x00024a0001467983 */ /* 0x000ea20000300600 */
[----:B----4-:R-:W-:-:S03]  /*2eac0*/  PRMT R68, R90, 0x7610, R68 ;  /* 0x000076105a447816 */ /* 0x010fc60000000044 */
[----:B------:R-:W4:Y:S01]  /*2ead0*/  LDL.S16 R90, [R1+0x24c] ;  /* 0x00024c00015a7983 */ /* 0x000f220000100600 */
[----:B-----5:R-:W-:-:S03]  /*2eae0*/  PRMT R67, R89, 0x7610, R67 ;  /* 0x0000761059437816 */ /* 0x020fc60000000043 */
[----:B------:R-:W5:Y:S01]  /*2eaf0*/  LDL.LU.S16 R89, [R1+0x24e] ;  /* 0x00024e0001597983 */ /* 0x000f620000300600 */
[----:B------:R-:W-:Y:S01]  /*2eb00*/  VIADD R12, R93, 0x11 ;  /* 0x000000115d0c7836 */ /* 0x000fe20000000000 */
[----:B------:R-:W-:Y:S02]  /*2eb10*/  ISETP.LT.AND P6, PT, R74, UR20, !P0 ;  /* 0x000000144a007c0c */ /* 0x000fe4000c7c1270 */
[----:B------:R-:W-:Y:S01]  /*2eb20*/  ISETP.LT.AND P3, PT, R73, UR71, !P0 ;  /* 0x0000004749007c0c */ /* 0x000fe2000c761270 */
[----:B------:R-:W-:Y:S01]  /*2eb30*/  IMAD.WIDE R14, R10, 0x2, R2 ;  /* 0x000000020a0e7825 */ /* 0x000fe200078e0202 */
[----:B------:R-:W-:Y:S01]  /*2eb40*/  ISETP.GE.AND P4, PT, R12, UR65, PT ;  /* 0x000000410c007c0c */ /* 0x000fe2000bf86270 */
[----:B------:R-:W2:Y:S01]  /*2eb50*/  LDL.S16 R71, [R1+0x250] ;  /* 0x0002500001477983 */ /* 0x000ea20000100600 */
[----:B------:R-:W-:Y:S01]  /*2eb60*/  ISETP.LT.AND P0, PT, R92, UR46, !P0 ;  /* 0x0000002e5c007c0c */ /* 0x000fe2000c701270 */
[----:B------:R-:W-:Y:S01]  /*2eb70*/  IMAD.WIDE R12, R10, 0x2, R8 ;  /* 0x000000020a0c7825 */ /* 0x000fe200078e0208 */
[----:B------:R-:W-:Y:S01]  /*2eb80*/  ISETP.LT.AND P1, PT, R66, UR74, !P4 ;  /* 0x0000004a42007c0c */ /* 0x000fe2000e721270 */
[----:B------:R-:W0:Y:S03]  /*2eb90*/  LDCU UR20, c[0x0][0x398] ;  /* 0x00007300ff1477ac */ /* 0x000e260008000800 */
[----:B------:R1:W-:Y:S01]  /*2eba0*/  @P2 STG.E.U16 desc[UR16][R12.64], R0 ;  /* 0x000000000c002986 */ /* 0x0003e2000c101510 */
[----:B------:R-:W-:Y:S01]  /*2ebb0*/  ISETP.LT.AND P5, PT, R74, UR39, !P4 ;  /* 0x000000274a007c0c */ /* 0x000fe2000e7a1270 */
[----:B------:R-:W0:Y:S02]  /*2ebc0*/  LDCU UR71, c[0x0][0x398] ;  /* 0x00007300ff4777ac */ /* 0x000e240008000800 */
[----:B------:R0:W-:Y:S01]  /*2ebd0*/  @P6 STG.E.U16 desc[UR16][R14.64], R11 ;  /* 0x0000000b0e006986 */ /* 0x0001e2000c101510 */
[----:B------:R-:W-:Y:S01]  /*2ebe0*/  PRMT R69, R84, 0x7632, R69 ;  /* 0x0000763254457816 */ /* 0x000fe20000000045 */
        /* <DEDUP_REMOVED lines=17> */
[----:B------:R-:W-:-:S02]  /*2ed00*/  ISETP.LT.AND P3, PT, R66, UR35, !P6 ;  /* 0x0000002342007c0c */ /* 0x000fc4000f761270 */
[----:B------:R-:W-:Y:S01]  /*2ed10*/  ISETP.LT.AND P0, PT, R74, UR66, !P6 ;  /* 0x000000424a007c0c */ /* 0x000fe2000f701270 */
[----:B------:R-:W1:Y:S01]  /*2ed20*/  LDCU UR35, c[0x0][0x39c] ;  /* 0x00007380ff2377ac */ /* 0x000e620008000800 */
[----:B------:R-:W-:Y:S01]  /*2ed30*/  @P1 STG.E.U16 desc[UR16][R12.64], R68 ;  /* 0x000000440c001986 */ /* 0x000fe2000c101510 */
[----:B0-----:R-:W-:Y:S01]  /*2ed40*/  IMAD.WIDE R14, R0, 0x2, R4 ;  /* 0x00000002000e7825 */ /* 0x001fe200078e0204 */
[----:B------:R-:W-:Y:S01]  /*2ed50*/  PRMT R69, R86, 0x7632, R69 ;  /* 0x0000763256457816 */ /* 0x000fe20000000045 */
[----:B------:R-:W0:Y:S01]  /*2ed60*/  LDCU UR64, c[0x0][0x398] ;  /* 0x00007300ff4077ac */ /* 0x000e220008000800 */
[----:B------:R5:W-:Y:S01]  /*2ed70*/  @P5 STG.E.U16 desc[UR16][R10.64], R67 ;  /* 0x000000430a005986 */ /* 0x000be2000c101510 */
[----:B------:R-:W0:Y:S01]  /*2ed80*/  LDCU UR66, c[0x0][0x398] ;  /* 0x00007300ff4277ac */ /* 0x000e220008000800 */
[----:B-----5:R-:W-:Y:S02]  /*2ed90*/  PRMT R67, R89, 0x7610, R67 ;  /* 0x0000761059437816 */ /* 0x020fe40000000043 */
[----:B------:R-:W5:Y:S01]  /*2eda0*/  LDL.LU.S16 R89, [R1+0x252] ;  /* 0x0002520001597983 */ /* 0x000f620000300600 */
[----:B------:R-:W-:-:S04]  /*2edb0*/  IMAD.WIDE R10, R0, 0x2, R6 ;  /* 0x00000002000a7825 */ /* 0x000fc800078e0206 */
[----:B------:R-:W-:Y:S01]  /*2edc0*/  VIADD R12, R93, 0x13 ;  /* 0x000000135d0c7836 */ /* 0x000fe20000000000 */
[----:B------:R0:W-:Y:S01]  /*2edd0*/  @P2 STG.E.U16 desc[UR16][R10.64], R85 ;  /* 0x000000550a002986 */ /* 0x0001e2000c101510 */
[----:B------:R-:W-:Y:S01]  /*2ede0*/  ISETP.LT.AND P1, PT, R73, UR68, !P6 ;  /* 0x0000004449007c0c */ /* 0x000fe2000f721270 */
[----:B------:R-:W1:Y:S02]  /*2edf0*/  LDCU UR68, c[0x0][0x398] ;  /* 0x00007300ff4477ac */ /* 0x000e640008000800 */
[----:B------:R-:W-:Y:S01]  /*2ee00*/  ISETP.GE.AND P5, PT, R12, UR62, PT ;  /* 0x0000003e0c007c0c */ /* 0x000fe2000bfa6270 */
[----:B------:R-:W5:Y:S01]  /*2ee10*/  LDL.S16 R72, [R1+0x150] ;  /* 0x0001500001487983 */ /* 0x000f620000100600 */
[----:B0-----:R-:W-:Y:S01]  /*2ee20*/  VIADD R10, R0, UR7 ;  /* 0x00000007000a7c36 */ /* 0x001fe20008000000 */
[----:B------:R-:W-:Y:S01]  /*2ee30*/  PRMT R11, R85, 0x7632, R11 ;  /* 0x00007632550b7816 */ /* 0x000fe2000000000b */
[----:B------:R-:W0:Y:S01]  /*2ee40*/  LDCU UR62, c[0x0][0x398] ;  /* 0x00007300ff3e77ac */ /* 0x000e220008000800 */
[----:B---3--:R-:W-:Y:S01]  /*2ee50*/  PRMT R0, R91, 0x7610, R0 ;  /* 0x000076105b007816 */ /* 0x008fe20000000000 */
[----:B------:R-:W-:Y:S01]  /*2ee60*/  IMAD.WIDE R12, R10, 0x2, R8 ;  /* 0x000000020a0c7825 */ /* 0x000fe200078e0208 */
[----:B------:R-:W-:Y:S01]  /*2ee70*/  ISETP.LT.AND P6, PT, R92, UR26, !P6 ;  /* 0x0000001a5c007c0c */ /* 0x000fe2000f7c1270 */
[----:B------:R2:W-:Y:S01]  /*2ee80*/  @P4 STG.E.U16 desc[UR16][R14.64], R11 ;  /* 0x0000000b0e004986 */ /* 0x0005e2000c101510 */
[----:B------:R-:W-:Y:S01]  /*2ee90*/  ISETP.LT.AND P2, PT, R66, UR60, !P5 ;  /* 0x0000003c42007c0c */ /* 0x000fe2000ef41270 */
[----:B------:R-:W3:Y:S02]  /*2eea0*/  LDCU UR60, c[0x0][0x39c] ;  /* 0x00007380ff3c77ac */ /* 0x000ee40008000800 */
[----:B------:R0:W-:Y:S01]  /*2eeb0*/  @P3 STG.E.U16 desc[UR16][R12.64], R0 ;  /* 0x000000000c003986 */ /* 0x0001e2000c101510 */
[----:B------:R-:W-:Y:S01]  /*2eec0*/  ISETP.LT.AND P4, PT, R74, UR73, !P5 ;  /* 0x000000494a007c0c */ /* 0x000fe2000ef81270 */
[----:B------:R-:W1:Y:S01]  /*2eed0*/  LDCU UR26, c[0x0][0x398] ;  /* 0x00007300ff1a77ac */ /* 0x000e620008000800 */
[----:B----4-:R-:W-:Y:S01]  /*2eee0*/  PRMT R68, R90, 0x7610, R68 ;  /* 0x000076105a447816 */ /* 0x010fe20000000044 */
[----:B------:R-:W4:Y:S01]  /*2eef0*/  LDL.LU.S16 R91, [R1+0x152] ;  /* 0x00015200015b7983 */ /* 0x000f220000300600 */
[----:B--2---:R-:W-:Y:S01]  /*2ef00*/  PRMT R11, R70, 0x7610, R11 ;  /* 0x00007610460b7816 */ /* 0x004fe2000000000b */
[----:B------:R-:W-:-:S04]  /*2ef10*/  IMAD.WIDE R14, R10, 0x2, R2 ;  /* 0x000000020a0e7825 */ /* 0x000fc800078e0202 */
[----:B0-----:R-:W-:Y:S01]  /*2ef20*/  VIADD R0, R93, 0x14 ;  /* 0x000000145d007836 */ /* 0x001fe20000000000 */
[----:B------:R0:W-:Y:S01]  /*2ef30*/  @P0 STG.E.U16 desc[UR16][R14.64], R11 ;  /* 0x0000000b0e000986 */ /* 0x0001e2000c101510 */
[----:B------:R-:W-:Y:S01]  /*2ef40*/  IMAD.WIDE R12, R10, 0x2, R6 ;  /* 0x000000020a0c7825 */ /* 0x000fe200078e0206 */
[----:B------:R-:W-:Y:S01]  /*2ef50*/  ISETP.LT.AND P3, PT, R73, UR67, !P5 ;  /* 0x0000004349007c0c */ /* 0x000fe2000ef61270 */
[----:B------:R-:W2:Y:S01]  /*2ef60*/  LDCU UR73, c[0x0][0x398] ;  /* 0x00007300ff4977ac */ /* 0x000ea20008000800 */
[----:B------:R-:W-:Y:S01]  /*2ef70*/  ISETP.GE.AND P0, PT, R0, UR59, PT ;  /* 0x0000003b00007c0c */ /* 0x000fe2000bf06270 */
[C---:B------:R-:W-:Y:S01]  /*2ef80*/  VIADD R0, R10.reuse, UR7 ;  /* 0x000000070a007c36 */ /* 0x040fe20008000000 */
[----:B------:R1:W-:Y:S04]  /*2ef90*/  @P1 STG.E.U16 desc[UR16][R12.64], R86 ;  /* 0x000000560c001986 */ /* 0x0003e8000c101510 */
[----:B------:R-:W2:Y:S01]  /*2efa0*/  LDL.S16 R70, [R1+0x254] ;  /* 0x0002540001467983 */ /* 0x000ea20000100600 */
[----:B0-----:R-:W-:Y:S01]  /*2efb0*/  IMAD.WIDE R14, R10, 0x2, R4 ;  /* 0x000000020a0e7825 */ /* 0x001fe200078e0204 */
[----:B------:R-:W-:-:S02]  /*2efc0*/  ISETP.LT.AND P5, PT, R92, UR14, !P5 ;  /* 0x0000000e5c007c0c */ /* 0x000fc4000efa1270 */
[----:B------:R-:W3:Y:S01]  /*2efd0*/  LDL.LU.S16 R90, [R1+0x256] ;  /* 0x00025600015a7983 */ /* 0x000ee20000300600 */
[----:B------:R-:W0:Y:S01]  /*2efe0*/  LDCU UR67, c[0x0][0x398] ;  /* 0x00007300ff4377ac */ /* 0x000e220008000800 */
[C---:B------:R-:W-:Y:S01]  /*2eff0*/  IMAD.WIDE R10, R0.reuse, 0x2, R2 ;  /* 0x00000002000a7825 */ /* 0x040fe200078e0202 */
[----:B------:R-:W0:Y:S03]  /*2f000*/  LDCU UR59, c[0x0][0x398] ;  /* 0x00007300ff3b77ac */ /* 0x000e260008000800 */
[----:B-1----:R-:W-:Y:S01]  /*2f010*/  IMAD.WIDE R12, R0, 0x2, R8 ;  /* 0x00000002000c7825 */ /* 0x002fe200078e0208 */
[----:B------:R1:W-:Y:S01]  /*2f020*/  @P6 STG.E.U16 desc[UR16][R14.64], R69 ;  /* 0x000000450e006986 */ /* 0x0003e2000c101510 */
[----:B------:R-:W-:Y:S01]  /*2f030*/  ISETP.LT.AND P1, PT, R66, UR4, !P0 ;  /* 0x0000000442007c0c */ /* 0x000fe2000c721270 */
[----:B------:R-:W0:Y:S02]  /*2f040*/  LDCU UR4, c[0x0][0x39c] ;  /* 0x00007380ff0477ac */ /* 0x000e240008000800 */
[----:B------:R-:W-:Y:S01]  /*2f050*/  @P2 STG.E.U16 desc[UR16][R12.64], R68 ;  /* 0x000000440c002986 */ /* 0x000fe2000c101510 */
[----:B------:R-:W0:Y:S03]  /*2f060*/  LDCU UR14, c[0x0][0x398] ;  /* 0x00007300ff0e77ac */ /* 0x000e260008000800 */
[----:B------:R0:W-:Y:S01]  /*2f070*/  @P4 STG.E.U16 desc[UR16][R10.64], R67 ;  /* 0x000000430a004986 */ /* 0x0001e2000c101510 */
[----:B-1----:R-:W-:-:S04]  /*2f080*/  IMAD.WIDE R14, R0, 0x2, R4 ;  /* 0x00000002000e7825 */ /* 0x002fc800078e0204 */
[----:B0-----:R-:W-:-:S05]  /*2f090*/  IMAD.WIDE R10, R0, 0x2, R6 ;  /* 0x00000002000a7825 */ /* 0x001fca00078e0206 */
[----:B------:R0:W-:Y:S02]  /*2f0a0*/  @P3 STG.E.U16 desc[UR16][R10.64], R87 ;  /* 0x000000570a003986 */ /* 0x0001e4000c101510 */
[----:B0-----:R-:W-:Y:S01]  /*2f0b0*/  VIADD R10, R0, UR7 ;  /* 0x00000007000a7c36 */ /* 0x001fe20008000000 */
[----:B------:R-:W-:Y:S02]  /*2f0c0*/  PRMT R0, R71, 0x7610, R0 ;  /* 0x0000761047007816 */ /* 0x000fe40000000000 */
[----:B------:R-:W3:Y:S01]  /*2f0d0*/  LDL.S16 R71, [R1+0x154] ;  /* 0x0001540001477983 */ /* 0x000ee20000100600 */
[----:B-----5:R-:W-:-:S03]  /*2f0e0*/  PRMT R67, R89, 0x7610, R67 ;  /* 0x0000761059437816 */ /* 0x020fc60000000043 */
[----:B------:R-:W5:Y:S01]  /*2f0f0*/  LDL.LU.S16 R89, [R1+0x156] ;  /* 0x0001560001597983 */ /* 0x000f620000300600 */
[----:B------:R-:W-:Y:S01]  /*2f100*/  VIADD R12, R93, 0x15 ;  /* 0x000000155d0c7836 */ /* 0x000fe20000000000 */
[----:B------:R-:W-:Y:S01]  /*2f110*/  ISETP.LT.AND P6, PT, R74, UR33, !P0 ;  /* 0x000000214a007c0c */ /* 0x000fe2000c7c1270 */
[----:B------:R-:W0:Y:S01]  /*2f120*/  LDCU UR33, c[0x0][0x398] ;  /* 0x00007300ff2177ac */ /* 0x000e220008000800 */
[----:B------:R-:W-:Y:S02]  /*2f130*/  PRMT R11, R87, 0x7632, R11 ;  /* 0x00007632570b7816 */ /* 0x000fe4000000000b */
[----:B------:R-:W-:Y:S01]  /*2f140*/  ISETP.GE.AND P4, PT, R12, UR57, PT ;  /* 0x000000390c007c0c */ /* 0x000fe2000bf86270 */
[----:B------:R-:W-:Y:S01]  /*2f150*/  IMAD.WIDE R12, R10, 0x2, R8 ;  /* 0x000000020a0c7825 */ /* 0x000fe200078e0208 */
[----:B------:R-:W-:Y:S01]  /*2f160*/  ISETP.LT.AND P2, PT, R73, UR31, !P0 ;  /* 0x0000001f49007c0c */ /* 0x000fe2000c741270 */
[----:B------:R1:W-:Y:S01]  /*2f170*/  @P5 STG.E.U16 desc[UR16][R14.64], R11 ;  /* 0x0000000b0e005986 */ /* 0x0003e2000c101510 */
[----:B------:R-:W-:Y:S01]  /*2f180*/  ISETP.LT.AND P0, PT, R92, UR41, !P0 ;  /* 0x000000295c007c0c */ /* 0x000fe2000c701270 */
[----:B------:R-:W0:Y:S02]  /*2f190*/  LDCU UR31, c[0x0][0x398] ;  /* 0x00007300ff1f77ac */ /* 0x000e240008000800 */
[----:B------:R0:W-:Y:S01]  /*2f1a0*/  @P1 STG.E.U16 desc[UR16][R12.64], R0 ;  /* 0x000000000c001986 */ /* 0x0001e2000c101510 */
[----:B------:R-:W-:Y:S01]  /*2f1b0*/  ISETP.LT.AND P3, PT, R66, UR44, !P4 ;  /* 0x0000002c42007c0c */ /* 0x000fe2000e761270 */
[----:B------:R-:W2:Y:S01]  /*2f1c0*/  LDCU UR44, c[0x0][0x39c] ;  /* 0x00007380ff2c77ac */ /* 0x000ea20008000800 */
[----:B------:R-:W-:Y:S01]  /*2f1d0*/  ISETP.LT.AND P5, PT, R74, UR69, !P4 ;  /* 0x000000454a007c0c */ /* 0x000fe2000e7a1270 */
[----:B------:R-:W2:Y:S01]  /*2f1e0*/  LDCU UR41, c[0x0][0x398] ;  /* 0x00007300ff2977ac */ /* 0x000ea20008000800 */
[----:B-1----:R-:W-:Y:S01]  /*2f1f0*/  IMAD.WIDE R14, R10, 0x2, R2 ;  /* 0x000000020a0e7825 */ /* 0x002fe200078e0202 */
[----:B------:R-:W1:Y:S03]  /*2f200*/  LDCU UR57, c[0x0][0x398] ;  /* 0x00007300ff3977ac */ /* 0x000e660008000800 */
[----:B0-----:R-:W-:Y:S01]  /*2f210*/  VIADD R0, R93, 0x16 ;  /* 0x000000165d007836 */ /* 0x001fe20000000000 */
[----:B------:R-:W-:Y:S01]  /*2f220*/  PRMT R11, R72, 0x7610, R11 ;  /* 0x00007610480b7816 */ /* 0x000fe2000000000b */
[----:B------:R-:W-:Y:S01]  /*2f230*/  IMAD.WIDE R12, R10, 0x2, R6 ;  /* 0x000000020a0c7825 */ /* 0x000fe200078e0206 */
[----:B------:R0:W-:Y:S01]  /*2f240*/  @P6 STG.E.U16 desc[UR16][R14.64], R67 ;  /* 0x000000430e006986 */ /* 0x0001e2000c101510 */
[----:B----4-:R-:W-:Y:S01]  /*2f250*/  PRMT R69, R91, 0x7610, R69 ;  /* 0x000076105b457816 */ /* 0x010fe20000000045 */
[----:B------:R-:W4:Y:S01]  /*2f260*/  LDCU UR69, c[0x0][0x398] ;  /* 0x00007300ff4577ac */ /* 0x000f220008000800 */
[----:B------:R-:W-:Y:S01]  /*2f270*/  ISETP.GE.AND P6, PT, R0, UR40, PT ;  /* 0x0000002800007c0c */ /* 0x000fe2000bfc6270 */
[C---:B------:R-:W-:Y:S01]  /*2f280*/  VIADD R0, R10.reuse, UR7 ;  /* 0x000000070a007c36 */ /* 0x040fe20008000000 */
[----:B------:R-:W4:Y:S01]  /*2f290*/  LDL.S16 R91, [R1+0x258] ;  /* 0x00025800015b7983 */ /* 0x000f220000100600 */
[----:B------:R-:W-:Y:S01]  /*2f2a0*/  ISETP.LT.AND P1, PT, R73, UR24, !P4 ;  /* 0x0000001849007c0c */ /* 0x000fe2000e721270 */
[----:B------:R-:W1:Y:S02]  /*2f2b0*/  LDCU UR24, c[0x0][0x398] ;  /* 0x00007300ff1877ac */ /* 0x000e640008000800 */
[----:B------:R2:W-:Y:S01]  /*2f2c0*/  @P2 STG.E.U16 desc[UR16][R12.64], R11 ;  /* 0x0000000b0c002986 */ /* 0x0005e2000c101510 */
[----:B0-----:R-:W-:Y:S01]  /*2f2d0*/  IMAD.WIDE R14, R10, 0x2, R4 ;  /* 0x000000020a0e7825 */ /* 0x001fe200078e0204 */
[----:B------:R-:W0:Y:S04]  /*2f2e0*/  LDCU UR40, c[0x0][0x398] ;  /* 0x00007300ff2877ac */ /* 0x000e280008000800 */
[----:B------:R-:W-:Y:S01]  /*2f2f0*/  @P0 STG.E.U16 desc[UR16][R14.64], R69 ;  /* 0x000000450e000986 */ /* 0x000fe2000c101510 */
[----:B--2---:R-:W-:Y:S01]  /*2f300*/  PRMT R68, R70, 0x7610, R68 ;  /* 0x0000761046447816 */ /* 0x004fe20000000044 */
[----:B------:R-:W-:Y:S01]  /*2f310*/  IMAD.WIDE R12, R0, 0x2, R8 ;  /* 0x00000002000c7825 */ /* 0x000fe200078e0208 */
[----:B---3--:R-:W-:-:S03]  /*2f320*/  PRMT R67, R90, 0x7610, R67 ;  /* 0x000076105a437816 */ /* 0x008fc60000000043 */
[C---:B------:R-:W-:Y:S01]  /*2f330*/  IMAD.WIDE R10, R0.reuse, 0x2, R2 ;  /* 0x00000002000a7825 */ /* 0x040fe200078e0202 */
[----:B------:R-:W2:Y:S04]  /*2f340*/  LDL.LU.S16 R90, [R1+0x25a] ;  /* 0x00025a00015a7983 */ /* 0x000ea80000300600 */
[----:B------:R-:W-:Y:S04]  /*2f350*/  @P3 STG.E.U16 desc[UR16][R12.64], R68 ;  /* 0x000000440c003986 */ /* 0x000fe8000c101510 */
[----:B------:R3:W-:Y:S04]  /*2f360*/  @P5 STG.E.U16 desc[UR16][R10.64], R67 ;  /* 0x000000430a005986 */ /* 0x0007e8000c101510 */
[----:B------:R-:W2:Y:S04]  /*2f370*/  LDL.S16 R72, [R1+0x158] ;  /* 0x0001580001487983 */ /* 0x000ea80000100600 */
[----:B------:R-:W2:Y:S01]  /*2f380*/  LDL.LU.S16 R70, [R1+0x15a] ;  /* 0x00015a0001467983 */ /* 0x000ea20000300600 */
[----:B---3--:R-:W-:Y:S01]  /*2f390*/  IMAD.WIDE R10, R0, 0x2, R6 ;  /* 0x00000002000a7825 */ /* 0x008fe200078e0206 */
[----:B------:R-:W-:-:S02]  /*2f3a0*/  PRMT R13, R71, 0x7610, R13 ;  /* 0x00007610470d7816 */ /* 0x000fc4000000000d */
[----:B------:R-:W3:Y:S04]  /*2f3b0*/  LDL.S16 R71, [R1+0x25c] ;  /* 0x00025c0001477983 */ /* 0x000ee80000100600 */
[----:B------:R5:W-:Y:S02]  /*2f3c0*/  @P1 STG.E.U16 desc[UR16][R10.64], R13 ;  /* 0x0000000d0a001986 */ /* 0x000be4000c101510 */
[----:B-----5:R-:W-:Y:S02]  /*2f3d0*/  PRMT R11, R89, 0x7610, R11 ;  /* 0x00007610590b7816 */ /* 0x020fe4000000000b */
[----:B------:R-:W5:Y:S01]  /*2f3e0*/  LDL.LU.S16 R89, [R1+0x25e] ;  /* 0x00025e0001597983 */ /* 0x000f620000300600 */
[----:B------:R-:W-:Y:S01]  /*2f3f0*/  ISETP.LT.AND P4, PT, R92, UR61, !P4 ;  /* 0x0000003d5c007c0c */ /* 0x000fe2000e781270 */
[----:B------:R-:W-:-:S02]  /*2f400*/  VIADD R10, R0, UR7 ;  /* 0x00000007000a7c36 */ /* 0x000fc40008000000 */
[----:B------:R-:W-:Y:S01]  /*2f410*/  IMAD.WIDE R14, R0, 0x2, R4 ;  /* 0x00000002000e7825 */ /* 0x000fe200078e0204 */
[----:B------:R-:W-:Y:S01]  /*2f420*/  ISETP.LT.AND P2, PT, R66, UR30, !P6 ;  /* 0x0000001e42007c0c */ /* 0x000fe2000f741270 */
[----:B------:R-:W0:Y:S01]  /*2f430*/  LDCU UR30, c[0x0][0x39c] ;  /* 0x00007380ff1e77ac */ /* 0x000e220008000800 */
[----:B------:R-:W-:Y:S01]  /*2f440*/  ISETP.LT.AND P0, PT, R74, UR42, !P6 ;  /* 0x0000002a4a007c0c */ /* 0x000fe2000f701270 */
[----:B------:R-:W-:Y:S01]  /*2f450*/  VIADD R12, R93, 0x17 ;  /* 0x000000175d0c7836 */ /* 0x000fe20000000000 */
[----:B------:R-:W-:Y:S01]  /*2f460*/  ISETP.LT.AND P3, PT, R73, UR43, !P6 ;  /* 0x0000002b49007c0c */ /* 0x000fe2000f761270 */
[----:B------:R-:W0:Y:S03]  /*2f470*/  LDCU UR61, c[0x0][0x398] ;  /* 0x00007300ff3d77ac */ /* 0x000e260008000800 */
[----:B------:R-:W-:Y:S01]  /*2f480*/  ISETP.GE.AND P5, PT, R12, UR8, PT ;  /* 0x000000080c007c0c */ /* 0x000fe2000bfa6270 */
[C---:B------:R-:W-:Y:S01]  /*2f490*/  IMAD.WIDE R12, R10.reuse, 0x2, R8 ;  /* 0x000000020a0c7825 */ /* 0x040fe200078e0208 */
[----:B------:R0:W-:Y:S01]  /*2f4a0*/  @P4 STG.E.U16 desc[UR16][R14.64], R11 ;  /* 0x0000000b0e004986 */ /* 0x0001e2000c101510 */
[----:B----4-:R-:W-:Y:S01]  /*2f4b0*/  PRMT R0, R91, 0x7610, R0 ;  /* 0x000076105b007816 */ /* 0x010fe20000000000 */
[----:B------:R-:W4:Y:S02]  /*2f4c0*/  LDCU UR42, c[0x0][0x398] ;  /* 0x00007300ff2a77ac */ /* 0x000f240008000800 */
[----:B------:R-:W4:Y:S01]  /*2f4d0*/  LDL.S16 R91, [R1+0x15c] ;  /* 0x00015c00015b7983 */ /* 0x000f220000100600 */
[----:B0-----:R-:W-:Y:S01]  /*2f4e0*/  IMAD.WIDE R14, R10, 0x2, R2 ;  /* 0x000000020a0e7825 */ /* 0x001fe200078e0202 */
[----:B--2---:R-:W-:Y:S01]  /*2f4f0*/  PRMT R67, R90, 0x7610, R67 ;  /* 0x000076105a437816 */ /* 0x004fe20000000043 */
[----:B------:R-:W0:Y:S01]  /*2f500*/  LDCU UR43, c[0x0][0x398] ;  /* 0x00007300ff2b77ac */ /* 0x000e220008000800 */
[----:B------:R-:W2:Y:S01]  /*2f510*/  LDL.LU.S16 R90, [R1+0x15e] ;  /* 0x00015e00015a7983 */ /* 0x000ea20000300600 */
[----:B------:R-:W-:Y:S01]  /*2f520*/  PRMT R69, R70, 0x7610, R69 ;  /* 0x0000761046457816 */ /* 0x000fe20000000045 */
[----:B------:R-:W0:Y:S02]  /*2f530*/  LDCU UR8, c[0x0][0x398] ;  /* 0x00007300ff0877ac */ /* 0x000e240008000800 */
[----:B------:R-:W2:Y:S04]  /*2f540*/  LDL.S16 R70, [R1+0x260] ;  /* 0x0002600001467983 */ /* 0x000ea80000100600 */
[----:B------:R-:W-:Y:S04]  /*2f550*/  @P2 STG.E.U16 desc[UR16][R12.64], R0 ;  /* 0x000000000c002986 */ /* 0x000fe8000c101510 */
[----:B------:R5:W-:Y:S02]  /*2f560*/  @P0 STG.E.U16 desc[UR16][R14.64], R67 ;  /* 0x000000430e000986 */ /* 0x000be4000c101510 */
[----:B-----5:R-:W-:-:S02]  /*2f570*/  PRMT R67, R89, 0x7610, R67 ;  /* 0x0000761059437816 */ /* 0x020fc40000000043 */
[----:B------:R-:W5:Y:S01]  /*2f580*/  LDL.LU.S16 R89, [R1+0x262] ;  /* 0x0002620001597983 */ /* 0x000f620000300600 */
[----:B------:R-:W-:Y:S01]  /*2f590*/  VIADD R0, R93, 0x18 ;  /* 0x000000185d007836 */ /* 0x000fe20000000000 */
[----:B------:R-:W-:Y:S02]  /*2f5a0*/  ISETP.LT.AND P6, PT, R92, UR38, !P6 ;  /* 0x000000265c007c0c */ /* 0x000fe4000f7c1270 */
[----:B------:R-:W-:Y:S01]  /*2f5b0*/  ISETP.LT.AND P1, PT, R66, UR47, !P5 ;  /* 0x0000002f42007c0c */ /* 0x000fe2000ef21270 */
[----:B------:R-:W-:Y:S01]  /*2f5c0*/  IMAD.WIDE R12, R10, 0x2, R6 ;  /* 0x000000020a0c7825 */ /* 0x000fe200078e0206 */
[----:B------:R-:W-:Y:S01]  /*2f5d0*/  ISETP.LT.AND P4, PT, R74, UR32, !P5 ;  /* 0x000000204a007c0c */ /* 0x000fe2000ef81270 */
[----:B------:R-:W0:Y:S01]  /*2f5e0*/  LDCU UR47, c[0x0][0x39c] ;  /* 0x00007380ff2f77ac */ /* 0x000e220008000800 */
[----:B------:R-:W-:Y:S02]  /*2f5f0*/  PRMT R11, R72, 0x7610, R11 ;  /* 0x00007610480b7816 */ /* 0x000fe4000000000b */
[----:B------:R-:W-:Y:S01]  /*2f600*/  ISETP.GE.AND P0, PT, R0, UR76, PT ;  /* 0x0000004c00007c0c */ /* 0x000fe2000bf06270 */
[C---:B------:R-:W-:Y:S01]  /*2f610*/  VIADD R0, R10.reuse, UR7 ;  /* 0x000000070a007c36 */ /* 0x040fe20008000000 */
[----:B------:R-:W-:Y:S01]  /*2f620*/  ISETP.LT.AND P2, PT, R73, UR36, !P5 ;  /* 0x0000002449007c0c */ /* 0x000fe2000ef41270 */
[----:B------:R0:W-:Y:S01]  /*2f630*/  @P3 STG.E.U16 desc[UR16][R12.64], R11 ;  /* 0x0000000b0c003986 */ /* 0x0001e2000c101510 */
[----:B------:R-:W-:Y:S01]  /*2f640*/  IMAD.WIDE R14, R10, 0x2, R4 ;  /* 0x000000020a0e7825 */ /* 0x000fe200078e0204 */
[----:B---3--:R-:W-:Y:S01]  /*2f650*/  PRMT R68, R71, 0x7610, R68 ;  /* 0x0000761047447816 */ /* 0x008fe20000000044 */
[----:B------:R-:W3:Y:S01]  /*2f660*/  LDCU UR38, c[0x0][0x398] ;  /* 0x00007300ff2677ac */ /* 0x000ee20008000800 */
[----:B------:R-:W3:Y:S01]  /*2f670*/  LDL.S16 R72, [R1+0x160] ;  /* 0x0001600001487983 */ /* 0x000ee20000100600 */
[----:B------:R-:W1:Y:S03]  /*2f680*/  LDCU UR32, c[0x0][0x398] ;  /* 0x00007300ff2077ac */ /* 0x000e660008000800 */
[----:B------:R-:W-:Y:S01]  /*2f690*/  @P6 STG.E.U16 desc[UR16][R14.64], R69 ;  /* 0x000000450e006986 */ /* 0x000fe2000c101510 */
[----:B------:R-:W1:Y:S01]  /*2f6a0*/  LDCU UR36, c[0x0][0x398] ;  /* 0x00007300ff2477ac */ /* 0x000e620008000800 */
[----:B0-----:R-:W-:-:S02]  /*2f6b0*/  IMAD.WIDE R12, R0, 0x2, R8 ;  /* 0x00000002000c7825 */ /* 0x001fc400078e0208 */
[----:B------:R-:W3:Y:S01]  /*2f6c0*/  LDL.LU.S16 R71, [R1+0x162] ;  /* 0x0001620001477983 */ /* 0x000ee20000300600 */
[----:B------:R-:W0:Y:S01]  /*2f6d0*/  LDCU UR76, c[0x0][0x398] ;  /* 0x00007300ff4c77ac */ /* 0x000e220008000800 */
[----:B------:R-:W-:Y:S02]  /*2f6e0*/  IMAD.WIDE R10, R0, 0x2, R2 ;  /* 0x00000002000a7825 */ /* 0x000fe400078e0202 */
[----:B------:R4:W-:Y:S04]  /*2f6f0*/  @P1 STG.E.U16 desc[UR16][R12.64], R68 ;  /* 0x000000440c001986 */ /* 0x0009e8000c101510 */
[----:B------:R0:W-:Y:S01]  /*2f700*/  @P4 STG.E.U16 desc[UR16][R10.64], R67 ;  /* 0x000000430a004986 */ /* 0x0001e2000c101510 */
[----:B----4-:R-:W-:-:S03]  /*2f710*/  PRMT R13, R91, 0x7610, R13 ;  /* 0x000076105b0d7816 */ /* 0x010fc6000000000d */
[----:B------:R-:W4:Y:S01]  /*2f720*/  LDL.S16 R91, [R1+0x264] ;  /* 0x00026400015b7983 */ /* 0x000f220000100600 */
[----:B0-----:R-:W-:-:S05]  /*2f730*/  IMAD.WIDE R10, R0, 0x2, R6 ;  /* 0x00000002000a7825 */ /* 0x001fca00078e0206 */
[----:B------:R2:W-:Y:S01]  /*2f740*/  @P2 STG.E.U16 desc[UR16][R10.64], R13 ;  /* 0x0000000d0a002986 */ /* 0x0005e2000c101510 */
[----:B------:R-:W-:Y:S01]  /*2f750*/  IMAD.WIDE R14, R0, 0x2, R4 ;  /* 0x00000002000e7825 */ /* 0x000fe200078e0204 */
[----:B--2---:R-:W-:Y:S02]  /*2f760*/  PRMT R11, R90, 0x7610, R11 ;  /* 0x000076105a0b7816 */ /* 0x004fe4000000000b */
[----:B------:R-:W2:Y:S01]  /*2f770*/  LDL.LU.S16 R90, [R1+0x266] ;  /* 0x00026600015a7983 */ /* 0x000ea20000300600 */
[----:B------:R-:W-:Y:S01]  /*2f780*/  VIADD R10, R0, UR7 ;  /* 0x00000007000a7c36 */ /* 0x000fe20008000000 */
[----:B------:R-:W-:Y:S02]  /*2f790*/  PRMT R0, R70, 0x7610, R0 ;  /* 0x0000761046007816 */ /* 0x000fe40000000000 */
[----:B------:R-:W2:Y:S01]  /*2f7a0*/  LDL.S16 R70, [R1+0x164] ;  /* 0x0001640001467983 */ /* 0x000ea20000100600 */
[----:B-----5:R-:W-:-:S03]  /*2f7b0*/  PRMT R67, R89, 0x7610, R67 ;  /* 0x0000761059437816 */ /* 0x020fc60000000043 */
[----:B------:R-:W5:Y:S01]  /*2f7c0*/  LDL.LU.S16 R89, [R1+0x166] ;  /* 0x0001660001597983 */ /* 0x000f620000300600 */
[----:B------:R-:W-:Y:S02]  /*2f7d0*/  ISETP.LT.AND P5, PT, R92, UR77, !P5 ;  /* 0x0000004d5c007c0c */ /* 0x000fe4000efa1270 */
[----:B------:R-:W-:Y:S01]  /*2f7e0*/  ISETP.LT.AND P3, PT, R66, UR51, !P0 ;  /* 0x0000003342007c0c */ /* 0x000fe2000c761270 */
[----:B------:R-:W-:Y:S01]  /*2f7f0*/  VIADD R12, R93, 0x19 ;  /* 0x000000195d0c7836 */ /* 0x000fe20000000000 */
[----:B------:R-:W-:Y:S01]  /*2f800*/  ISETP.LT.AND P6, PT, R74, UR58, !P0 ;  /* 0x0000003a4a007c0c */ /* 0x000fe2000c7c1270 */
[----:B------:R-:W0:Y:S03]  /*2f810*/  LDCU UR51, c[0x0][0x39c] ;  /* 0x00007380ff3377ac */ /* 0x000e260008000800 */
[----:B------:R-:W-:Y:S01]  /*2f820*/  ISETP.GE.AND P4, PT, R12, UR55, PT ;  /* 0x000000370c007c0c */ /* 0x000fe2000bf86270 */
[----:B------:R-:W-:Y:S01]  /*2f830*/  IMAD.WIDE R12, R10, 0x2, R8 ;  /* 0x000000020a0c7825 */ /* 0x000fe200078e0208 */
[----:B------:R-:W-:Y:S01]  /*2f840*/  ISETP.LT.AND P1, PT, R73, UR63, !P0 ;  /* 0x0000003f49007c0c */ /* 0x000fe2000c721270 */
[----:B------:R-:W0:Y:S02]  /*2f850*/  LDCU UR77, c[0x0][0x398] ;  /* 0x00007300ff4d77ac */ /* 0x000e240008000800 */
[----:B------:R1:W-:Y:S01]  /*2f860*/  @P5 STG.E.U16 desc[UR16][R14.64], R11 ;  /* 0x0000000b0e005986 */ /* 0x0003e2000c101510 */
[----:B------:R-:W-:Y:S01]  /*2f870*/  ISETP.LT.AND P0, PT, R92, UR12, !P0 ;  /* 0x0000000c5c007c0c */ /* 0x000fe2000c701270 */
[----:B------:R-:W0:Y:S02]  /*2f880*/  LDCU UR58, c[0x0][0x398] ;  /* 0x00007300ff3a77ac */ /* 0x000e240008000800 */
[----:B------:R0:W-:Y:S01]  /*2f890*/  @P3 STG.E.U16 desc[UR16][R12.64], R0 ;  /* 0x000000000c003986 */ /* 0x0001e2000c101510 */
[----:B------:R-:W-:Y:S01]  /*2f8a0*/  ISETP.LT.AND P2, PT, R66, UR50, !P4 ;  /* 0x0000003242007c0c */ /* 0x000fe2000e741270 */
[----:B------:R-:W2:Y:S01]  /*2f8b0*/  LDCU UR63, c[0x0][0x398] ;  /* 0x00007300ff3f77ac */ /* 0x000ea20008000800 */
[----:B------:R-:W-:-:S02]  /*2f8c0*/  ISETP.LT.AND P5, PT, R74, UR10, !P4 ;  /* 0x0000000a4a007c0c */ /* 0x000fc4000e7a1270 */
[----:B---3--:R-:W-:Y:S01]  /*2f8d0*/  PRMT R69, R71, 0x7610, R69 ;  /* 0x0000761047457816 */ /* 0x008fe20000000045 */
[----:B------:R-:W3:Y:S01]  /*2f8e0*/  LDCU UR50, c[0x0][0x39c] ;  /* 0x00007380ff3277ac */ /* 0x000ee20008000800 */
[----:B-1----:R-:W-:Y:S01]  /*2f8f0*/  IMAD.WIDE R14, R10, 0x2, R2 ;  /* 0x000000020a0e7825 */ /* 0x002fe200078e0202 */
[----:B------:R-:W-:Y:S01]  /*2f900*/  PRMT R11, R72, 0x7610, R11 ;  /* 0x00007610480b7816 */ /* 0x000fe2000000000b */
[----:B------:R-:W3:Y:S01]  /*2f910*/  LDL.S16 R71, [R1+0x268] ;  /* 0x0002680001477983 */ /* 0x000ee20000100600 */
[----:B------:R-:W1:Y:S01]  /*2f920*/  LDCU UR12, c[0x0][0x398] ;  /* 0x00007300ff0c77ac */ /* 0x000e620008000800 */
[----:B0-----:R-:W-:Y:S02]  /*2f930*/  VIADD R0, R93, 0x1a ;  /* 0x0000001a5d007836 */ /* 0x001fe40000000000 */
[----:B------:R-:W-:Y:S01]  /*2f940*/  IMAD.WIDE R12, R10, 0x2, R6 ;  /* 0x000000020a0c7825 */ /* 0x000fe200078e0206 */
[----:B------:R0:W-:Y:S01]  /*2f950*/  @P6 STG.E.U16 desc[UR16][R14.64], R67 ;  /* 0x000000430e006986 */ /* 0x0001e2000c101510 */
[----:B------:R-:W-:Y:S01]  /*2f960*/  ISETP.LT.AND P3, PT, R73, UR56, !P4 ;  /* 0x0000003849007c0c */ /* 0x000fe2000e761270 */
[----:B------:R-:W1:Y:S01]  /*2f970*/  LDCU UR55, c[0x0][0x398] ;  /* 0x00007300ff3777ac */ /* 0x000e620008000800 */
[----:B------:R-:W-:Y:S01]  /*2f980*/  ISETP.GE.AND P6, PT, R0, UR72, PT ;  /* 0x0000004800007c0c */ /* 0x000fe2000bfc6270 */
[C---:B------:R-:W-:Y:S01]  /*2f990*/  VIADD R0, R10.reuse, UR7 ;  /* 0x000000070a007c36 */ /* 0x040fe20008000000 */
[----:B------:R1:W-:Y:S01]  /*2f9a0*/  @P1 STG.E.U16 desc[UR16][R12.64], R11 ;  /* 0x0000000b0c001986 */ /* 0x0003e2000c101510 */
[----:B------:R-:W1:Y:S01]  /*2f9b0*/  LDCU UR10, c[0x0][0x398] ;  /* 0x00007300ff0a77ac */ /* 0x000e620008000800 */
[----:B----4-:R-:W-:Y:S01]  /*2f9c0*/  PRMT R68, R91, 0x7610, R68 ;  /* 0x000076105b447816 */ /* 0x010fe20000000044 */
[----:B------:R-:W4:Y:S01]  /*2f9d0*/  LDCU UR56, c[0x0][0x398] ;  /* 0x00007300ff3877ac */ /* 0x000f220008000800 */
[----:B0-----:R-:W-:Y:S01]  /*2f9e0*/  IMAD.WIDE R14, R10, 0x2, R4 ;  /* 0x000000020a0e7825 */ /* 0x001fe200078e0204 */
[----:B--2---:R-:W-:-:S03]  /*2f9f0*/  PRMT R67, R90, 0x7610, R67 ;  /* 0x000076105a437816 */ /* 0x004fc60000000043 */
[----:B-1----:R-:W-:Y:S01]  /*2fa00*/  IMAD.WIDE R12, R0, 0x2, R8 ;  /* 0x00000002000c7825 */ /* 0x002fe200078e0208 */
[----:B------:R-:W2:Y:S01]  /*2fa10*/  LDL.LU.S16 R90, [R1+0x26a] ;  /* 0x00026a00015a7983 */ /* 0x000ea20000300600 */
[----:B------:R-:W-:Y:S01]  /*2fa20*/  ISETP.LT.AND P4, PT, R92, UR22, !P4 ;  /* 0x000000165c007c0c */ /* 0x000fe2000e781270 */
[----:B------:R-:W0:Y:S01]  /*2fa30*/  LDCU UR22, c[0x0][0x398] ;  /* 0x00007300ff1677ac */ /* 0x000e220008000800 */
[----:B------:R-:W-:Y:S01]  /*2fa40*/  IMAD.WIDE R10, R0, 0x2, R2 ;  /* 0x00000002000a7825 */ /* 0x000fe200078e0202 */
[----:B------:R-:W-:Y:S01]  /*2fa50*/  @P0 STG.E.U16 desc[UR16][R14.64], R69 ;  /* 0x000000450e000986 */ /* 0x000fe2000c101510 */
[----:B------:R-:W1:Y:S03]  /*2fa60*/  LDCU UR72, c[0x0][0x398] ;  /* 0x00007300ff4877ac */ /* 0x000e660008000800 */
[----:B------:R0:W-:Y:S04]  /*2fa70*/  @P2 STG.E.U16 desc[UR16][R12.64], R68 ;  /* 0x000000440c002986 */ /* 0x0001e8000c101510 */
[----:B------:R1:W-:Y:S04]  /*2fa80*/  @P5 STG.E.U16 desc[UR16][R10.64], R67 ;  /* 0x000000430a005986 */ /* 0x0003e8000c101510 */
[----:B------:R-:W4:Y:S01]  /*2fa90*/  LDL.S16 R72, [R1+0x168] ;  /* 0x0001680001487983 */ /* 0x000f220000100600 */
[----:B0-----:R-:W-:-:S03]  /*2faa0*/  PRMT R13, R70, 0x7610, R13 ;  /* 0x00007610460d7816 */ /* 0x001fc6000000000d */
[----:B------:R-:W4:Y:S01]  /*2fab0*/  LDL.LU.S16 R91, [R1+0x16a] ;  /* 0x00016a00015b7983 */ /* 0x000f220000300600 */
[----:B-1----:R-:W-:-:S03]  /*2fac0*/  IMAD.WIDE R10, R0, 0x2, R6 ;  /* 0x00000002000a7825 */ /* 0x002fc600078e0206 */
[----:B------:R-:W4:Y:S04]  /*2fad0*/  LDL.S16 R70, [R1+0x26c] ;  /* 0x00026c0001467983 */ /* 0x000f280000100600 */
[----:B------:R5:W-:Y:S02]  /*2fae0*/  @P3 STG.E.U16 desc[UR16][R10.64], R13 ;  /* 0x0000000d0a003986 */ /* 0x000be4000c101510 */
[----:B-----5:R-:W-:Y:S02]  /*2faf0*/  PRMT R11, R89, 0x7610, R11 ;  /* 0x00007610590b7816 */ /* 0x020fe4000000000b */
[----:B------:R-:W5:Y:S01]  /*2fb00*/  LDL.LU.S16 R89, [R1+0x26e] ;  /* 0x00026e0001597983 */ /* 0x000f620000300600 */
[C---:B------:R-:W-:Y:S02]  /*2fb10*/  VIADD R10, R0.reuse, UR7 ;  /* 0x00000007000a7c36 */ /* 0x040fe40008000000 */
[----:B------:R-:W-:Y:S01]  /*2fb20*/  IMAD.WIDE R14, R0, 0x2, R4 ;  /* 0x00000002000e7825 */ /* 0x000fe200078e0204 */
[----:B------:R-:W-:Y:S01]  /*2fb30*/  ISETP.LT.AND P1, PT, R66, UR53, !P6 ;  /* 0x0000003542007c0c */ /* 0x000fe2000f721270 */
[----:B------:R-:W0:Y:S01]  /*2fb40*/  LDCU UR53, c[0x0][0x39c] ;  /* 0x00007380ff3577ac */ /* 0x000e220008000800 */
[----:B------:R-:W-:Y:S01]  /*2fb50*/  ISETP.LT.AND P0, PT, R74, UR49, !P6 ;  /* 0x000000314a007c0c */ /* 0x000fe2000f701270 */
[----:B------:R-:W-:Y:S01]  /*2fb60*/  VIADD R12, R93, 0x1b ;  /* 0x0000001b5d0c7836 */ /* 0x000fe20000000000 */
[----:B------:R1:W-:Y:S01]  /*2fb70*/  @P4 STG.E.U16 desc[UR16][R14.64], R11 ;  /* 0x0000000b0e004986 */ /* 0x0003e2000c101510 */
[----:B------:R-:W-:Y:S01]  /*2fb80*/  ISETP.LT.AND P2, PT, R73, UR54, !P6 ;  /* 0x0000003649007c0c */ /* 0x000fe2000f741270 */
[----:B------:R-:W0:Y:S02]  /*2fb90*/  LDCU UR49, c[0x0][0x398] ;  /* 0x00007300ff3177ac */ /* 0x000e240008000800 */
[----:B------:R-:W-:Y:S01]  /*2fba0*/  ISETP.GE.AND P5, PT, R12, UR48, PT ;  /* 0x000000300c007c0c */ /* 0x000fe2000bfa6270 */
[----:B------:R-:W-:Y:S01]  /*2fbb0*/  IMAD.WIDE R12, R10, 0x2, R8 ;  /* 0x000000020a0c7825 */ /* 0x000fe200078e0208 */
[----:B---3--:R-:W-:-:S03]  /*2fbc0*/  PRMT R0, R71, 0x7610, R0 ;  /* 0x0000761047007816 */ /* 0x008fc60000000000 */
[----:B-1----:R-:W-:Y:S01]  /*2fbd0*/  IMAD.WIDE R14, R10, 0x2, R2 ;  /* 0x000000020a0e7825 */ /* 0x002fe200078e0202 */
[----:B------:R-:W3:Y:S01]  /*2fbe0*/  LDL.S16 R71, [R1+0x16c] ;  /* 0x00016c0001477983 */ /* 0x000ee20000100600 */
[----:B--2---:R-:W-:Y:S01]  /*2fbf0*/  PRMT R67, R90, 0x7610, R67 ;  /* 0x000076105a437816 */ /* 0x004fe20000000043 */
[----:B------:R-:W1:Y:S02]  /*2fc00*/  LDCU UR54, c[0x0][0x398] ;  /* 0x00007300ff3677ac */ /* 0x000e640008000800 */
[----:B------:R-:W2:Y:S01]  /*2fc10*/  LDL.LU.S16 R90, [R1+0x16e] ;  /* 0x00016e00015a7983 */ /* 0x000ea20000300600 */
[----:B----4-:R-:W-:Y:S01]  /*2fc20*/  PRMT R69, R91, 0x7610, R69 ;  /* 0x000076105b457816 */ /* 0x010fe20000000045 */
[----:B------:R-:W4:Y:S02]  /*2fc30*/  LDCU UR48, c[0x0][0x398] ;  /* 0x00007300ff3077ac */ /* 0x000f240008000800 */
[----:B------:R-:W4:Y:S04]  /*2fc40*/  LDL.S16 R91, [R1+0x270] ;  /* 0x00027000015b7983 */ /* 0x000f280000100600 */
        /* <DEDUP_REMOVED lines=16> */
[----:B------:R-:W-:Y:S01]  /*2fd50*/  PRMT R68, R70, 0x7610, R68 ;  /* 0x0000761046447816 */ /* 0x000fe20000000044 */
[----:B------:R-:W1:Y:S01]  /*2fd60*/  LDCU UR70, c[0x0][0x398] ;  /* 0x00007300ff4677ac */ /* 0x000e620008000800 */
[----:B------:R-:W5:Y:S01]  /*2fd70*/  LDL.S16 R72, [R1+0x170] ;  /* 0x0001700001487983 */ /* 0x000f620000100600 */
[----:B------:R-:W1:Y:S03]  /*2fd80*/  LDCU UR52, c[0x0][0x398] ;  /* 0x00007300ff3477ac */ /* 0x000e660008000800 */
[----:B------:R-:W-:Y:S01]  /*2fd90*/  @P6 STG.E.U16 desc[UR16][R14.64], R69 ;  /* 0x000000450e006986 */ /* 0x000fe2000c101510 */
[----:B------:R-:W1:Y:S01]  /*2fda0*/  LDCU UR45, c[0x0][0x398] ;  /* 0x00007300ff2d77ac */ /* 0x000e620008000800 */
[----:B0-----:R-:W-:-:S02]  /*2fdb0*/  IMAD.WIDE R12, R0, 0x2, R8 ;  /* 0x00000002000c7825 */ /* 0x001fc400078e0208 */
[----:B------:R-:W5:Y:S01]  /*2fdc0*/  LDL.LU.S16 R70, [R1+0x172] ;  /* 0x0001720001467983 */ /* 0x000f620000300600 */
[----:B------:R-:W0:Y:S01]  /*2fdd0*/  LDCU UR75, c[0x0][0x398] ;  /* 0x00007300ff4b77ac */ /* 0x000e220008000800 */
[----:B------:R-:W-:Y:S02]  /*2fde0*/  IMAD.WIDE R10, R0, 0x2, R2 ;  /* 0x00000002000a7825 */ /* 0x000fe400078e0202 */
[----:B------:R3:W-:Y:S04]  /*2fdf0*/  @P3 STG.E.U16 desc[UR16][R12.64], R68 ;  /* 0x000000440c003986 */ /* 0x0007e8000c101510 */
[----:B------:R0:W-:Y:S01]  /*2fe00*/  @P4 STG.E.U16 desc[UR16][R10.64], R67 ;  /* 0x000000430a004986 */ /* 0x0001e2000c101510 */
[----:B---3--:R-:W-:-:S03]  /*2fe10*/  PRMT R13, R71, 0x7610, R13 ;  /* 0x00007610470d7816 */ /* 0x008fc6000000000d */
[----:B------:R-:W3:Y:S01]  /*2fe20*/  LDL.S16 R71, [R1+0x274] ;  /* 0x0002740001477983 */ /* 0x000ee20000100600 */
[----:B0-----:R-:W-:-:S05]  /*2fe30*/  IMAD.WIDE R10, R0, 0x2, R6 ;  /* 0x00000002000a7825 */ /* 0x001fca00078e0206 */
[----:B------:R2:W-:Y:S01]  /*2fe40*/  @P1 STG.E.U16 desc[UR16][R10.64], R13 ;  /* 0x0000000d0a001986 */ /* 0x0005e2000c101510 */
[----:B------:R-:W-:Y:S01]  /*2fe50*/  IMAD.WIDE R14, R0, 0x2, R4 ;  /* 0x00000002000e7825 */ /* 0x000fe200078e0204 */
[----:B--2---:R-:W-:Y:S02]  /*2fe60*/  PRMT R11, R90, 0x7610, R11 ;  /* 0x000076105a0b7816 */ /* 0x004fe4000000000b */
[----:B------:R-:W2:Y:S01]  /*2fe70*/  LDL.LU.S16 R90, [R1+0x276] ;  /* 0x00027600015a7983 */ /* 0x000ea20000300600 */
[----:B------:R-:W-:Y:S01]  /*2fe80*/  VIADD R10, R0, UR7 ;  /* 0x00000007000a7c36 */ /* 0x000fe20008000000 */
[----:B----4-:R-:W-:Y:S02]  /*2fe90*/  PRMT R0, R91, 0x7610, R0 ;  /* 0x000076105b007816 */ /* 0x010fe40000000000 */
[----:B------:R-:W4:Y:S01]  /*2fea0*/  LDL.S16 R91, [R1+0x174] ;  /* 0x00017400015b7983 */ /* 0x000f220000100600 */
        /* <DEDUP_REMOVED lines=18> */
[----:B------:R-:W-:Y:S01]  /*2ffd0*/  PRMT R69, R70, 0x7610, R69 ;  /* 0x0000761046457816 */ /* 0x000fe20000000045 */
[----:B------:R-:W2:Y:S01]  /*2ffe0*/  LDCU UR39, c[0x0][0x39c] ;  /* 0x00007380ff2777ac */ /* 0x000ea20008000800 */
[----:B-1----:R-:W-:Y:S01]  /*2fff0*/  IMAD.WIDE R14, R10, 0x2, R2 ;  /* 0x000000020a0e7825 */ /* 0x002fe200078e0202 */
[----:B------:R-:W-:Y:S01]  /*30000*/  PRMT R11, R72, 0x7610, R11 ;  /* 0x00007610480b7816 */ /* 0x000fe2000000000b */
[----:B------:R-:W5:Y:S01]  /*30010*/  LDL.S16 R70, [R1+0x278] ;  /* 0x0002780001467983 */ /* 0x000f620000100600 */
        /* <DEDUP_REMOVED lines=10> */
[----:B---3--:R-:W-:Y:S01]  /*300c0*/  PRMT R68, R71, 0x7610, R68 ;  /* 0x0000761047447816 */ /* 0x008fe20000000044 */
[----:B------:R-:W3:Y:S01]  /*300d0*/  LDCU UR64, c[0x0][0x398] ;  /* 0x00007300ff4077ac */ /* 0x000ee20008000800 */
        /* <DEDUP_REMOVED lines=11> */
[----:B------:R-:W3:Y:S01]  /*30190*/  LDL.S16 R72, [R1+0x178] ;  /* 0x0001780001487983 */ /* 0x000ee20000100600 */
[----:B----4-:R-:W-:-:S03]  /*301a0*/  PRMT R13, R91, 0x7610, R13 ;  /* 0x000076105b0d7816 */ /* 0x010fc6000000000d */
[----:B------:R-:W4:Y:S01]  /*301b0*/  LDL.LU.S16 R71, [R1+0x17a] ;  /* 0x00017a0001477983 */ /* 0x000f220000300600 */
[----:B0-----:R-:W-:-:S03]  /*301c0*/  IMAD.WIDE R10, R0, 0x2, R6 ;  /* 0x00000002000a7825 */ /* 0x001fc600078e0206 */
[----:B------:R-:W3:Y:S04]  /*301d0*/  LDL.S16 R91, [R1+0x27c] ;  /* 0x00027c00015b7983 */ /* 0x000ee80000100600 */
        /* <DEDUP_REMOVED lines=14> */
[----:B------:R-:W-:-:S03]  /*302c0*/  PRMT R0, R70, 0x7610, R0 ;  /* 0x0000761046007816 */ /* 0x000fc60000000000 */
[----:B0-----:R-:W-:Y:S01]  /*302d0*/  IMAD.WIDE R14, R10, 0x2, R2 ;  /* 0x000000020a0e7825 */ /* 0x001fe200078e0202 */
[----:B------:R-:W3:Y:S01]  /*302e0*/  LDL.S16 R70, [R1+0x17c] ;  /* 0x00017c0001467983 */ /* 0x000ee20000100600 */
[----:B--2---:R-:W-:Y:S01]  /*302f0*/  PRMT R67, R90, 0x7610, R67 ;  /* 0x000076105a437816 */ /* 0x004fe20000000043 */
[----:B------:R-:W0:Y:S02]  /*30300*/  LDCU UR26, c[0x0][0x398] ;  /* 0x00007300ff1a77ac */ /* 0x000e240008000800 */
        /* <DEDUP_REMOVED lines=14> */
[----:B---3--:R-:W-:Y:S02]  /*303f0*/  PRMT R11, R72, 0x7610, R11 ;  /* 0x00007610480b7816 */ /* 0x008fe4000000000b */
[----:B------:R-:W-:Y:S01]  /*30400*/  ISETP.GE.AND P0, PT, R0, UR4, PT ;  /* 0x0000000400007c0c */ /* 0x000fe2000bf06270 */
[C---:B------:R-:W-:Y:S01]  /*30410*/  VIADD R0, R10.reuse, UR7 ;  /* 0x000000070a007c36 */ /* 0x040fe20008000000 */
[----:B------:R-:W-:Y:S01]  /*30420*/  ISETP.LT.AND P3, PT, R73, UR14, !P5 ;  /* 0x0000000e49007c0c */ /* 0x000fe2000ef61270 */
[----:B------:R3:W-:Y:S01]  /*30430*/  @P1 STG.E.U16 desc[UR16][R12.64], R11 ;  /* 0x0000000b0c001986 */ /* 0x0007e2000c101510 */
[----:B------:R-:W-:Y:S01]  /*30440*/  IMAD.WIDE R14, R10, 0x2, R4 ;  /* 0x000000020a0e7825 */ /* 0x000fe200078e0204 */
[----:B------:R-:W-:Y:S01]  /*30450*/  PRMT R68, R91, 0x7610, R68 ;  /* 0x000076105b447816 */ /* 0x000fe20000000044 */
[----:B------:R-:W0:Y:S01]  /*30460*/  LDCU UR62, c[0x0][0x398] ;  /* 0x00007300ff3e77ac */ /* 0x000e220008000800 */
[----:B------:R-:W5:Y:S01]  /*30470*/  LDL.S16 R72, [R1+0x180] ;  /* 0x0001800001487983 */ /* 0x000f620000100600 */
[----:B------:R-:W0:Y:S03]  /*30480*/  LDCU UR67, c[0x0][0x398] ;  /* 0x00007300ff4377ac */ /* 0x000e260008000800 */
[----:B------:R-:W-:Y:S01]  /*30490*/  @P6 STG.E.U16 desc[UR16][R14.64], R69 ;  /* 0x000000450e006986 */ /* 0x000fe2000c101510 */
[----:B------:R-:W0:Y:S01]  /*304a0*/  LDCU UR14, c[0x0][0x398] ;  /* 0x00007300ff0e77ac */ /* 0x000e220008000800 */
[----:B---3--:R-:W-:-:S02]  /*304b0*/  IMAD.WIDE R12, R0, 0x2, R8 ;  /* 0x00000002000c7825 */ /* 0x008fc400078e0208 */
[----:B------:R-:W3:Y:S01]  /*304c0*/  LDL.LU.S16 R91, [R1+0x182] ;  /* 0x00018200015b7983 */ /* 0x000ee20000300600 */
[----:B------:R-:W0:Y:S01]  /*304d0*/  LDCU UR4, c[0x0][0x398] ;  /* 0x00007300ff0477ac */ /* 0x000e220008000800 */
[----:B------:R-:W-:Y:S02]  /*304e0*/  IMAD.WIDE R10, R0, 0x2, R2 ;  /* 0x00000002000a7825 */ /* 0x000fe400078e0202 */
[----:B------:R1:W-:Y:S04]  /*304f0*/  @P2 STG.E.U16 desc[UR16][R12.64], R68 ;  /* 0x000000440c002986 */ /* 0x0003e8000c101510 */
[----:B------:R0:W-:Y:S01]  /*30500*/  @P4 STG.E.U16 desc[UR16][R10.64], R67 ;  /* 0x000000430a004986 */ /* 0x0001e2000c101510 */
[----:B-1----:R-:W-:-:S03]  /*30510*/  PRMT R13, R70, 0x7610, R13 ;  /* 0x00007610460d7816 */ /* 0x002fc6000000000d */
        /* <DEDUP_REMOVED lines=19> */
[----:B------:R-:W1:Y:S02]  /*30650*/  LDCU UR59, c[0x0][0x398] ;  /* 0x00007300ff3b77ac */ /* 0x000e640008000800 */
[----:B------:R0:W-:Y:S01]  /*30660*/  @P5 STG.E.U16 desc[UR16][R14.64], R11 ;  /* 0x0000000b0e005986 */ /* 0x0001e2000c101510 */
[----:B------:R-:W-:Y:S01]  /*30670*/  ISETP.LT.AND P0, PT, R92, UR57, !P0 ;  /* 0x000000395c007c0c */ /* 0x000fe2000c701270 */
[----:B------:R-:W1:Y:S02]  /*30680*/  LDCU UR31, c[0x0][0x398] ;  /* 0x00007300ff1f77ac */ /* 0x000e640008000800 */
[----:B------:R3:W-:Y:S01]  /*30690*/  @P1 STG.E.U16 desc[UR16][R12.64], R0 ;  /* 0x000000000c001986 */ /* 0x0007e2000c101510 */
[----:B------:R-:W-:Y:S01]  /*306a0*/  ISETP.LT.AND P3, PT, R66, UR69, !P4 ;  /* 0x0000004542007c0c */ /* 0x000fe2000e761270 */
[----:B------:R-:W1:Y:S01]  /*306b0*/  LDCU UR41, c[0x0][0x398] ;  /* 0x00007300ff2977ac */ /* 0x000e620008000800 */
[----:B------:R-:W-:-:S02]  /*306c0*/  ISETP.LT.AND P5, PT, R74, UR24, !P4 ;  /* 0x000000184a007c0c */ /* 0x000fc4000e7a1270 */
[----:B---3--:R-:W-:Y:S01]  /*306d0*/  PRMT R69, R91, 0x7610, R69 ;  /* 0x000076105b457816 */ /* 0x008fe20000000045 */
[----:B------:R-:W3:Y:S01]  /*306e0*/  LDCU UR69, c[0x0][0x39c] ;  /* 0x00007380ff4577ac */ /* 0x000ee20008000800 */
[----:B0-----:R-:W-:Y:S01]  /*306f0*/  IMAD.WIDE R14, R10, 0x2, R2 ;  /* 0x000000020a0e7825 */ /* 0x001fe200078e0202 */
[----:B------:R-:W-:Y:S01]  /*30700*/  PRMT R11, R72, 0x7610, R11 ;  /* 0x00007610480b7816 */ /* 0x000fe2000000000b */
[----:B------:R-:W3:Y:S01]  /*30710*/  LDL.S16 R91, [R1+0x288] ;  /* 0x00028800015b7983 */ /* 0x000ee20000100600 */
[----:B------:R-:W0:Y:S01]  /*30720*/  LDCU UR57, c[0x0][0x398] ;  /* 0x00007300ff3977ac */ /* 0x000e220008000800 */
[----:B------:R-:W-:Y:S02]  /*30730*/  VIADD R0, R93, 0x22 ;  /* 0x000000225d007836 */ /* 0x000fe40000000000 */
[----:B------:R-:W-:Y:S01]  /*30740*/  IMAD.WIDE R12, R10, 0x2, R6 ;  /* 0x000000020a0c7825 */ /* 0x000fe200078e0206 */
[----:B------:R1:W-:Y:S01]  /*30750*/  @P6 STG.E.U16 desc[UR16][R14.64], R67 ;  /* 0x000000430e006986 */ /* 0x0003e2000c101510 */
[----:B------:R-:W-:Y:S01]  /*30760*/  ISETP.LT.AND P1, PT, R73, UR61, !P4 ;  /* 0x0000003d49007c0c */ /* 0x000fe2000e721270 */
[----:B------:R-:W0:Y:S01]  /*30770*/  LDCU UR44, c[0x0][0x398] ;  /* 0x00007300ff2c77ac */ /* 0x000e220008000800 */
[----:B------:R-:W-:Y:S01]  /*30780*/  ISETP.GE.AND P6, PT, R0, UR30, PT ;  /* 0x0000001e00007c0c */ /* 0x000fe2000bfc6270 */
[----:B------:R-:W-:Y:S01]  /*30790*/  VIADD R0, R10, UR7 ;  /* 0x000000070a007c36 */ /* 0x000fe20008000000 */
[----:B------:R0:W-:Y:S01]  /*307a0*/  @P2 STG.E.U16 desc[UR16][R12.64], R11 ;  /* 0x0000000b0c002986 */ /* 0x0001e2000c101510 */
[----:B------:R-:W0:Y:S01]  /*307b0*/  LDCU UR24, c[0x0][0x398] ;  /* 0x00007300ff1877ac */ /* 0x000e220008000800 */
[----:B------:R-:W-:Y:S01]  /*307c0*/  PRMT R68, R70, 0x7610, R68 ;  /* 0x0000761046447816 */ /* 0x000fe20000000044 */
[----:B------:R-:W0:Y:S01]  /*307d0*/  LDCU UR61, c[0x0][0x398] ;  /* 0x00007300ff3d77ac */ /* 0x000e220008000800 */
[----:B-1----:R-:W-:Y:S01]  /*307e0*/  IMAD.WIDE R14, R10, 0x2, R4 ;  /* 0x000000020a0e7825 */ /* 0x002fe200078e0204 */
[----:B--2---:R-:W-:-:S03]  /*307f0*/  PRMT R67, R90, 0x7610, R67 ;  /* 0x000076105a437816 */ /* 0x004fc60000000043 */
[----:B0-----:R-:W-:Y:S01]  /*30800*/  IMAD.WIDE R12, R0, 0x2, R8 ;  /* 0x00000002000c7825 */ /* 0x001fe200078e0208 */
        /* <DEDUP_REMOVED lines=8> */
[----:B------:R-:W2:Y:S01]  /*30890*/  LDL.S16 R72, [R1+0x188] ;  /* 0x0001880001487983 */ /* 0x000ea20000100600 */
[----:B----4-:R-:W-:-:S03]  /*308a0*/  PRMT R13, R71, 0x7610, R13 ;  /* 0x00007610470d7816 */ /* 0x010fc6000000000d */
[----:B------:R-:W4:Y:S01]  /*308b0*/  LDL.LU.S16 R70, [R1+0x18a] ;  /* 0x00018a0001467983 */ /* 0x000f220000300600 */
[----:B0-----:R-:W-:-:S03]  /*308c0*/  IMAD.WIDE R10, R0, 0x2, R6 ;  /* 0x00000002000a7825 */ /* 0x001fc600078e0206 */
        /* <DEDUP_REMOVED lines=204> */
[C---:B------:R-:W-:Y:S01]  /*31590*/  VIADD R0, R10.reuse, UR7 ;  /* 0x000000070a007c36 */ /* 0x040fe20008000000 */
        /* <DEDUP_REMOVED lines=111> */
[----:B------:R-:W-:Y:S01]  /*31c90*/  VIADD R0, R10, UR7 ;  /* 0x000000070a007c36 */ /* 0x000fe20008000000 */
        /* <DEDUP_REMOVED lines=142> */
[----:B--2---:R-:W-:Y:S01]  /*32580*/  PRMT R67, R90, 0x7610, R67 ;  /* 0x000076105a437816 */ /* 0x004fe20000000043 */
[----:B------:R-:W2:Y:S01]  /*32590*/  LDCU UR70, c[0x0][0x398] ;  /* 0x00007300ff4677ac */ /* 0x000ea20008000800 */
[----:B---3--:R-:W-:-:S02]  /*325a0*/  PRMT R0, R71, 0x7610, R0 ;  /* 0x0000761047007816 */ /* 0x008fc40000000000 */
[----:B------:R-:W3:Y:S01]  /*325b0*/  LDL.S16 R71, [R1+0x1cc] ;  /* 0x0001cc0001477983 */ /* 0x000ee20000100600 */
[----:B------:R-:W-:-:S03]  /*325c0*/  ISETP.GE.AND P2, PT, R12, UR52, PT ;  /* 0x000000340c007c0c */ /* 0x000fc6000bf46270 */
[----:B------:R-:W2:Y:S01]  /*325d0*/  LDL.LU.S16 R90, [R1+0x1ce] ;  /* 0x0001ce00015a7983 */ /* 0x000ea20000300600 */
[C---:B------:R-:W-:Y:S01]  /*325e0*/  IMAD.WIDE R12, R10.reuse, 0x2, R8 ;  /* 0x000000020a0c7825 */ /* 0x040fe200078e0208 */
[----:B------:R-:W-:Y:S01]  /*325f0*/  ISETP.LT.AND P5, PT, R73, UR48, !P6 ;  /* 0x0000003049007c0c */ /* 0x000fe2000f7a1270 */
[----:B------:R-:W1:Y:S02]  /*32600*/  LDCU UR48, c[0x0][0x398] ;  /* 0x00007300ff3077ac */ /* 0x000e640008000800 */
[----:B0-----:R-:W-:Y:S01]  /*32610*/  IMAD.WIDE R14, R10, 0x2, R2 ;  /* 0x000000020a0e7825 */ /* 0x001fe200078e0202 */
[----:B------:R-:W-:Y:S01]  /*32620*/  @P4 STG.E.U16 desc[UR16][R12.64], R0 ;  /* 0x000000000c004986 */ /* 0x000fe2000c101510 */
[----:B------:R-:W0:Y:S01]  /*32630*/  LDCU UR52, c[0x0][0x398] ;  /* 0x00007300ff3477ac */ /* 0x000e220008000800 */
[----:B----4-:R-:W-:Y:S02]  /*32640*/  PRMT R69, R91, 0x7610, R69 ;  /* 0x000076105b457816 */ /* 0x010fe40000000045 */
[----:B------:R-:W4:Y:S04]  /*32650*/  LDL.S16 R91, [R1+0x2d0] ;  /* 0x0002d000015b7983 */ /* 0x000f280000100600 */
        /* <DEDUP_REMOVED lines=19> */
[----:B------:R1:W-:Y:S01]  /*32790*/  @P6 STG.E.U16 desc[UR16][R14.64], R69 ;  /* 0x000000450e006986 */ /* 0x0003e2000c101510 */
[----:B------:R-:W2:Y:S01]  /*327a0*/  LDCU UR75, c[0x0][0x398] ;  /* 0x00007300ff4b77ac */ /* 0x000ea20008000800 */
[----:B0-----:R-:W-:-:S02]  /*327b0*/  IMAD.WIDE R12, R0, 0x2, R8 ;  /* 0x00000002000c7825 */ /* 0x001fc400078e0208 */
[----:B------:R-:W5:Y:S01]  /*327c0*/  LDL.LU.S16 R70, [R1+0x1d2] ;  /* 0x0001d20001467983 */ /* 0x000f620000300600 */
[----:B------:R-:W0:Y:S01]  /*327d0*/  LDCU UR71, c[0x0][0x398] ;  /* 0x00007300ff4777ac */ /* 0x000e220008000800 */
[C---:B------:R-:W-:Y:S02]  /*327e0*/  IMAD.WIDE R10, R0.reuse, 0x2, R2 ;  /* 0x00000002000a7825 */ /* 0x040fe400078e0202 */
[----:B------:R-:W-:Y:S04]  /*327f0*/  @P3 STG.E.U16 desc[UR16][R12.64], R68 ;  /* 0x000000440c003986 */ /* 0x000fe8000c101510 */
[----:B------:R0:W-:Y:S01]  /*32800*/  @P1 STG.E.U16 desc[UR16][R10.64], R67 ;  /* 0x000000430a001986 */ /* 0x0001e2000c101510 */
[----:B-1----:R-:W-:-:S04]  /*32810*/  IMAD.WIDE R14, R0, 0x2, R4 ;  /* 0x00000002000e7825 */ /* 0x002fc800078e0204 */
[----:B0-----:R-:W-:Y:S01]  /*32820*/  IMAD.WIDE R10, R0, 0x2, R6 ;  /* 0x00000002000a7825 */ /* 0x001fe200078e0206 */
[----:B---3--:R-:W-:Y:S02]  /*32830*/  PRMT R13, R71, 0x7610, R13 ;  /* 0x00007610470d7816 */ /* 0x008fe4000000000d */
[----:B------:R-:W3:Y:S04]  /*32840*/  LDL.S16 R71, [R1+0x2d8] ;  /* 0x0002d80001477983 */ /* 0x000ee80000100600 */
[----:B------:R2:W-:Y:S02]  /*32850*/  @P4 STG.E.U16 desc[UR16][R10.64], R13 ;  /* 0x0000000d0a004986 */ /* 0x0005e4000c101510 */
[----:B--2---:R-:W-:Y:S02]  /*32860*/  PRMT R11, R90, 0x7610, R11 ;  /* 0x000076105a0b7816 */ /* 0x004fe4000000000b */
[----:B------:R-:W2:Y:S01]  /*32870*/  LDL.LU.S16 R90, [R1+0x2da] ;  /* 0x0002da00015a7983 */ /* 0x000ea20000300600 */
[----:B------:R-:W-:Y:S01]  /*32880*/  VIADD R10, R0, UR7 ;  /* 0x00000007000a7c36 */ /* 0x000fe20008000000 */
[----:B----4-:R-:W-:-:S02]  /*32890*/  PRMT R0, R91, 0x7610, R0 ;  /* 0x000076105b007816 */ /* 0x010fc40000000000 */
[----:B------:R-:W4:Y:S01]  /*328a0*/  LDL.S16 R91, [R1+0x1d4] ;  /* 0x0001d400015b7983 */ /* 0x000f220000100600 */
[----:B-----5:R-:W-:-:S03]  /*328b0*/  PRMT R67, R89, 0x7610, R67 ;  /* 0x0000761059437816 */ /* 0x020fc60000000043 */
[----:B------:R-:W5:Y:S01]  /*328c0*/  LDL.LU.S16 R89, [R1+0x1d6] ;  /* 0x0001d60001597983 */ /* 0x000f620000300600 */
[----:B------:R-:W-:Y:S02]  /*328d0*/  ISETP.LT.AND P2, PT, R92, UR20, !P2 ;  /* 0x000000145c007c0c */ /* 0x000fe4000d741270 */
[----:B------:R-:W-:Y:S01]  /*328e0*/  ISETP.LT.AND P5, PT, R66, UR46, !P0 ;  /* 0x0000002e42007c0c */ /* 0x000fe2000c7a1270 */
[----:B------:R-:W-:Y:S01]  /*328f0*/  VIADD R12, R93, 0x35 ;  /* 0x000000355d0c7836 */ /* 0x000fe20000000000 */
[----:B------:R-:W-:Y:S01]  /*32900*/  ISETP.LT.AND P6, PT, R74, UR65, !P0 ;  /* 0x000000414a007c0c */ /* 0x000fe2000c7c1270 */
[----:B------:R-:W0:Y:S01]  /*32910*/  LDCU UR46, c[0x0][0x39c] ;  /* 0x00007380ff2e77ac */ /* 0x000e220008000800 */
[----:B------:R-:W-:Y:S02]  /*32920*/  ISETP.LT.AND P1, PT, R73, UR74, !P0 ;  /* 0x0000004a49007c0c */ /* 0x000fe4000c721270 */
[----:B------:R-:W-:Y:S01]  /*32930*/  ISETP.LT.AND P3, PT, R92, UR39, !P0 ;  /* 0x000000275c007c0c */ /* 0x000fe2000c761270 */
[----:B------:R-:W1:Y:S01]  /*32940*/  LDCU UR20, c[0x0][0x398] ;  /* 0x00007300ff1477ac */ /* 0x000e620008000800 */
[----:B------:R-:W-:Y:S01]  /*32950*/  ISETP.GE.AND P0, PT, R12, UR28, PT ;  /* 0x0000001c0c007c0c */ /* 0x000fe2000bf06270 */
[----:B------:R-:W-:-:S02]  /*32960*/  IMAD.WIDE R12, R10, 0x2, R8 ;  /* 0x000000020a0c7825 */ /* 0x000fc400078e0208 */
[----:B------:R0:W-:Y:S01]  /*32970*/  @P2 STG.E.U16 desc[UR16][R14.64], R11 ;  /* 0x0000000b0e002986 */ /* 0x0001e2000c101510 */
[----:B------:R-:W-:Y:S01]  /*32980*/  ISETP.LT.AND P4, PT, R66, UR64, !P0 ;  /* 0x0000004042007c0c */ /* 0x000fe2000c781270 */
[----:B------:R-:W1:Y:S02]  /*32990*/  LDCU UR65, c[0x0][0x398] ;  /* 0x00007300ff4177ac */ /* 0x000e640008000800 */
[----:B------:R0:W-:Y:S01]  /*329a0*/  @P5 STG.E.U16 desc[UR16][R12.64], R0 ;  /* 0x000000000c005986 */ /* 0x0001e2000c101510 */
[----:B------:R-:W-:Y:S01]  /*329b0*/  ISETP.LT.AND P2, PT, R74, UR37, !P0 ;  /* 0x000000254a007c0c */ /* 0x000fe2000c741270 */
[----:B------:R-:W1:Y:S01]  /*329c0*/  LDCU UR74, c[0x0][0x398] ;  /* 0x00007300ff4a77ac */ /* 0x000e620008000800 */
[----:B------:R-:W-:Y:S01]  /*329d0*/  PRMT R69, R70, 0x7610, R69 ;  /* 0x0000761046457816 */ /* 0x000fe20000000045 */
[----:B------:R-:W1:Y:S01]  /*329e0*/  LDCU UR64, c[0x0][0x39c] ;  /* 0x00007380ff4077ac */ /* 0x000e620008000800 */
[----:B0-----:R-:W-:Y:S01]  /*329f0*/  IMAD.WIDE R14, R10, 0x2, R2 ;  /* 0x000000020a0e7825 */ /* 0x001fe200078e0202 */
[----:B------:R-:W-:Y:S01]  /*32a00*/  PRMT R11, R72, 0x7610, R11 ;  /* 0x00007610480b7816 */ /* 0x000fe2000000000b */
[----:B------:R-:W5:Y:S01]  /*32a10*/  LDL.S16 R70, [R1+0x2e0] ;  /* 0x0002e00001467983 */ /* 0x000f620000100600 */
[----:B------:R-:W0:Y:S01]  /*32a20*/  LDCU UR39, c[0x0][0x398] ;  /* 0x00007300ff2777ac */ /* 0x000e220008000800 */
[----:B------:R-:W-:-:S02]  /*32a30*/  VIADD R0, R93, 0x36 ;  /* 0x000000365d007836 */ /* 0x000fc40000000000 */
        /* <DEDUP_REMOVED lines=8> */
[----:B-1----:R-:W-:Y:S01]  /*32ac0*/  IMAD.WIDE R14, R10, 0x2, R4 ;  /* 0x000000020a0e7825 */ /* 0x002fe200078e0204 */
[----:B---3--:R-:W-:-:S03]  /*32ad0*/  PRMT R68, R71, 0x7610, R68 ;  /* 0x0000761047447816 */ /* 0x008fc60000000044 */
[----:B0-----:R-:W-:Y:S01]  /*32ae0*/  IMAD.WIDE R12, R0, 0x2, R8 ;  /* 0x00000002000c7825 */ /* 0x001fe200078e0208 */
[----:B------:R0:W-:Y:S01]  /*32af0*/  @P3 STG.E.U16 desc[UR16][R14.64], R69 ;  /* 0x000000450e003986 */ /* 0x0001e2000c101510 */
[----:B--2---:R-:W-:Y:S02]  /*32b00*/  PRMT R67, R90, 0x7610, R67 ;  /* 0x000076105a437816 */ /* 0x004fe40000000043 */
[----:B------:R-:W-:Y:S01]  /*32b10*/  IMAD.WIDE R10, R0, 0x2, R2 ;  /* 0x00000002000a7825 */ /* 0x000fe200078e0202 */
[----:B------:R-:W2:Y:S01]  /*32b20*/  LDL.LU.S16 R90, [R1+0x2e2] ;  /* 0x0002e200015a7983 */ /* 0x000ea20000300600 */
[----:B------:R-:W-:Y:S01]  /*32b30*/  ISETP.LT.AND P0, PT, R92, UR66, !P0 ;  /* 0x000000425c007c0c */ /* 0x000fe2000c701270 */
[----:B------:R-:W1:Y:S02]  /*32b40*/  LDCU UR35, c[0x0][0x398] ;  /* 0x00007300ff2377ac */ /* 0x000e640008000800 */
[----:B------:R4:W-:Y:S01]  /*32b50*/  @P4 STG.E.U16 desc[UR16][R12.64], R68 ;  /* 0x000000440c004986 */ /* 0x0009e2000c101510 */
[----:B0-----:R-:W-:Y:S01]  /*32b60*/  IMAD.WIDE R14, R0, 0x2, R4 ;  /* 0x00000002000e7825 */ /* 0x001fe200078e0204 */
[----:B------:R-:W-:Y:S01]  /*32b70*/  ISETP.LT.AND P1, PT, R66, UR26, !P6 ;  /* 0x0000001a42007c0c */ /* 0x000fe2000f721270 */
[----:B------:R-:W0:Y:S01]  /*32b80*/  LDCU UR26, c[0x0][0x39c] ;  /* 0x00007380ff1a77ac */ /* 0x000e220008000800 */
[----:B------:R3:W-:Y:S01]  /*32b90*/  @P2 STG.E.U16 desc[UR16][R10.64], R67 ;  /* 0x000000430a002986 */ /* 0x0007e2000c101510 */
[----:B------:R-:W-:Y:S01]  /*32ba0*/  ISETP.LT.AND P3, PT, R74, UR62, !P6 ;  /* 0x0000003e4a007c0c */ /* 0x000fe2000f761270 */
[----:B------:R-:W0:Y:S02]  /*32bb0*/  LDCU UR66, c[0x0][0x398] ;  /* 0x00007300ff4277ac */ /* 0x000e240008000800 */
[----:B------:R-:W2:Y:S01]  /*32bc0*/  LDL.S16 R72, [R1+0x1d8] ;  /* 0x0001d80001487983 */ /* 0x000ea20000100600 */
[----:B------:R-:W0:Y:S01]  /*32bd0*/  LDCU UR68, c[0x0][0x398] ;  /* 0x00007300ff4477ac */ /* 0x000e220008000800 */
[----:B----4-:R-:W-:-:S02]  /*32be0*/  PRMT R13, R91, 0x7610, R13 ;  /* 0x000076105b0d7816 */ /* 0x010fc4000000000d */
[----:B------:R-:W4:Y:S01]  /*32bf0*/  LDL.LU.S16 R71, [R1+0x1da] ;  /* 0x0001da0001477983 */ /* 0x000f220000300600 */
[----:B------:R-:W-:Y:S01]  /*32c00*/  VIADD R12, R93, 0x37 ;  /* 0x000000375d0c7836 */ /* 0x000fe20000000000 */
[----:B------:R-:W-:Y:S01]  /*32c10*/  ISETP.LT.AND P4, PT, R73, UR60, !P6 ;  /* 0x0000003c49007c0c */ /* 0x000fe2000f781270 */
[----:B---3--:R-:W-:Y:S01]  /*32c20*/  IMAD.WIDE R10, R0, 0x2, R6 ;  /* 0x00000002000a7825 */ /* 0x008fe200078e0206 */
[----:B------:R-:W3:Y:S01]  /*32c30*/  LDL.S16 R91, [R1+0x2e8] ;  /* 0x0002e800015b7983 */ /* 0x000ee20000100600 */
[----:B------:R-:W0:Y:S03]  /*32c40*/  LDCU UR62, c[0x0][0x398] ;  /* 0x00007300ff3e77ac */ /* 0x000e260008000800 */
[----:B------:R5:W-:Y:S01]  /*32c50*/  @P5 STG.E.U16 desc[UR16][R10.64], R13 ;  /* 0x0000000d0a005986 */ /* 0x000be2000c101510 */
[----:B------:R-:W-:Y:S01]  /*32c60*/  ISETP.GE.AND P2, PT, R12, UR67, PT ;  /* 0x000000430c007c0c */ /* 0x000fe2000bf46270 */
[----:B------:R-:W0:Y:S01]  /*32c70*/  LDCU UR60, c[0x0][0x398] ;  /* 0x00007300ff3c77ac */ /* 0x000e220008000800 */
[----:B-----5:R-:W-:Y:S01]  /*32c80*/  PRMT R11, R89, 0x7610, R11 ;  /* 0x00007610590b7816 */ /* 0x020fe2000000000b */
[----:B------:R-:W-:Y:S01]  /*32c90*/  VIADD R10, R0, UR7 ;  /* 0x00000007000a7c36 */ /* 0x000fe20008000000 */
[----:B------:R-:W5:Y:S01]  /*32ca0*/  LDL.LU.S16 R89, [R1+0x2ea] ;  /* 0x0002ea0001597983 */ /* 0x000f620000300600 */
[----:B--2---:R-:W-:Y:S01]  /*32cb0*/  PRMT R67, R90, 0x7610, R67 ;  /* 0x000076105a437816 */ /* 0x004fe20000000043 */
[----:B------:R-:W2:Y:S01]  /*32cc0*/  LDCU UR67, c[0x0][0x398] ;  /* 0x00007300ff4377ac */ /* 0x000ea20008000800 */
[----:B------:R-:W-:-:S02]  /*32cd0*/  PRMT R0, R70, 0x7610, R0 ;  /* 0x0000761046007816 */ /* 0x000fc40000000000 */
[----:B------:R-:W2:Y:S04]  /*32ce0*/  LDL.S16 R70, [R1+0x1dc] ;  /* 0x0001dc0001467983 */ /* 0x000ea80000100600 */
[----:B------:R-:W2:Y:S01]  /*32cf0*/  LDL.LU.S16 R90, [R1+0x1de] ;  /* 0x0001de00015a7983 */ /* 0x000ea20000300600 */
[----:B------:R-:W-:-:S03]  /*32d00*/  IMAD.WIDE R12, R10, 0x2, R8 ;  /* 0x000000020a0c7825 */ /* 0x000fc600078e0208 */
[----:B------:R0:W-:Y:S01]  /*32d10*/  @P0 STG.E.U16 desc[UR16][R14.64], R11 ;  /* 0x0000000b0e000986 */ /* 0x0001e2000c101510 */
[----:B----4-:R-:W-:-:S03]  /*32d20*/  PRMT R69, R71, 0x7610, R69 ;  /* 0x0000761047457816 */ /* 0x010fc60000000045 */
[----:B------:R-:W4:Y:S01]  /*32d30*/  LDL.S16 R71, [R1+0x2f0] ;  /* 0x0002f00001477983 */ /* 0x000f220000100600 */
[----:B0-----:R-:W-:-:S03]  /*32d40*/  IMAD.WIDE R14, R10, 0x2, R2 ;  /* 0x000000020a0e7825 */ /* 0x001fc600078e0202 */
[----:B------:R-:W-:Y:S04]  /*32d50*/  @P1 STG.E.U16 desc[UR16][R12.64], R0 ;  /* 0x000000000c001986 */ /* 0x000fe8000c101510 */
[----:B------:R5:W-:Y:S02]  /*32d60*/  @P3 STG.E.U16 desc[UR16][R14.64], R67 ;  /* 0x000000430e003986 */ /* 0x000be4000c101510 */
[----:B-----5:R-:W-:Y:S02]  /*32d70*/  PRMT R67, R89, 0x7610, R67 ;  /* 0x0000761059437816 */ /* 0x020fe40000000043 */
[----:B------:R-:W5:Y:S01]  /*32d80*/  LDL.LU.S16 R89, [R1+0x2f2] ;  /* 0x0002f20001597983 */ /* 0x000f620000300600 */
[----:B------:R-:W-:Y:S01]  /*32d90*/  VIADD R0, R93, 0x38 ;  /* 0x000000385d007836 */ /* 0x000fe20000000000 */
[----:B------:R-:W-:-:S02]  /*32da0*/  ISETP.LT.AND P6, PT, R92, UR73, !P6 ;  /* 0x000000495c007c0c */ /* 0x000fc4000f7c1270 */
        /* <DEDUP_REMOVED lines=14> */
[----:B------:R1:W-:Y:S01]  /*32e90*/  @P6 STG.E.U16 desc[UR16][R14.64], R69 ;  /* 0x000000450e006986 */ /* 0x0003e2000c101510 */
[----:B------:R-:W2:Y:S01]  /*32ea0*/  LDCU UR4, c[0x0][0x398] ;  /* 0x00007300ff0477ac */ /* 0x000ea20008000800 */
[----:B0-----:R-:W-:-:S02]  /*32eb0*/  IMAD.WIDE R12, R0, 0x2, R8 ;  /* 0x00000002000c7825 */ /* 0x001fc400078e0208 */
[----:B------:R-:W3:Y:S01]  /*32ec0*/  LDL.LU.S16 R91, [R1+0x1e2] ;  /* 0x0001e200015b7983 */ /* 0x000ee20000300600 */
[----:B------:R-:W0:Y:S01]  /*32ed0*/  LDCU UR31, c[0x0][0x398] ;  /* 0x00007300ff1f77ac */ /* 0x000e220008000800 */
[C---:B------:R-:W-:Y:S02]  /*32ee0*/  IMAD.WIDE R10, R0.reuse, 0x2, R2 ;  /* 0x00000002000a7825 */ /* 0x040fe400078e0202 */
[----:B------:R-:W-:Y:S04]  /*32ef0*/  @P5 STG.E.U16 desc[UR16][R12.64], R68 ;  /* 0x000000440c005986 */ /* 0x000fe8000c101510 */
[----:B------:R0:W-:Y:S01]  /*32f00*/  @P0 STG.E.U16 desc[UR16][R10.64], R67 ;  /* 0x000000430a000986 */ /* 0x0001e2000c101510 */
[----:B-1----:R-:W-:-:S04]  /*32f10*/  IMAD.WIDE R14, R0, 0x2, R4 ;  /* 0x00000002000e7825 */ /* 0x002fc800078e0204 */
[----:B0-----:R-:W-:Y:S01]  /*32f20*/  IMAD.WIDE R10, R0, 0x2, R6 ;  /* 0x00000002000a7825 */ /* 0x001fe200078e0206 */
[----:B--2---:R-:W-:Y:S02]  /*32f30*/  PRMT R13, R70, 0x7610, R13 ;  /* 0x00007610460d7816 */ /* 0x004fe4000000000d */
[----:B------:R-:W2:Y:S04]  /*32f40*/  LDL.S16 R70, [R1+0x2f4] ;  /* 0x0002f40001467983 */ /* 0x000ea80000100600 */
[----:B------:R0:W-:Y:S02]  /*32f50*/  @P1 STG.E.U16 desc[UR16][R10.64], R13 ;  /* 0x0000000d0a001986 */ /* 0x0001e4000c101510 */
[----:B0-----:R-:W-:Y:S02]  /*32f60*/  PRMT R11, R90, 0x7610, R11 ;  /* 0x000076105a0b7816 */ /* 0x001fe4000000000b */
        /* <DEDUP_REMOVED lines=38> */
[----:B--2---:R-:W-:-:S03]  /*331d0*/  PRMT R68, R70, 0x7610, R68 ;  /* 0x0000761046447816 */ /* 0x004fc60000000044 */
[----:B0-----:R-:W-:Y:S01]  /*331e0*/  IMAD.WIDE R12, R0, 0x2, R8 ;  /* 0x00000002000c7825 */ /* 0x001fe200078e0208 */
[----:B------:R-:W2:Y:S01]  /*331f0*/  LDL.LU.S16 R70, [R1+0x2fe] ;  /* 0x0002fe0001467983 */ /* 0x000ea20000300600 */
[----:B------:R-:W-:Y:S02]  /*33200*/  PRMT R67, R90, 0x7610, R67 ;  /* 0x000076105a437816 */ /* 0x000fe40000000043 */
[----:B------:R-:W-:Y:S01]  /*33210*/  IMAD.WIDE R10, R0, 0x2, R2 ;  /* 0x00000002000a7825 */ /* 0x000fe200078e0202 */
[----:B------:R0:W-:Y:S01]  /*33220*/  @P3 STG.E.U16 desc[UR16][R14.64], R69 ;  /* 0x000000450e003986 */ /* 0x0001e2000c101510 */
[----:B------:R-:W-:Y:S01]  /*33230*/  ISETP.LT.AND P0, PT, R92, UR42, !P0 ;  /* 0x0000002a5c007c0c */ /* 0x000fe2000c701270 */
[----:B------:R-:W1:Y:S02]  /*33240*/  LDCU UR30, c[0x0][0x398] ;  /* 0x00007300ff1e77ac */ /* 0x000e640008000800 */
[----:B------:R4:W-:Y:S01]  /*33250*/  @P1 STG.E.U16 desc[UR16][R12.64], R68 ;  /* 0x000000440c001986 */ /* 0x0009e2000c101510 */
[----:B------:R-:W1:Y:S03]  /*33260*/  LDCU UR43, c[0x0][0x398] ;  /* 0x00007300ff2b77ac */ /* 0x000e660008000800 */
[----:B------:R1:W-:Y:S04]  /*33270*/  @P2 STG.E.U16 desc[UR16][R10.64], R67 ;  /* 0x000000430a002986 */ /* 0x0003e8000c101510 */
[----:B------:R-:W3:Y:S01]  /*33280*/  LDL.S16 R72, [R1+0x1e8] ;  /* 0x0001e80001487983 */ /* 0x000ee20000100600 */
[----:B0-----:R-:W-:Y:S01]  /*33290*/  IMAD.WIDE R14, R0, 0x2, R4 ;  /* 0x00000002000e7825 */ /* 0x001fe200078e0204 */
[----:B------:R-:W-:Y:S01]  /*332a0*/  ISETP.LT.AND P5, PT, R66, UR38, !P6 ;  /* 0x0000002642007c0c */ /* 0x000fe2000f7a1270 */
[----:B------:R-:W0:Y:S01]  /*332b0*/  LDCU UR38, c[0x0][0x39c] ;  /* 0x00007380ff2677ac */ /* 0x000e220008000800 */
[----:B----4-:R-:W-:Y:S01]  /*332c0*/  PRMT R13, R71, 0x7610, R13 ;  /* 0x00007610470d7816 */ /* 0x010fe2000000000d */
[----:B------:R-:W4:Y:S01]  /*332d0*/  LDL.LU.S16 R90, [R1+0x1ea] ;  /* 0x0001ea00015a7983 */ /* 0x000f220000300600 */
[----:B------:R-:W-:Y:S01]  /*332e0*/  ISETP.LT.AND P3, PT, R74, UR8, !P6 ;  /* 0x000000084a007c0c */ /* 0x000fe2000f761270 */
[----:B------:R-:W-:Y:S01]  /*332f0*/  VIADD R12, R93, 0x3b ;  /* 0x0000003b5d0c7836 */ /* 0x000fe20000000000 */
[----:B------:R-:W0:Y:S01]  /*33300*/  LDCU UR42, c[0x0][0x398] ;  /* 0x00007300ff2a77ac */ /* 0x000e220008000800 */
[----:B-1----:R-:W-:Y:S01]  /*33310*/  IMAD.WIDE R10, R0, 0x2, R6 ;  /* 0x00000002000a7825 */ /* 0x002fe200078e0206 */
[----:B------:R-:W4:Y:S01]  /*33320*/  LDL.S16 R71, [R1+0x304] ;  /* 0x0003040001477983 */ /* 0x000f220000100600 */
[----:B--2---:R-:W-:-:S03]  /*33330*/  PRMT R67, R70, 0x7610, R67 ;  /* 0x0000761046437816 */ /* 0x004fc60000000043 */
[----:B------:R5:W-:Y:S01]  /*33340*/  @P4 STG.E.U16 desc[UR16][R10.64], R13 ;  /* 0x0000000d0a004986 */ /* 0x000be2000c101510 */
[----:B------:R-:W-:Y:S01]  /*33350*/  ISETP.LT.AND P2, PT, R73, UR47, !P6 ;  /* 0x0000002f49007c0c */ /* 0x000fe2000f741270 */
[----:B------:R-:W1:Y:S01]  /*33360*/  LDCU UR8, c[0x0][0x398] ;  /* 0x00007300ff0877ac */ /* 0x000e620008000800 */
[----:B-----5:R-:W-:Y:S01]  /*33370*/  PRMT R11, R89, 0x7610, R11 ;  /* 0x00007610590b7816 */ /* 0x020fe2000000000b */
[----:B------:R-:W-:Y:S01]  /*33380*/  VIADD R10, R0, UR7 ;  /* 0x00000007000a7c36 */ /* 0x000fe20008000000 */
[----:B------:R-:W2:Y:S01]  /*33390*/  LDL.LU.S16 R89, [R1+0x306] ;  /* 0x0003060001597983 */ /* 0x000ea20000300600 */
[----:B---3--:R-:W-:Y:S01]  /*333a0*/  PRMT R0, R91, 0x7610, R0 ;  /* 0x000076105b007816 */ /* 0x008fe20000000000 */
[----:B------:R-:W3:Y:S02]  /*333b0*/  LDCU UR47, c[0x0][0x398] ;  /* 0x00007300ff2f77ac */ /* 0x000ee40008000800 */
[----:B------:R-:W5:Y:S01]  /*333c0*/  LDL.S16 R91, [R1+0x1ec] ;  /* 0x0001ec00015b7983 */ /* 0x000f620000100600 */
[----:B------:R-:W-:-:S03]  /*333d0*/  ISETP.GE.AND P1, PT, R12, UR36, PT ;  /* 0x000000240c007c0c */ /* 0x000fc6000bf26270 */
[----:B------:R-:W3:Y:S01]  /*333e0*/  LDL.LU.S16 R70, [R1+0x1ee] ;  /* 0x0001ee0001467983 */ /* 0x000ee20000300600 */
[----:B------:R-:W-:-:S03]  /*333f0*/  IMAD.WIDE R12, R10, 0x2, R8 ;  /* 0x000000020a0c7825 */ /* 0x000fc600078e0208 */
[----:B------:R0:W-:Y:S01]  /*33400*/  @P0 STG.E.U16 desc[UR16][R14.64], R11 ;  /* 0x0000000b0e000986 */ /* 0x0001e2000c101510 */
[----:B----4-:R-:W-:Y:S01]  /*33410*/  PRMT R69, R90, 0x7610, R69 ;  /* 0x000076105a457816 */ /* 0x010fe20000000045 */
[----:B------:R-:W4:Y:S02]  /*33420*/  LDCU UR36, c[0x0][0x398] ;  /* 0x00007300ff2477ac */ /* 0x000f240008000800 */
[----:B------:R-:W3:Y:S01]  /*33430*/  LDL.S16 R90, [R1+0x30c] ;  /* 0x00030c00015a7983 */ /* 0x000ee20000100600 */
[----:B0-----:R-:W-:-:S03]  /*33440*/  IMAD.WIDE R14, R10, 0x2, R2 ;  /* 0x000000020a0e7825 */ /* 0x001fc600078e0202 */
[----:B------:R-:W-:Y:S04]  /*33450*/  @P5 STG.E.U16 desc[UR16][R12.64], R0 ;  /* 0x000000000c005986 */ /* 0x000fe8000c101510 */
[----:B------:R2:W-:Y:S01]  /*33460*/  @P3 STG.E.U16 desc[UR16][R14.64], R67 ;  /* 0x000000430e003986 */ /* 0x0005e2000c101510 */
[----:B------:R-:W-:Y:S01]  /*33470*/  ISETP.LT.AND P6, PT, R92, UR32, !P6 ;  /* 0x000000205c007c0c */ /* 0x000fe2000f7c1270 */
[----:B------:R-:W0:Y:S01]  /*33480*/  LDCU UR32, c[0x0][0x398] ;  /* 0x00007300ff2077ac */ /* 0x000e220008000800 */
[----:B--2---:R-:W-:Y:S02]  /*33490*/  PRMT R67, R89, 0x7610, R67 ;  /* 0x0000761059437816 */ /* 0x004fe40000000043 */
[----:B------:R-:W2:Y:S01]  /*334a0*/  LDL.LU.S16 R89, [R1+0x30e] ;  /* 0x00030e0001597983 */ /* 0x000ea20000300600 */
[----:B------:R-:W-:Y:S01]  /*334b0*/  VIADD R0, R93, 0x3c ;  /* 0x0000003c5d007836 */ /* 0x000fe20000000000 */
[----:B------:R-:W-:Y:S01]  /*334c0*/  ISETP.LT.AND P4, PT, R66, UR77, !P1 ;  /* 0x0000004d42007c0c */ /* 0x000fe2000cf81270 */
[----:B------:R-:W-:Y:S01]  /*334d0*/  IMAD.WIDE R12, R10, 0x2, R6 ;  /* 0x000000020a0c7825 */ /* 0x000fe200078e0206 */
[----:B------:R-:W-:Y:S01]  /*334e0*/  ISETP.LT.AND P0, PT, R74, UR76, !P1 ;  /* 0x0000004c4a007c0c */ /* 0x000fe2000cf01270 */
[----:B------:R-:W0:Y:S01]  /*334f0*/  LDCU UR77, c[0x0][0x39c] ;  /* 0x00007380ff4d77ac */ /* 0x000e220008000800 */
[----:B------:R-:W-:-:S02]  /*33500*/  PRMT R11, R72, 0x7610, R11 ;  /* 0x00007610480b7816 */ /* 0x000fc4000000000b */
[----:B------:R-:W-:Y:S01]  /*33510*/  ISETP.GE.AND P3, PT, R0, UR63, PT ;  /* 0x0000003f00007c0c */ /* 0x000fe2000bf66270 */
[C---:B------:R-:W-:Y:S01]  /*33520*/  VIADD R0, R10.reuse, UR7 ;  /* 0x000000070a007c36 */ /* 0x040fe20008000000 */
[----:B------:R-:W-:Y:S01]  /*33530*/  ISETP.LT.AND P5, PT, R73, UR51, !P1 ;  /* 0x0000003349007c0c */ /* 0x000fe2000cfa1270 */
[----:B------:R0:W-:Y:S01]  /*33540*/  @P2 STG.E.U16 desc[UR16][R12.64], R11 ;  /* 0x0000000b0c002986 */ /* 0x0001e2000c101510 */
[----:B------:R-:W-:Y:S01]  /*33550*/  IMAD.WIDE R14, R10, 0x2, R4 ;  /* 0x000000020a0e7825 */ /* 0x000fe200078e0204 */
[----:B------:R-:W-:Y:S01]  /*33560*/  PRMT R68, R71, 0x7610, R68 ;  /* 0x0000761047447816 */ /* 0x000fe20000000044 */
[----:B------:R-:W1:Y:S01]  /*33570*/  LDCU UR76, c[0x0][0x398] ;  /* 0x00007300ff4c77ac */ /* 0x000e620008000800 */
[----:B------:R-:W4:Y:S01]  /*33580*/  LDL.S16 R72, [R1+0x1f0] ;  /* 0x0001f00001487983 */ /* 0x000f220000100600 */
[----:B------:R-:W1:Y:S03]  /*33590*/  LDCU UR51, c[0x0][0x398] ;  /* 0x00007300ff3377ac */ /* 0x000e660008000800 */
[----:B------:R-:W-:Y:S01]  /*335a0*/  @P6 STG.E.U16 desc[UR16][R14.64], R69 ;  /* 0x000000450e006986 */ /* 0x000fe2000c101510 */
[----:B------:R-:W1:Y:S01]  /*335b0*/  LDCU UR63, c[0x0][0x398] ;  /* 0x00007300ff3f77ac */ /* 0x000e620008000800 */
[----:B0-----:R-:W-:-:S02]  /*335c0*/  IMAD.WIDE R12, R0, 0x2, R8 ;  /* 0x00000002000c7825 */ /* 0x001fc400078e0208 */
[----:B------:R-:W4:Y:S02]  /*335d0*/  LDL.LU.S16 R71, [R1+0x1f2] ;  /* 0x0001f20001477983 */ /* 0x000f240000300600 */
[----:B------:R-:W-:Y:S02]  /*335e0*/  IMAD.WIDE R10, R0, 0x2, R2 ;  /* 0x00000002000a7825 */ /* 0x000fe400078e0202 */
[----:B------:R5:W-:Y:S04]  /*335f0*/  @P4 STG.E.U16 desc[UR16][R12.64], R68 ;  /* 0x000000440c004986 */ /* 0x000be8000c101510 */
[----:B------:R0:W-:Y:S01]  /*33600*/  @P0 STG.E.U16 desc[UR16][R10.64], R67 ;  /* 0x000000430a000986 */ /* 0x0001e2000c101510 */
[----:B-----5:R-:W-:-:S03]  /*33610*/  PRMT R13, R91, 0x7610, R13 ;  /* 0x000076105b0d7816 */ /* 0x020fc6000000000d */
[----:B------:R-:W5:Y:S01]  /*33620*/  LDL.S16 R91, [R1+0x314] ;  /* 0x00031400015b7983 */ /* 0x000f620000100600 */
[----:B0-----:R-:W-:-:S05]  /*33630*/  IMAD.WIDE R10, R0, 0x2, R6 ;  /* 0x00000002000a7825 */ /* 0x001fca00078e0206 */
[----:B------:R3:W-:Y:S01]  /*33640*/  @P5 STG.E.U16 desc[UR16][R10.64], R13 ;  /* 0x0000000d0a005986 */ /* 0x0007e2000c101510 */
[----:B------:R-:W-:Y:S01]  /*33650*/  IMAD.WIDE R14, R0, 0x2, R4 ;  /* 0x00000002000e7825 */ /* 0x000fe200078e0204 */
[----:B---3--:R-:W-:Y:S02]  /*33660*/  PRMT R11, R70, 0x7610, R11 ;  /* 0x00007610460b7816 */ /* 0x008fe4000000000b */
[----:B------:R-:W3:Y:S01]  /*33670*/  LDL.LU.S16 R70, [R1+0x316] ;  /* 0x0003160001467983 */ /* 0x000ee20000300600 */
[----:B------:R-:W-:Y:S01]  /*33680*/  VIADD R10, R0, UR7 ;  /* 0x00000007000a7c36 */ /* 0x000fe20008000000 */
[----:B------:R-:W-:Y:S02]  /*33690*/  PRMT R0, R90, 0x7610, R0 ;  /* 0x000076105a007816 */ /* 0x000fe40000000000 */
[----:B------:R-:W3:Y:S01]  /*336a0*/  LDL.S16 R90, [R1+0x1f4] ;  /* 0x0001f400015a7983 */ /* 0x000ee20000100600 */
[----:B--2---:R-:W-:-:S03]  /*336b0*/  PRMT R67, R89, 0x7610, R67 ;  /* 0x0000761059437816 */ /* 0x004fc60000000043 */
[----:B------:R-:W2:Y:S01]  /*336c0*/  LDL.LU.S16 R89, [R1+0x1f6] ;  /* 0x0001f60001597983 */ /* 0x000ea20000300600 */
        /* <DEDUP_REMOVED lines=16> */
[----:B----4-:R-:W-:Y:S01]  /*337d0*/  PRMT R69, R71, 0x7610, R69 ;  /* 0x0000761047457816 */ /* 0x010fe20000000045 */
[----:B------:R-:W4:Y:S01]  /*337e0*/  LDCU UR22, c[0x0][0x39c] ;  /* 0x00007380ff1677ac */ /* 0x000f220008000800 */
[----:B-1----:R-:W-:Y:S01]  /*337f0*/  IMAD.WIDE R14, R10, 0x2, R2 ;  /* 0x000000020a0e7825 */ /* 0x002fe200078e0202 */
[----:B------:R-:W-:Y:S01]  /*33800*/  PRMT R11, R72, 0x7610, R11 ;  /* 0x00007610480b7816 */ /* 0x000fe2000000000b */
[----:B------:R-:W4:Y:S01]  /*33810*/  LDL.S16 R71, [R1+0x31c] ;  /* 0x00031c0001477983 */ /* 0x000f220000100600 */
        /* <DEDUP_REMOVED lines=10> */
[----:B-----5:R-:W-:-:S02]  /*338c0*/  PRMT R68, R91, 0x7610, R68 ;  /* 0x000076105b447816 */ /* 0x020fc40000000044 */
[----:B------:R-:W5:Y:S01]  /*338d0*/  LDL.LU.S16 R91, [R1+0x31e] ;  /* 0x00031e00015b7983 */ /* 0x000f620000300600 */
[----:B0-----:R-:W-:-:S03]  /*338e0*/  IMAD.WIDE R14, R10, 0x2, R4 ;  /* 0x000000020a0e7825 */ /* 0x001fc600078e0204 */
[----:B------:R-:W4:Y:S01]  /*338f0*/  LDL.S16 R75, [R1+0x1f8] ;  /* 0x0001f800014b7983 */ /* 0x000f220000100600 */
[----:B---3--:R-:W-:Y:S01]  /*33900*/  PRMT R67, R70, 0x7610, R67 ;  /* 0x0000761046437816 */ /* 0x008fe20000000043 */
[----:B-1----:R-:W-:Y:S02]  /*33910*/  IMAD.WIDE R12, R0, 0x2, R8 ;  /* 0x00000002000c7825 */ /* 0x002fe400078e0208 */
[----:B------:R0:W-:Y:S01]  /*33920*/  @P3 STG.E.U16 desc[UR16][R14.64], R69 ;  /* 0x000000450e003986 */ /* 0x0001e2000c101510 */
[----:B------:R-:W-:Y:S01]  /*33930*/  ISETP.LT.AND P0, PT, R92, UR49, !P0 ;  /* 0x000000315c007c0c */ /* 0x000fe2000c701270 */
[----:B------:R-:W1:Y:S01]  /*33940*/  LDCU UR53, c[0x0][0x398] ;  /* 0x00007300ff3577ac */ /* 0x000e620008000800 */
[----:B------:R-:W-:Y:S01]  /*33950*/  IMAD.WIDE R10, R0, 0x2, R2 ;  /* 0x00000002000a7825 */ /* 0x000fe200078e0202 */
[----:B------:R3:W-:Y:S01]  /*33960*/  @P5 STG.E.U16 desc[UR16][R12.64], R68 ;  /* 0x000000440c005986 */ /* 0x0007e2000c101510 */
[----:B------:R-:W1:Y:S03]  /*33970*/  LDCU UR54, c[0x0][0x398] ;  /* 0x00007300ff3677ac */ /* 0x000e660008000800 */
[----:B------:R1:W-:Y:S04]  /*33980*/  @P1 STG.E.U16 desc[UR16][R10.64], R67 ;  /* 0x000000430a001986 */ /* 0x0003e8000c101510 */
[----:B------:R-:W4:Y:S01]  /*33990*/  LDL.LU.S16 R70, [R1+0x1fa] ;  /* 0x0001fa0001467983 */ /* 0x000f220000300600 */
[----:B------:R-:W-:Y:S01]  /*339a0*/  ISETP.LT.AND P4, PT, R66, UR70, !P6 ;  /* 0x0000004642007c0c */ /* 0x000fe2000f781270 */
[----:B0-----:R-:W-:Y:S01]  /*339b0*/  IMAD.WIDE R14, R0, 0x2, R4 ;  /* 0x00000002000e7825 */ /* 0x001fe200078e0204 */
[----:B------:R-:W-:Y:S01]  /*339c0*/  ISETP.LT.AND P3, PT, R74, UR48, !P6 ;  /* 0x000000304a007c0c */ /* 0x000fe2000f761270 */
[----:B------:R-:W0:Y:S01]  /*339d0*/  LDCU UR70, c[0x0][0x39c] ;  /* 0x00007380ff4677ac */ /* 0x000e220008000800 */
[----:B---3--:R-:W-:-:S02]  /*339e0*/  PRMT R13, R90, 0x7610, R13 ;  /* 0x000076105a0d7816 */ /* 0x008fc4000000000d */
[----:B------:R-:W3:Y:S01]  /*339f0*/  LDL.S16 R90, [R1+0x324] ;  /* 0x00032400015a7983 */ /* 0x000ee20000100600 */
[C---:B-1----:R-:W-:Y:S01]  /*33a00*/  IMAD.WIDE R10, R0.reuse, 0x2, R6 ;  /* 0x00000002000a7825 */ /* 0x042fe200078e0206 */
[----:B------:R-:W1:Y:S04]  /*33a10*/  LDCU UR49, c[0x0][0x398] ;  /* 0x00007300ff3177ac */ /* 0x000e680008000800 */
[----:B------:R2:W-:Y:S01]  /*33a20*/  @P2 STG.E.U16 desc[UR16][R10.64], R13 ;  /* 0x0000000d0a002986 */ /* 0x0005e2000c101510 */
[----:B------:R-:W-:Y:S01]  /*33a30*/  VIADD R12, R93, 0x3f ;  /* 0x0000003f5d0c7836 */ /* 0x000fe20000000000 */
[----:B------:R-:W-:Y:S01]  /*33a40*/  ISETP.LT.AND P5, PT, R73, UR34, !P6 ;  /* 0x0000002249007c0c */ /* 0x000fe2000f7a1270 */
[----:B------:R-:W0:Y:S01]  /*33a50*/  LDCU UR48, c[0x0][0x398] ;  /* 0x00007300ff3077ac */ /* 0x000e220008000800 */
[----:B--2---:R-:W-:Y:S01]  /*33a60*/  PRMT R11, R89, 0x7610, R11 ;  /* 0x00007610590b7816 */ /* 0x004fe2000000000b */
[----:B------:R-:W-:Y:S01]  /*33a70*/  VIADD R10, R0, UR7 ;  /* 0x00000007000a7c36 */ /* 0x000fe20008000000 */
[----:B------:R-:W2:Y:S01]  /*33a80*/  LDL.LU.S16 R89, [R1+0x326] ;  /* 0x0003260001597983 */ /* 0x000ea20000300600 */
[----:B------:R-:W-:Y:S01]  /*33a90*/  ISETP.GE.AND P1, PT, R12, UR45, PT ;  /* 0x0000002d0c007c0c */ /* 0x000fe2000bf26270 */
[----:B------:R-:W0:Y:S02]  /*33aa0*/  LDCU UR34, c[0x0][0x398] ;  /* 0x00007300ff2277ac */ /* 0x000e240008000800 */
[----:B------:R-:W2:Y:S01]  /*33ab0*/  LDL.S16 R72, [R1+0x1fc] ;  /* 0x0001fc0001487983 */ /* 0x000ea20000100600 */
[----:B------:R-:W-:-:S03]  /*33ac0*/  IMAD.WIDE R12, R10, 0x2, R8 ;  /* 0x000000020a0c7825 */ /* 0x000fc600078e0208 */
[----:B------:R0:W-:Y:S01]  /*33ad0*/  @P0 STG.E.U16 desc[UR16][R14.64], R11 ;  /* 0x0000000b0e000986 */ /* 0x0001e2000c101510 */
[----:B-----5:R-:W-:Y:S02]  /*33ae0*/  PRMT R67, R91, 0x7610, R67 ;  /* 0x000076105b437816 */ /* 0x020fe40000000043 */
[----:B----4-:R-:W-:Y:S01]  /*33af0*/  PRMT R0, R71, 0x7610, R0 ;  /* 0x0000761047007816 */ /* 0x010fe20000000000 */
[----:B------:R-:W4:Y:S01]  /*33b00*/  LDCU UR45, c[0x0][0x398] ;  /* 0x00007300ff2d77ac */ /* 0x000f220008000800 */
[----:B------:R-:W5:Y:S01]  /*33b10*/  LDL.LU.S16 R71, [R1+0x1fe] ;  /* 0x0001fe0001477983 */ /* 0x000f620000300600 */
[----:B0-----:R-:W-:-:S03]  /*33b20*/  IMAD.WIDE R14, R10, 0x2, R2 ;  /* 0x000000020a0e7825 */ /* 0x001fc600078e0202 */
[----:B------:R-:W4:Y:S04]  /*33b30*/  LDL.S16 R91, [R1+0x200] ;  /* 0x00020000015b7983 */ /* 0x000f280000100600 */
[----:B------:R-:W-:Y:S04]  /*33b40*/  @P4 STG.E.U16 desc[UR16][R12.64], R0 ;  /* 0x000000000c004986 */ /* 0x000fe8000c101510 */
[----:B------:R2:W-:Y:S01]  /*33b50*/  @P3 STG.E.U16 desc[UR16][R14.64], R67 ;  /* 0x000000430e003986 */ /* 0x0005e2000c101510 */
[----:B------:R-:W-:-:S03]  /*33b60*/  PRMT R69, R70, 0x7610, R69 ;  /* 0x0000761046457816 */ /* 0x000fc60000000045 */
[----:B------:R-:W4:Y:S01]  /*33b70*/  LDL.LU.S16 R70, [R1+0x202] ;  /* 0x0002020001467983 */ /* 0x000f220000300600 */
[----:B---3--:R-:W-:-:S03]  /*33b80*/  PRMT R68, R90, 0x7610, R68 ;  /* 0x000076105a447816 */ /* 0x008fc60000000044 */
[----:B------:R-:W3:Y:S01]  /*33b90*/  LDL.S16 R90, [R1+0x204] ;  /* 0x00020400015a7983 */ /* 0x000ee20000100600 */
[----:B--2---:R-:W-:-:S03]  /*33ba0*/  PRMT R67, R89, 0x7610, R67 ;  /* 0x0000761059437816 */ /* 0x004fc60000000043 */
[----:B------:R-:W2:Y:S01]  /*33bb0*/  LDL.LU.S16 R89, [R1+0x206] ;  /* 0x0002060001597983 */ /* 0x000ea20000300600 */
        /* <DEDUP_REMOVED lines=12> */
[----:B------:R-:W-:Y:S01]  /*33c80*/  ISETP.LT.AND P1, PT, R92, UR71, !P1 ;  /* 0x000000475c007c0c */ /* 0x000fe2000cf21270 */
[----:B------:R-:W1:Y:S03]  /*33c90*/  LDCU UR52, c[0x0][0x398] ;  /* 0x00007300ff3477ac */ /* 0x000e660008000800 */
[----:B------:R1:W-:Y:S01]  /*33ca0*/  @P6 STG.E.U16 desc[UR16][R14.64], R69 ;  /* 0x000000450e006986 */ /* 0x0003e2000c101510 */
[----:B------:R-:W2:Y:S01]  /*33cb0*/  LDCU UR75, c[0x0][0x398] ;  /* 0x00007300ff4b77ac */ /* 0x000ea20008000800 */
[----:B------:R-:W2:Y:S01]  /*33cc0*/  LDCU UR20, c[0x0][0x398] ;  /* 0x00007300ff1477ac */ /* 0x000ea20008000800 */
[----:B0-----:R-:W-:Y:S01]  /*33cd0*/  IMAD.WIDE R12, R0, 0x2, R8 ;  /* 0x00000002000c7825 */ /* 0x001fe200078e0208 */
[----:B------:R-:W-:Y:S01]  /*33ce0*/  ISETP.LT.AND P5, PT, R66, UR65, !P3 ;  /* 0x0000004142007c0c */ /* 0x000fe2000dfa1270 */
[----:B------:R-:W0:Y:S02]  /*33cf0*/  LDCU UR46, c[0x0][0x398] ;  /* 0x00007300ff2e77ac */ /* 0x000e240008000800 */
[----:B------:R-:W-:Y:S01]  /*33d00*/  IMAD.WIDE R10, R0, 0x2, R2 ;  /* 0x00000002000a7825 */ /* 0x000fe200078e0202 */
[----:B------:R5:W-:Y:S01]  /*33d10*/  @P2 STG.E.U16 desc[UR16][R12.64], R68 ;  /* 0x000000440c002986 */ /* 0x000be2000c101510 */
[----:B------:R-:W-:Y:S01]  /*33d20*/  ISETP.LT.AND P6, PT, R74, UR74, !P3 ;  /* 0x0000004a4a007c0c */ /* 0x000fe2000dfc1270 */
[----:B------:R-:W0:Y:S02]  /*33d30*/  LDCU UR65, c[0x0][0x39c] ;  /* 0x00007380ff4177ac */ /* 0x000e240008000800 */
[----:B------:R0:W-:Y:S01]  /*33d40*/  @P0 STG.E.U16 desc[UR16][R10.64], R67 ;  /* 0x000000430a000986 */ /* 0x0001e2000c101510 */
[----:B-1----:R-:W-:Y:S01]  /*33d50*/  IMAD.WIDE R14, R0, 0x2, R4 ;  /* 0x00000002000e7825 */ /* 0x002fe200078e0204 */
[----:B------:R-:W1:Y:S01]  /*33d60*/  LDCU UR71, c[0x0][0x398] ;  /* 0x00007300ff4777ac */ /* 0x000e620008000800 */
[----:B-----5:R-:W-:-:S02]  /*33d70*/  PRMT R13, R72, 0x7610, R13 ;  /* 0x00007610480d7816 */ /* 0x020fc4000000000d */
[----:B------:R-:W-:Y:S01]  /*33d80*/  VIADD R12, R93, 0x41 ;  /* 0x000000415d0c7836 */ /* 0x000fe20000000000 */
[----:B---3--:R-:W-:Y:S01]  /*33d90*/  PRMT R68, R90, 0x7610, R68 ;  /* 0x000076105a447816 */ /* 0x008fe20000000044 */
[----:B0-----:R-:W-:Y:S01]  /*33da0*/  IMAD.WIDE R10, R0, 0x2, R6 ;  /* 0x00000002000a7825 */ /* 0x001fe200078e0206 */
[----:B------:R-:W-:Y:S01]  /*33db0*/  ISETP.LT.AND P2, PT, R73, UR39, !P3 ;  /* 0x0000002749007c0c */ /* 0x000fe2000df41270 */
[----:B------:R-:W0:Y:S03]  /*33dc0*/  LDCU UR74, c[0x0][0x398] ;  /* 0x00007300ff4a77ac */ /* 0x000e260008000800 */
[----:B------:R3:W-:Y:S01]  /*33dd0*/  @P4 STG.E.U16 desc[UR16][R10.64], R13 ;  /* 0x0000000d0a004986 */ /* 0x0007e2000c101510 */
[----:B------:R-:W-:Y:S01]  /*33de0*/  ISETP.GE.AND P0, PT, R12, UR64, PT ;  /* 0x000000400c007c0c */ /* 0x000fe2000bf06270 */
[----:B------:R-:W5:Y:S01]  /*33df0*/  LDCU UR39, c[0x0][0x398] ;  /* 0x00007300ff2777ac */ /* 0x000f620008000800 */
[----:B----4-:R-:W-:-:S02]  /*33e00*/  PRMT R67, R70, 0x7610, R67 ;  /* 0x0000761046437816 */ /* 0x010fc40000000043 */
[----:B---3--:R-:W-:Y:S01]  /*33e10*/  PRMT R11, R71, 0x7610, R11 ;  /* 0x00007610470b7816 */ /* 0x008fe2000000000b */
[----:B------:R-:W-:Y:S01]  /*33e20*/  VIADD R10, R0, UR7 ;  /* 0x00000007000a7c36 */ /* 0x000fe20008000000 */
[----:B------:R-:W-:Y:S01]  /*33e30*/  PRMT R0, R91, 0x7610, R0 ;  /* 0x000076105b007816 */ /* 0x000fe20000000000 */
[----:B------:R-:W3:Y:S01]  /*33e40*/  LDCU UR64, c[0x0][0x398] ;  /* 0x00007300ff4077ac */ /* 0x000ee20008000800 */
[----:B------:R-:W4:Y:S01]  /*33e50*/  LDL.S16 R91, [R1+0x208] ;  /* 0x00020800015b7983 */ /* 0x000f220000100600 */
[----:B------:R-:W-:-:S03]  /*33e60*/  IMAD.WIDE R12, R10, 0x2, R8 ;  /* 0x000000020a0c7825 */ /* 0x000fc600078e0208 */
[----:B------:R0:W-:Y:S04]  /*33e70*/  @P1 STG.E.U16 desc[UR16][R14.64], R11 ;  /* 0x0000000b0e001986 */ /* 0x0001e8000c101510 */
[----:B------:R-:W3:Y:S04]  /*33e80*/  LDL.LU.S16 R70, [R1+0x20a] ;  /* 0x00020a0001467983 */ /* 0x000ee80000300600 */
[----:B------:R-:W-:Y:S01]  /*33e90*/  @P5 STG.E.U16 desc[UR16][R12.64], R0 ;  /* 0x000000000c005986 */ /* 0x000fe2000c101510 */
[----:B0-----:R-:W-:-:S03]  /*33ea0*/  IMAD.WIDE R14, R10, 0x2, R2 ;  /* 0x000000020a0e7825 */ /* 0x001fc600078e0202 */
[----:B------:R-:W3:Y:S04]  /*33eb0*/  LDL.S16 R90, [R1+0x20c] ;  /* 0x00020c00015a7983 */ /* 0x000ee80000100600 */
[----:B------:R2:W-:Y:S02]  /*33ec0*/  @P6 STG.E.U16 desc[UR16][R14.64], R67 ;  /* 0x000000430e006986 */ /* 0x0005e4000c101510 */
[----:B--2---:R-:W-:Y:S02]  /*33ed0*/  PRMT R67, R89, 0x7610, R67 ;  /* 0x0000761059437816 */ /* 0x004fe40000000043 */
[----:B------:R-:W2:Y:S01]  /*33ee0*/  LDL.LU.S16 R89, [R1+0x20e] ;  /* 0x00020e0001597983 */ /* 0x000ea20000300600 */
        /* <DEDUP_REMOVED lines=8> */
[----:B------:R-:W-:Y:S01]  /*33f70*/  VIADD R0, R10, UR7 ;  /* 0x000000070a007c36 */ /* 0x000fe20008000000 */
[----:B------:R-:W-:Y:S01]  /*33f80*/  ISETP.LT.AND P5, PT, R73, UR66, !P0 ;  /* 0x0000004249007c0c */ /* 0x000fe2000c7a1270 */
[----:B------:R0:W-:Y:S01]  /*33f90*/  @P2 STG.E.U16 desc[UR16][R12.64], R11 ;  /* 0x0000000b0c002986 */ /* 0x0001e2000c101510 */
[----:B------:R-:W-:Y:S01]  /*33fa0*/  PRMT R69, R88, 0x7632, R69 ;  /* 0x0000763258457816 */ /* 0x000fe20000000045 */
[----:B------:R-:W-:Y:S01]  /*33fb0*/  IMAD.WIDE R14, R10, 0x2, R4 ;  /* 0x000000020a0e7825 */ /* 0x000fe200078e0204 */
[----:B------:R-:W-:Y:S01]  /*33fc0*/  ISETP.LT.AND P0, PT, R92, UR68, !P0 ;  /* 0x000000445c007c0c */ /* 0x000fe2000c701270 */
[----:B------:R-:W1:Y:S03]  /*33fd0*/  LDCU UR28, c[0x0][0x398] ;  /* 0x00007300ff1c77ac */ /* 0x000e660008000800 */
[----:B------:R1:W-:Y:S01]  /*33fe0*/  @P3 STG.E.U16 desc[UR16][R14.64], R69 ;  /* 0x000000450e003986 */ /* 0x0003e2000c101510 */
[----:B------:R-:W2:Y:S01]  /*33ff0*/  LDCU UR35, c[0x0][0x398] ;  /* 0x00007300ff2377ac */ /* 0x000ea20008000800 */
[----:B0-----:R-:W-:Y:S01]  /*34000*/  IMAD.WIDE R12, R0, 0x2, R8 ;  /* 0x00000002000c7825 */ /* 0x001fe200078e0208 */
[----:B------:R-:W-:Y:S01]  /*34010*/  ISETP.LT.AND P2, PT, R66, UR62, !P6 ;  /* 0x0000003e42007c0c */ /* 0x000fe2000f741270 */
[----:B------:R-:W0:Y:S02]  /*34020*/  LDCU UR62, c[0x0][0x39c] ;  /* 0x00007380ff3e77ac */ /* 0x000e240008000800 */
[----:B------:R-:W-:Y:S01]  /*34030*/  IMAD.WIDE R10, R0, 0x2, R2 ;  /* 0x00000002000a7825 */ /* 0x000fe200078e0202 */
[----:B------:R5:W-:Y:S01]  /*34040*/  @P4 STG.E.U16 desc[UR16][R12.64], R68 ;  /* 0x000000440c004986 */ /* 0x000be2000c101510 */
[----:B------:R-:W0:Y:S03]  /*34050*/  LDCU UR66, c[0x0][0x398] ;  /* 0x00007300ff4277ac */ /* 0x000e260008000800 */
[----:B------:R0:W-:Y:S01]  /*34060*/  @P1 STG.E.U16 desc[UR16][R10.64], R67 ;  /* 0x000000430a001986 */ /* 0x0001e2000c101510 */
[----:B------:R-:W-:Y:S01]  /*34070*/  ISETP.LT.AND P3, PT, R74, UR60, !P6 ;  /* 0x0000003c4a007c0c */ /* 0x000fe2000f761270 */
[----:B-1----:R-:W-:Y:S01]  /*34080*/  IMAD.WIDE R14, R0, 0x2, R4 ;  /* 0x00000002000e7825 */ /* 0x002fe200078e0204 */
[----:B------:R-:W1:Y:S01]  /*34090*/  LDCU UR68, c[0x0][0x398] ;  /* 0x00007300ff4477ac */ /* 0x000e620008000800 */
[----:B------:R-:W1:Y:S01]  /*340a0*/  LDCU UR26, c[0x0][0x398] ;  /* 0x00007300ff1a77ac */ /* 0x000e620008000800 */
[----:B-----5:R-:W-:Y:S01]  /*340b0*/  PRMT R13, R44, 0x7610, R13 ;  /* 0x000076102c0d7816 */ /* 0x020fe2000000000d */
[----:B------:R-:W-:Y:S01]  /*340c0*/  VIADD R12, R93, 0x43 ;  /* 0x000000435d0c7836 */ /* 0x000fe20000000000 */
[----:B------:R-:W5:Y:S01]  /*340d0*/  LDL.LU R44, [R1+0x1044] ;  /* 0x00104400012c7983 */ /* 0x000f620000300800 */
[----:B------:R-:W-:Y:S01]  /*340e0*/  PRMT R69, R47, 0x7610, R69 ;  /* 0x000076102f457816 */ /* 0x000fe20000000045 */
[----:B0-----:R-:W-:Y:S01]  /*340f0*/  IMAD.WIDE R10, R0, 0x2, R6 ;  /* 0x00000002000a7825 */ /* 0x001fe200078e0206 */
[----:B---3--:R-:W-:-:S04]  /*34100*/  PRMT R68, R90, 0x7610, R68 ;  /* 0x000076105a447816 */ /* 0x008fc80000000044 */
[----:B------:R0:W-:Y:S01]  /*34110*/  @P5 STG.E.U16 desc[UR16][R10.64], R13 ;  /* 0x0000000d0a005986 */ /* 0x0001e2000c101510 */
[----:B------:R-:W-:Y:S01]  /*34120*/  ISETP.GE.AND P1, PT, R12, UR14, PT ;  /* 0x0000000e0c007c0c */ /* 0x000fe2000bf26270 */
[----:B------:R-:W3:Y:S01]  /*34130*/  LDCU UR60, c[0x0][0x398] ;  /* 0x00007300ff3c77ac */ /* 0x000ee20008000800 */
[----:B------:R-:W-:Y:S02]  /*34140*/  PRMT R67, R70, 0x7610, R67 ;  /* 0x0000761046437816 */ /* 0x000fe40000000043 */
[----:B0-----:R-:W-:Y:S01]  /*34150*/  PRMT R11, R45, 0x7610, R11 ;  /* 0x000076102d0b7816 */ /* 0x001fe2000000000b */
[----:B------:R-:W-:Y:S01]  /*34160*/  VIADD R10, R0, UR7 ;  /* 0x00000007000a7c36 */ /* 0x000fe20008000000 */
[----:B------:R-:W3:Y:S01]  /*34170*/  LDL.LU R45, [R1+0x1040] ;  /* 0x00104000012d7983 */ /* 0x000ee20000300800 */
[----:B----4-:R-:W-:Y:S01]  /*34180*/  PRMT R0, R91, 0x7610, R0 ;  /* 0x000076105b007816 */ /* 0x010fe20000000000 */
[----:B------:R-:W0:Y:S02]  /*34190*/  LDCU UR14, c[0x0][0x398] ;  /* 0x00007300ff0e77ac */ /* 0x000e240008000800 */
[----:B------:R4:W-:Y:S01]  /*341a0*/  @P0 STG.E.U16 desc[UR16][R14.64], R11 ;  /* 0x0000000b0e000986 */ /* 0x0009e2000c101510 */
[----:B------:R-:W-:-:S03]  /*341b0*/  IMAD.WIDE R12, R10, 0x2, R8 ;  /* 0x000000020a0c7825 */ /* 0x000fc600078e0208 */
[----:B------:R-:W3:Y:S01]  /*341c0*/  LDL.S16 R91, [R1+0x210] ;  /* 0x00021000015b7983 */ /* 0x000ee20000100600 */
[----:B----4-:R-:W-:Y:S01]  /*341d0*/  PRMT R11, R46, 0x7610, R11 ;  /* 0x000076102e0b7816 */ /* 0x010fe2000000000b */
[----:B------:R-:W-:Y:S02]  /*341e0*/  IMAD.WIDE R14, R10, 0x2, R2 ;  /* 0x000000020a0e7825 */ /* 0x000fe400078e0202 */
[----:B------:R-:W4:Y:S04]  /*341f0*/  LDL.LU R46, [R1+0x103c] ;  /* 0x00103c00012e7983 */ /* 0x000f280000300800 */
[----:B------:R-:W3:Y:S04]  /*34200*/  LDL.LU R47, [R1+0x1038] ;  /* 0x00103800012f7983 */ /* 0x000ee80000300800 */
[----:B------:R-:W3:Y:S04]  /*34210*/  LDL.LU.S16 R70, [R1+0x212] ;  /* 0x0002120001467983 */ /* 0x000ee80000300600 */
[----:B------:R-:W-:Y:S04]  /*34220*/  @P2 STG.E.U16 desc[UR16][R12.64], R0 ;  /* 0x000000000c002986 */ /* 0x000fe8000c101510 */
[----:B------:R2:W-:Y:S04]  /*34230*/  @P3 STG.E.U16 desc[UR16][R14.64], R67 ;  /* 0x000000430e003986 */ /* 0x0005e8000c101510 */
[----:B------:R-:W3:Y:S01]  /*34240*/  LDL.S16 R90, [R1+0x2d4] ;  /* 0x0002d400015a7983 */ /* 0x000ee20000100600 */
[----:B--2---:R-:W-:-:S03]  /*34250*/  PRMT R67, R89, 0x7610, R67 ;  /* 0x0000761059437816 */ /* 0x004fc60000000043 */
[----:B------:R-:W2:Y:S01]  /*34260*/  LDL.LU.S16 R89, [R1+0x2d6] ;  /* 0x0002d60001597983 */ /* 0x000ea20000300600 */
[----:B------:R-:W-:Y:S01]  /*34270*/  ISETP.LT.AND P4, PT, R73, UR73, !P6 ;  /* 0x0000004949007c0c */ /* 0x000fe2000f781270 */
[----:B------:R-:W-:Y:S01]  /*34280*/  VIADD R0, R93, 0x44 ;  /* 0x000000445d007836 */ /* 0x000fe20000000000 */
[----:B------:R-:W-:Y:S02]  /*34290*/  ISETP.LT.AND P6, PT, R92, UR67, !P6 ;  /* 0x000000435c007c0c */ /* 0x000fe4000f7c1270 */
[----:B------:R-:W-:Y:S01]  /*342a0*/  ISETP.LT.AND P5, PT, R66, UR59, !P1 ;  /* 0x0000003b42007c0c */ /* 0x000fe2000cfa1270 */
[----:B------:R-:W-:Y:S01]  /*342b0*/  IMAD.WIDE R12, R10, 0x2, R6 ;  /* 0x000000020a0c7825 */ /* 0x000fe200078e0206 */
[----:B------:R-:W-:Y:S01]  /*342c0*/  ISETP.LT.AND P0, PT, R74, UR4, !P1 ;  /* 0x000000044a007c0c */ /* 0x000fe2000cf01270 */
[----:B------:R-:W0:Y:S01]  /*342d0*/  LDCU UR59, c[0x0][0x39c] ;  /* 0x00007380ff3b77ac */ /* 0x000e220008000800 */
[----:B------:R-:W-:Y:S01]  /*342e0*/  ISETP.GE.AND P3, PT, R0, UR41, PT ;  /* 0x0000002900007c0c */ /* 0x000fe2000bf66270 */
[C---:B------:R-:W-:Y:S01]  /*342f0*/  VIADD R0, R10.reuse, UR7 ;  /* 0x000000070a007c36 */ /* 0x040fe20008000000 */
[----:B------:R-:W-:Y:S01]  /*34300*/  ISETP.LT.AND P2, PT, R73, UR33, !P1 ;  /* 0x0000002149007c0c */ /* 0x000fe2000cf41270 */
[----:B------:R-:W-:Y:S01]  /*34310*/  IMAD.WIDE R14, R10, 0x2, R4 ;  /* 0x000000020a0e7825 */ /* 0x000fe200078e0204 */
[----:B------:R-:W0:Y:S01]  /*34320*/  LDCU UR73, c[0x0][0x398] ;  /* 0x00007300ff4977ac */ /* 0x000e220008000800 */
[----:B------:R1:W-:Y:S01]  /*34330*/  @P4 STG.E.U16 desc[UR16][R12.64], R11 ;  /* 0x0000000b0c004986 */ /* 0x0003e2000c101510 */
[----:B------:R-:W-:Y:S01]  /*34340*/  ISETP.LT.AND P1, PT, R92, UR31, !P1 ;  /* 0x0000001f5c007c0c */ /* 0x000fe2000cf21270 */
[----:B------:R-:W0:Y:S02]  /*34350*/  LDCU UR67, c[0x0][0x398] ;  /* 0x00007300ff4377ac */ /* 0x000e240008000800 */
[----:B------:R0:W-:Y:S01]  /*34360*/  @P6 STG.E.U16 desc[UR16][R14.64], R69 ;  /* 0x000000450e006986 */ /* 0x0001e2000c101510 */
[----:B------:R-:W0:Y:S01]  /*34370*/  LDCU UR4, c[0x0][0x398] ;  /* 0x00007300ff0477ac */ /* 0x000e220008000800 */
[----:B------:R-:W2:Y:S01]  /*34380*/  LDCU UR33, c[0x0][0x398] ;  /* 0x00007300ff2177ac */ /* 0x000ea20008000800 */
[C---:B-1----:R-:W-:Y:S01]  /*34390*/  IMAD.WIDE R12, R0.reuse, 0x2, R8 ;  /* 0x00000002000c7825 */ /* 0x042fe200078e0208 */
[----:B------:R-:W1:Y:S03]  /*343a0*/  LDCU UR41, c[0x0][0x398] ;  /* 0x00007300ff2977ac */ /* 0x000e660008000800 */
[----:B------:R-:W-:Y:S01]  /*343b0*/  IMAD.WIDE R10, R0, 0x2, R2 ;  /* 0x00000002000a7825 */ /* 0x000fe200078e0202 */
[----:B------:R5:W-:Y:S01]  /*343c0*/  @P5 STG.E.U16 desc[UR16][R12.64], R68 ;  /* 0x000000440c005986 */ /* 0x000be2000c101510 */
[----:B------:R-:W-:Y:S01]  /*343d0*/  ISETP.LT.AND P4, PT, R66, UR57, !P3 ;  /* 0x0000003942007c0c */ /* 0x000fe2000df81270 */
[----:B------:R-:W1:Y:S02]  /*343e0*/  LDCU UR31, c[0x0][0x398] ;  /* 0x00007300ff1f77ac */ /* 0x000e640008000800 */
[----:B------:R1:W-:Y:S01]  /*343f0*/  @P0 STG.E.U16 desc[UR16][R10.64], R67 ;  /* 0x000000430a000986 */ /* 0x0003e2000c101510 */
[----:B------:R-:W-:Y:S01]  /*34400*/  ISETP.LT.AND P6, PT, R74, UR44, !P3 ;  /* 0x0000002c4a007c0c */ /* 0x000fe2000dfc1270 */
[----:B0-----:R-:W-:Y:S01]  /*34410*/  IMAD.WIDE R14, R0, 0x2, R4 ;  /* 0x00000002000e7825 */ /* 0x001fe200078e0204 */
[----:B-----5:R-:W-:-:S03]  /*34420*/  PRMT R13, R48, 0x7610, R13 ;  /* 0x00007610300d7816 */ /* 0x020fc6000000000d */
[----:B------:R-:W-:Y:S01]  /*34430*/  VIADD R12, R93, 0x45 ;  /* 0x000000455d0c7836 */ /* 0x000fe20000000000 */
[----:B------:R-:W5:Y:S01]  /*34440*/  LDL.LU R48, [R1+0x1034] ;  /* 0x0010340001307983 */ /* 0x000f620000300800 */
[----:B------:R-:W-:Y:S01]  /*34450*/  PRMT R69, R51, 0x7610, R69 ;  /* 0x0000761033457816 */ /* 0x000fe20000000045 */
[----:B-1----:R-:W-:Y:S01]  /*34460*/  IMAD.WIDE R10, R0, 0x2, R6 ;  /* 0x00000002000a7825 */ /* 0x002fe200078e0206 */
[----:B---3--:R-:W-:-:S04]  /*34470*/  PRMT R68, R90, 0x7610, R68 ;  /* 0x000076105a447816 */ /* 0x008fc80000000044 */
[----:B------:R0:W-:Y:S01]  /*34480*/  @P2 STG.E.U16 desc[UR16][R10.64], R13 ;  /* 0x0000000d0a002986 */ /* 0x0001e2000c101510 */
[----:B------:R-:W-:Y:S01]  /*34490*/  ISETP.GE.AND P0, PT, R12, UR61, PT ;  /* 0x0000003d0c007c0c */ /* 0x000fe2000bf06270 */
[----:B------:R-:W1:Y:S01]  /*344a0*/  LDCU UR57, c[0x0][0x39c] ;  /* 0x00007380ff3977ac */ /* 0x000e620008000800 */
[----:B------:R-:W-:Y:S02]  /*344b0*/  PRMT R67, R70, 0x7610, R67 ;  /* 0x0000761046437816 */ /* 0x000fe40000000043 */
[----:B------:R-:W-:Y:S01]  /*344c0*/  ISETP.LT.AND P5, PT, R73, UR69, !P3 ;  /* 0x0000004549007c0c */ /* 0x000fe2000dfa1270 */
[----:B------:R-:W3:Y:S01]  /*344d0*/  LDCU UR44, c[0x0][0x398] ;  /* 0x00007300ff2c77ac */ /* 0x000ee20008000800 */
[----:B0-----:R-:W-:Y:S01]  /*344e0*/  PRMT R11, R49, 0x7610, R11 ;  /* 0x00007610310b7816 */ /* 0x001fe2000000000b */
[----:B------:R-:W-:Y:S01]  /*344f0*/  VIADD R10, R0, UR7 ;  /* 0x00000007000a7c36 */ /* 0x000fe20008000000 */
[----:B------:R-:W3:Y:S01]  /*34500*/  LDL.LU R49, [R1+0x1030] ;  /* 0x0010300001317983 */ /* 0x000ee20000300800 */
[----:B------:R-:W-:Y:S01]  /*34510*/  PRMT R0, R91, 0x7610, R0 ;  /* 0x000076105b007816 */ /* 0x000fe20000000000 */
[----:B------:R-:W0:Y:S02]  /*34520*/  LDCU UR69, c[0x0][0x398] ;  /* 0x00007300ff4577ac */ /* 0x000e240008000800 */
[----:B------:R1:W-:Y:S01]  /*34530*/  @P1 STG.E.U16 desc[UR16][R14.64], R11 ;  /* 0x0000000b0e001986 */ /* 0x0003e2000c101510 */
[----:B------:R-:W-:Y:S01]  /*34540*/  IMAD.WIDE R12, R10, 0x2, R8 ;  /* 0x000000020a0c7825 */ /* 0x000fe200078e0208 */
[----:B------:R-:W0:Y:S02]  /*34550*/  LDCU UR61, c[0x0][0x398] ;  /* 0x00007300ff3d77ac */ /* 0x000e240008000800 */
[----:B------:R-:W3:Y:S01]  /*34560*/  LDL.S16 R91, [R1+0x2dc] ;  /* 0x0002dc00015b7983 */ /* 0x000ee20000100600 */
[----:B-1----:R-:W-:Y:S01]  /*34570*/  PRMT R11, R50, 0x7610, R11 ;  /* 0x00007610320b7816 */ /* 0x002fe2000000000b */
[----:B------:R-:W-:-:S02]  /*34580*/  IMAD.WIDE R14, R10, 0x2, R2 ;  /* 0x000000020a0e7825 */ /* 0x000fc400078e0202 */
[----:B------:R-:W3:Y:S04]  /*34590*/  LDL.LU R50, [R1+0x102c] ;  /* 0x00102c0001327983 */ /* 0x000ee80000300800 */
[----:B------:R-:W3:Y:S04]  /*345a0*/  LDL.LU R51, [R1+0x1028] ;  /* 0x0010280001337983 */ /* 0x000ee80000300800 */
[----:B------:R-:W3:Y:S04]  /*345b0*/  LDL.LU.S16 R70, [R1+0x2de] ;  /* 0x0002de0001467983 */ /* 0x000ee80000300600 */
[----:B------:R-:W-:Y:S04]  /*345c0*/  @P4 STG.E.U16 desc[UR16][R12.64], R0 ;  /* 0x000000000c004986 */ /* 0x000fe8000c101510 */
[----:B------:R2:W-:Y:S04]  /*345d0*/  @P6 STG.E.U16 desc[UR16][R14.64], R67 ;  /* 0x000000430e006986 */ /* 0x0005e8000c101510 */
[----:B------:R-:W4:Y:S01]  /*345e0*/  LDL.S16 R90, [R1+0x2e4] ;  /* 0x0002e400015a7983 */ /* 0x000f220000100600 */
[----:B--2---:R-:W-:-:S03]  /*345f0*/  PRMT R67, R89, 0x7610, R67 ;  /* 0x0000761059437816 */ /* 0x004fc60000000043 */
[----:B------:R-:W2:Y:S01]  /*34600*/  LDL.LU.S16 R89, [R1+0x2e6] ;  /* 0x0002e60001597983 */ /* 0x000ea20000300600 */
[----:B------:R-:W-:Y:S01]  /*34610*/  VIADD R0, R93, 0x46 ;  /* 0x000000465d007836 */ /* 0x000fe20000000000 */
[----:B------:R-:W-:Y:S02]  /*34620*/  ISETP.LT.AND P3, PT, R92, UR24, !P3 ;  /* 0x000000185c007c0c */ /* 0x000fe4000df61270 */
[----:B------:R-:W-:Y:S01]  /*34630*/  ISETP.LT.AND P2, PT, R66, UR40, !P0 ;  /* 0x0000002842007c0c */ /* 0x000fe2000c741270 */
[----:B------:R-:W-:Y:S01]  /*34640*/  IMAD.WIDE R12, R10, 0x2, R6 ;  /* 0x000000020a0c7825 */ /* 0x000fe200078e0206 */
[----:B------:R-:W-:Y:S01]  /*34650*/  ISETP.LT.AND P1, PT, R74, UR30, !P0 ;  /* 0x0000001e4a007c0c */ /* 0x000fe2000c721270 */
[----:B------:R-:W1:Y:S01]  /*34660*/  LDCU UR40, c[0x0][0x39c] ;  /* 0x00007380ff2877ac */ /* 0x000e620008000800 */
        /* <DEDUP_REMOVED lines=16> */
[----:B------:R-:W2:Y:S02]  /*34770*/  LDCU UR8, c[0x0][0x39c] ;  /* 0x00007380ff0877ac */ /* 0x000ea40008000800 */
[----:B------:R5:W-:Y:S01]  /*34780*/  @P1 STG.E.U16 desc[UR16][R10.64], R67 ;  /* 0x000000430a001986 */ /* 0x000be2000c101510 */
[----:B-1----:R-:W-:Y:S01]  /*34790*/  IMAD.WIDE R14, R0, 0x2, R4 ;  /* 0x00000002000e7825 */ /* 0x002fe200078e0204 */
[----:B------:R-:W1:Y:S01]  /*347a0*/  LDCU UR43, c[0x0][0x398] ;  /* 0x00007300ff2b77ac */ /* 0x000e620008000800 */
[----:B0-----:R-:W-:-:S02]  /*347b0*/  PRMT R13, R52, 0x7610, R13 ;  /* 0x00007610340d7816 */ /* 0x001fc4000000000d */
[----:B------:R-:W-:Y:S01]  /*347c0*/  VIADD R12, R93, 0x47 ;  /* 0x000000475d0c7836 */ /* 0x000fe20000000000 */
[----:B------:R-:W4:Y:S01]  /*347d0*/  LDL.LU R52, [R1+0x1024] ;  /* 0x0010240001347983 */ /* 0x000f220000300800 */
[----:B------:R-:W-:Y:S01]  /*347e0*/  PRMT R69, R55, 0x7610, R69 ;  /* 0x0000761037457816 */ /* 0x000fe20000000045 */
[----:B-----5:R-:W-:Y:S01]  /*347f0*/  IMAD.WIDE R10, R0, 0x2, R6 ;  /* 0x00000002000a7825 */ /* 0x020fe200078e0206 */
[----:B------:R-:W-:Y:S01]  /*34800*/  ISETP.LT.AND P2, PT, R73, UR32, !P6 ;  /* 0x0000002049007c0c */ /* 0x000fe2000f741270 */
[----:B------:R-:W0:Y:S03]  /*34810*/  LDCU UR47, c[0x0][0x398] ;  /* 0x00007300ff2f77ac */ /* 0x000e260008000800 */
[----:B------:R5:W-:Y:S01]  /*34820*/  @P4 STG.E.U16 desc[UR16][R10.64], R13 ;  /* 0x0000000d0a004986 */ /* 0x000be2000c101510 */
[----:B------:R-:W-:Y:S01]  /*34830*/  ISETP.GE.AND P1, PT, R12, UR77, PT ;  /* 0x0000004d0c007c0c */ /* 0x000fe2000bf26270 */
[----:B------:R-:W0:Y:S01]  /*34840*/  LDCU UR32, c[0x0][0x398] ;  /* 0x00007300ff2077ac */ /* 0x000e220008000800 */
[----:B-----5:R-:W-:Y:S01]  /*34850*/  PRMT R11, R53, 0x7610, R11 ;  /* 0x00007610350b7816 */ /* 0x020fe2000000000b */
[----:B------:R-:W-:Y:S01]  /*34860*/  VIADD R10, R0, UR7 ;  /* 0x00000007000a7c36 */ /* 0x000fe20008000000 */
[----:B------:R-:W5:Y:S01]  /*34870*/  LDL.LU R53, [R1+0x1020] ;  /* 0x0010200001357983 */ /* 0x000f620000300800 */
[----:B---3--:R-:W-:-:S02]  /*34880*/  PRMT R67, R70, 0x7610, R67 ;  /* 0x0000761046437816 */ /* 0x008fc40000000043 */
[----:B------:R-:W-:Y:S01]  /*34890*/  IMAD.WIDE R12, R10, 0x2, R8 ;  /* 0x000000020a0c7825 */ /* 0x000fe200078e0208 */
[----:B------:R-:W-:Y:S01]  /*348a0*/  PRMT R0, R91, 0x7610, R0 ;  /* 0x000076105b007816 */ /* 0x000fe20000000000 */
[----:B------:R3:W-:Y:S01]  /*348b0*/  @P0 STG.E.U16 desc[UR16][R14.64], R11 ;  /* 0x0000000b0e000986 */ /* 0x0007e2000c101510 */
[----:B------:R-:W-:Y:S01]  /*348c0*/  ISETP.LT.AND P6, PT, R92, UR36, !P6 ;  /* 0x000000245c007c0c */ /* 0x000fe2000f7c1270 */
[----:B------:R-:W0:Y:S02]  /*348d0*/  LDCU UR36, c[0x0][0x398] ;  /* 0x00007300ff2477ac */ /* 0x000e240008000800 */
[----:B------:R-:W5:Y:S01]  /*348e0*/  LDL.S16 R91, [R1+0x2ec] ;  /* 0x0002ec00015b7983 */ /* 0x000f620000100600 */
[----:B------:R-:W0:Y:S03]  /*348f0*/  LDCU UR77, c[0x0][0x398] ;  /* 0x00007300ff4d77ac */ /* 0x000e260008000800 */
[----:B------:R-:W-:Y:S01]  /*34900*/  @P5 STG.E.U16 desc[UR16][R12.64], R0 ;  /* 0x000000000c005986 */ /* 0x000fe2000c101510 */
[----:B---3--:R-:W-:Y:S01]  /*34910*/  IMAD.WIDE R14, R10, 0x2, R2 ;  /* 0x000000020a0e7825 */ /* 0x008fe200078e0202 */
[----:B------:R-:W-:-:S02]  /*34920*/  PRMT R11, R54, 0x7610, R11 ;  /* 0x00007610360b7816 */ /* 0x000fc4000000000b */
[----:B------:R-:W3:Y:S04]  /*34930*/  LDL.LU R54, [R1+0x101c] ;  /* 0x00101c0001367983 */ /* 0x000ee80000300800 */
[----:B------:R-:W3:Y:S04]  /*34940*/  LDL.LU R55, [R1+0x1018] ;  /* 0x0010180001377983 */ /* 0x000ee80000300800 */
[----:B------:R-:W3:Y:S04]  /*34950*/  LDL.LU.S16 R70, [R1+0x2ee] ;  /* 0x0002ee0001467983 */ /* 0x000ee80000300600 */
[----:B------:R2:W-:Y:S02]  /*34960*/  @P3 STG.E.U16 desc[UR16][R14.64], R67 ;  /* 0x000000430e003986 */ /* 0x0005e4000c101510 */
[----:B--2---:R-:W-:-:S02]  /*34970*/  PRMT R67, R89, 0x7610, R67 ;  /* 0x0000761059437816 */ /* 0x004fc40000000043 */
[----:B------:R-:W2:Y:S01]  /*34980*/  LDL.S16 R89, [R1+0x2f8] ;  /* 0x0002f80001597983 */ /* 0x000ea20000100600 */
[----:B------:R-:W-:Y:S01]  /*34990*/  VIADD R0, R93, 0x48 ;  /* 0x000000485d007836 */ /* 0x000fe20000000000 */
[----:B------:R-:W-:Y:S01]  /*349a0*/  ISETP.LT.AND P4, PT, R66, UR76, !P1 ;  /* 0x0000004c42007c0c */ /* 0x000fe2000cf81270 */
[----:B------:R-:W-:Y:S01]  /*349b0*/  IMAD.WIDE R12, R10, 0x2, R6 ;  /* 0x000000020a0c7825 */ /* 0x000fe200078e0206 */
[----:B------:R-:W-:Y:S01]  /*349c0*/  ISETP.LT.AND P0, PT, R74, UR51, !P1 ;  /* 0x000000334a007c0c */ /* 0x000fe2000cf01270 */
[----:B------:R-:W0:Y:S01]  /*349d0*/  LDCU UR76, c[0x0][0x39c] ;  /* 0x00007380ff4c77ac */ /* 0x000e220008000800 */
[----:B------:R-:W-:Y:S01]  /*349e0*/  ISETP.GE.AND P3, PT, R0, UR12, PT ;  /* 0x0000000c00007c0c */ /* 0x000fe2000bf66270 */
[C---:B------:R-:W-:Y:S01]  /*349f0*/  VIADD R0, R10.reuse, UR7 ;  /* 0x000000070a007c36 */ /* 0x040fe20008000000 */
[----:B------:R-:W-:Y:S01]  /*34a00*/  ISETP.LT.AND P5, PT, R73, UR58, !P1 ;  /* 0x0000003a49007c0c */ /* 0x000fe2000cfa1270 */
[----:B------:R1:W-:Y:S01]  /*34a10*/  @P2 STG.E.U16 desc[UR16][R12.64], R11 ;  /* 0x0000000b0c002986 */ /* 0x0003e2000c101510 */
[----:B------:R-:W-:Y:S01]  /*34a20*/  IMAD.WIDE R14, R10, 0x2, R4 ;  /* 0x000000020a0e7825 */ /* 0x000fe200078e0204 */
[----:B----4-:R-:W-:Y:S01]  /*34a30*/  PRMT R68, R90, 0x7610, R68 ;  /* 0x000076105a447816 */ /* 0x010fe20000000044 */
[----:B------:R-:W4:Y:S03]  /*34a40*/  LDCU UR51, c[0x0][0x398] ;  /* 0x00007300ff3377ac */ /* 0x000f260008000800 */
[----:B------:R0:W-:Y:S01]  /*34a50*/  @P6 STG.E.U16 desc[UR16][R14.64], R69 ;  /* 0x000000450e006986 */ /* 0x0001e2000c101510 */
[----:B------:R-:W2:Y:S01]  /*34a60*/  LDCU UR58, c[0x0][0x398] ;  /* 0x00007300ff3a77ac */ /* 0x000ea20008000800 */
[----:B------:R-:W2:Y:S01]  /*34a70*/  LDCU UR12, c[0x0][0x398] ;  /* 0x00007300ff0c77ac */ /* 0x000ea20008000800 */
[----:B-1----:R-:W-:-:S04]  /*34a80*/  IMAD.WIDE R12, R0, 0x2, R8 ;  /* 0x00000002000c7825 */ /* 0x002fc800078e0208 */
[----:B------:R-:W-:Y:S01]  /*34a90*/  IMAD.WIDE R10, R0, 0x2, R2 ;  /* 0x00000002000a7825 */ /* 0x000fe200078e0202 */
[----:B------:R1:W-:Y:S04]  /*34aa0*/  @P4 STG.E.U16 desc[UR16][R12.64], R68 ;  /* 0x000000440c004986 */ /* 0x0003e8000c101510 */
[----:B------:R4:W-:Y:S01]  /*34ab0*/  @P0 STG.E.U16 desc[UR16][R10.64], R67 ;  /* 0x000000430a000986 */ /* 0x0009e2000c101510 */
[----:B------:R-:W-:Y:S01]  /*34ac0*/  ISETP.LT.AND P1, PT, R92, UR63, !P1 ;  /* 0x0000003f5c007c0c */ /* 0x000fe2000cf21270 */
[----:B0-----:R-:W-:Y:S01]  /*34ad0*/  IMAD.WIDE R14, R0, 0x2, R4 ;  /* 0x00000002000e7825 */ /* 0x001fe200078e0204 */
[----:B-1----:R-:W-:Y:S02]  /*34ae0*/  PRMT R13, R56, 0x7610, R13 ;  /* 0x00007610380d7816 */ /* 0x002fe4000000000d */
[----:B------:R-:W-:Y:S01]  /*34af0*/  PRMT R69, R58, 0x7610, R69 ;  /* 0x000076103a457816 */ /* 0x000fe20000000045 */
[----:B------:R-:W5:Y:S01]  /*34b00*/  LDL.LU R56, [R1+0x1014] ;  /* 0x0010140001387983 */ /* 0x000f620000300800 */
[----:B----4-:R-:W-:Y:S01]  /*34b10*/  IMAD.WIDE R10, R0, 0x2, R6 ;  /* 0x00000002000a7825 */ /* 0x010fe200078e0206 */
[----:B------:R-:W-:Y:S01]  /*34b20*/  PRMT R68, R59, 0x7610, R68 ;  /* 0x000076103b447816 */ /* 0x000fe20000000044 */
[----:B------:R-:W0:Y:S03]  /*34b30*/  LDCU UR63, c[0x0][0x398] ;  /* 0x00007300ff3f77ac */ /* 0x000e260008000800 */
[----:B------:R1:W-:Y:S02]  /*34b40*/  @P5 STG.E.U16 desc[UR16][R10.64], R13 ;  /* 0x0000000d0a005986 */ /* 0x0003e4000c101510 */
[----:B-1----:R-:W-:-:S02]  /*34b50*/  PRMT R11, R57, 0x7610, R11 ;  /* 0x00007610390b7816 */ /* 0x002fc4000000000b */
[----:B------:R-:W4:Y:S04]  /*34b60*/  LDL.LU R57, [R1+0x1010] ;  /* 0x0010100001397983 */ /* 0x000f280000300800 */
[----:B------:R-:W4:Y:S04]  /*34b70*/  LDL.LU.S16 R90, [R1+0x2fa] ;  /* 0x0002fa00015a7983 */ /* 0x000f280000300600 */
[----:B------:R3:W-:Y:S02]  /*34b80*/  @P1 STG.E.U16 desc[UR16][R14.64], R11 ;  /* 0x0000000b0e001986 */ /* 0x0007e4000c101510 */
[----:B---3--:R-:W-:-:S02]  /*34b90*/  PRMT R11, R70, 0x7610, R11 ;  /* 0x00007610460b7816 */ /* 0x008fc4000000000b */
[----:B------:R-:W3:Y:S04]  /*34ba0*/  LDL.S16 R70, [R1+0x300] ;  /* 0x0003000001467983 */ /* 0x000ee80000100600 */
[----:B------:R-:W3:Y:S04]  /*34bb0*/  LDL.LU R58, [R1+0x100c] ;  /* 0x00100c00013a7983 */ /* 0x000ee80000300800 */
[----:B------:R-:W3:Y:S01]  /*34bc0*/  LDL.LU R59, [R1+0x1008] ;  /* 0x00100800013b7983 */ /* 0x000ee20000300800 */
[----:B--2---:R-:W-:-:S03]  /*34bd0*/  PRMT R67, R89, 0x7610, R67 ;  /* 0x0000761059437816 */ /* 0x004fc60000000043 */
[----:B------:R-:W2:Y:S01]  /*34be0*/  LDL.LU.S16 R89, [R1+0x302] ;  /* 0x0003020001597983 */ /* 0x000ea20000300600 */
[----:B------:R-:W-:Y:S01]  /*34bf0*/  ISETP.LT.AND P2, PT, R66, UR55, !P3 ;  /* 0x0000003742007c0c */ /* 0x000fe2000df41270 */
[----:B------:R-:W-:Y:S01]  /*34c00*/  VIADD R12, R93, 0x49 ;  /* 0x000000495d0c7836 */ /* 0x000fe20000000000 */
[----:B------:R-:W-:Y:S01]  /*34c10*/  ISETP.LT.AND P6, PT, R74, UR50, !P3 ;  /* 0x000000324a007c0c */ /* 0x000fe2000dfc1270 */
[----:B------:R-:W-:Y:S01]  /*34c20*/  VIADD R10, R0, UR7 ;  /* 0x00000007000a7c36 */ /* 0x000fe20008000000 */
[----:B-----5:R-:W-:Y:S01]  /*34c30*/  PRMT R0, R91, 0x7610, R0 ;  /* 0x000076105b007816 */ /* 0x020fe20000000000 */
[----:B------:R-:W1:Y:S01]  /*34c40*/  LDCU UR55, c[0x0][0x39c] ;  /* 0x00007380ff3777ac */ /* 0x000e620008000800 */
[----:B------:R-:W-:Y:S01]  /*34c50*/  ISETP.GE.AND P4, PT, R12, UR22, PT ;  /* 0x000000160c007c0c */ /* 0x000fe2000bf86270 */
[----:B------:R-:W-:Y:S01]  /*34c60*/  IMAD.WIDE R12, R10, 0x2, R8 ;  /* 0x000000020a0c7825 */ /* 0x000fe200078e0208 */
[----:B------:R-:W-:Y:S01]  /*34c70*/  ISETP.LT.AND P0, PT, R73, UR10, !P3 ;  /* 0x0000000a49007c0c */ /* 0x000fe2000df01270 */
[----:B------:R-:W5:Y:S01]  /*34c80*/  LDCU UR50, c[0x0][0x398] ;  /* 0x00007300ff3277ac */ /* 0x000f620008000800 */
[----:B------:R-:W-:-:S03]  /*34c90*/  ISETP.LT.AND P3, PT, R92, UR56, !P3 ;  /* 0x000000385c007c0c */ /* 0x000fc6000df61270 */
[----:B------:R0:W-:Y:S01]  /*34ca0*/  @P2 STG.E.U16 desc[UR16][R12.64], R0 ;  /* 0x000000000c002986 */ /* 0x0001e2000c101510 */
[----:B------:R-:W-:Y:S01]  /*34cb0*/  ISETP.LT.AND P5, PT, R66, UR72, !P4 ;  /* 0x0000004842007c0c */ /* 0x000fe2000e7a1270 */
[----:B------:R-:W-:Y:S01]  /*34cc0*/  IMAD.WIDE R14, R10, 0x2, R6 ;  /* 0x000000020a0e7825 */ /* 0x000fe200078e0206 */
        /* <DEDUP_REMOVED lines=10> */
[C---:B------:R-:W-:Y:S01]  /*34d70*/  VIADD R0, R10.reuse, UR7 ;  /* 0x000000070a007c36 */ /* 0x040fe20008000000 */
[----:B------:R5:W-:Y:S01]  /*34d80*/  @P0 STG.E.U16 desc[UR16][R14.64], R69 ;  /* 0x000000450e000986 */ /* 0x000be2000c101510 */
[----:B------:R-:W0:Y:S01]  /*34d90*/  LDCU UR53, c[0x0][0x398] ;  /* 0x00007300ff3577ac */ /* 0x000e220008000800 */
[----:B-1----:R-:W-:Y:S01]  /*34da0*/  IMAD.WIDE R12, R10, 0x2, R4 ;  /* 0x000000020a0c7825 */ /* 0x002fe200078e0204 */
[----:B------:R-:W-:Y:S01]  /*34db0*/  ISETP.LT.AND P4, PT, R92, UR54, !P4 ;  /* 0x000000365c007c0c */ /* 0x000fe2000e781270 */
[----:B------:R-:W1:Y:S02]  /*34dc0*/  LDCU UR49, c[0x0][0x398] ;  /* 0x00007300ff3177ac */ /* 0x000e640008000800 */
[----:B------:R-:W-:Y:S01]  /*34dd0*/  IMAD.WIDE R10, R0, 0x2, R8 ;  /* 0x00000002000a7825 */ /* 0x000fe200078e0208 */
[----:B------:R0:W-:Y:S01]  /*34de0*/  @P3 STG.E.U16 desc[UR16][R12.64], R68 ;  /* 0x000000440c003986 */ /* 0x0001e2000c101510 */
[----:B-----5:R-:W-:Y:S01]  /*34df0*/  PRMT R15, R60, 0x7610, R15 ;  /* 0x000076103c0f7816 */ /* 0x020fe2000000000f */
[----:B------:R-:W5:Y:S02]  /*34e00*/  LDCU UR54, c[0x0][0x398] ;  /* 0x00007300ff3677ac */ /* 0x000f640008000800 */
[----:B------:R4:W-:Y:S01]  /*34e10*/  @P5 STG.E.U16 desc[UR16][R10.64], R67 ;  /* 0x000000430a005986 */ /* 0x0009e2000c101510 */
[----:B------:R-:W-:Y:S01]  /*34e20*/  VIADD R14, R93, 0x4b ;  /* 0x0000004b5d0e7836 */ /* 0x000fe20000000000 */
[----:B------:R-:W1:Y:S02]  /*34e30*/  LDCU UR70, c[0x0][0x398] ;  /* 0x00007300ff4677ac */ /* 0x000e640008000800 */
[----:B------:R-:W5:Y:S01]  /*34e40*/  LDL.LU R60, [R1+0x1004] ;  /* 0x00100400013c7983 */ /* 0x000f620000300800 */
[----:B0-----:R-:W-:Y:S01]  /*34e50*/  IMAD.WIDE R12, R0, 0x2, R2 ;  /* 0x00000002000c7825 */ /* 0x001fe200078e0202 */
[----:B----4-:R-:W-:-:S03]  /*34e60*/  PRMT R67, R90, 0x7610, R67 ;  /* 0x000076105a437816 */ /* 0x010fc60000000043 */
[----:B------:R-:W-:Y:S01]  /*34e70*/  IMAD.WIDE R10, R0, 0x2, R6 ;  /* 0x00000002000a7825 */ /* 0x000fe200078e0206 */
[----:B------:R-:W-:Y:S02]  /*34e80*/  PRMT R68, R61, 0x7610, R68 ;  /* 0x000076103d447816 */ /* 0x000fe40000000044 */
[----:B------:R-:W4:Y:S04]  /*34e90*/  LDL.LU R61, [R1+0x1000] ;  /* 0x00100000013d7983 */ /* 0x000f280000300800 */
[----:B------:R0:W-:Y:S01]  /*34ea0*/  @P1 STG.E.U16 desc[UR16][R12.64], R67 ;  /* 0x000000430c001986 */ /* 0x0001e2000c101510 */
[----:B------:R-:W-:Y:S01]  /*34eb0*/  ISETP.GE.AND P1, PT, R14, UR18, PT ;  /* 0x000000120e007c0c */ /* 0x000fe2000bf26270 */
[----:B------:R-:W1:Y:S02]  /*34ec0*/  LDCU UR18, c[0x0][0x398] ;  /* 0x00007300ff1277ac */ /* 0x000e640008000800 */
[----:B------:R0:W-:Y:S04]  /*34ed0*/  @P2 STG.E.U16 desc[UR16][R10.64], R15 ;  /* 0x0000000f0a002986 */ /* 0x0001e8000c101510 */
[----:B------:R-:W4:Y:S01]  /*34ee0*/  LDL.S16 R71, [R1+0x308] ;  /* 0x0003080001477983 */ /* 0x000f220000100600 */
[----:B0-----:R-:W-:-:S03]  /*34ef0*/  VIADD R67, R93, 0x4d ;  /* 0x0000004d5d437836 */ /* 0x001fc60000000000 */
[----:B------:R-:W4:Y:S01]  /*34f00*/  LDL.LU.S16 R90, [R1+0x30a] ;  /* 0x00030a00015a7983 */ /* 0x000f220000300600 */
[----:B------:R-:W-:-:S05]  /*34f10*/  IMAD.WIDE R14, R0, 0x2, R4 ;  /* 0x00000002000e7825 */ /* 0x000fca00078e0204 */
[----:B------:R0:W-:Y:S01]  /*34f20*/  @P4 STG.E.U16 desc[UR16][R14.64], R68 ;  /* 0x000000440e004986 */ /* 0x0001e2000c101510 */
[----:B------:R-:W-:Y:S02]  /*34f30*/  ISETP.GE.AND P4, PT, R67, UR37, PT ;  /* 0x0000002543007c0c */ /* 0x000fe4000bf86270 */
[----:B------:R-:W-:Y:S02]  /*34f40*/  ISETP.LT.AND P0, PT, R66, UR48, !P6 ;  /* 0x0000003042007c0c */ /* 0x000fe4000f701270 */
[----:B------:R-:W-:Y:S01]  /*34f50*/  ISETP.LT.AND P3, PT, R74, UR34, !P6 ;  /* 0x000000224a007c0c */ /* 0x000fe2000f761270 */
[----:B------:R-:W-:Y:S01]  /*34f60*/  VIADD R10, R0, UR7 ;  /* 0x00000007000a7c36 */ /* 0x000fe20008000000 */
[----:B------:R-:W-:Y:S01]  /*34f70*/  ISETP.LT.AND P5, PT, R73, UR52, !P6 ;  /* 0x0000003449007c0c */ /* 0x000fe2000f7a1270 */
[----:B------:R-:W-:Y:S01]  /*34f80*/  VIADD R11, R93, 0x4c ;  /* 0x0000004c5d0b7836 */ /* 0x000fe20000000000 */
[----:B------:R-:W0:Y:S01]  /*34f90*/  LDCU UR48, c[0x0][0x39c] ;  /* 0x00007380ff3077ac */ /* 0x000e220008000800 */
[----:B--2---:R-:W-:Y:S01]  /*34fa0*/  PRMT R67, R89, 0x7610, R67 ;  /* 0x0000761059437816 */ /* 0x004fe20000000043 */
[----:B------:R-:W-:Y:S01]  /*34fb0*/  IMAD.WIDE R12, R10, 0x2, R8 ;  /* 0x000000020a0c7825 */ /* 0x000fe200078e0208 */
[----:B------:R-:W2:Y:S01]  /*34fc0*/  LDL.LU R89, [R1+0x30] ;  /* 0x0000300001597983 */ /* 0x000ea20000300800 */
[----:B---3--:R-:W-:Y:S01]  /*34fd0*/  PRMT R0, R70, 0x7610, R0 ;  /* 0x0000761046007816 */ /* 0x008fe20000000000 */
[----:B------:R-:W3:Y:S01]  /*34fe0*/  LDCU UR37, c[0x0][0x39c] ;  /* 0x00007380ff2577ac */ /* 0x000ee20008000800 */
[----:B0-----:R-:W-:Y:S01]  /*34ff0*/  IMAD.WIDE R14, R10, 0x2, R2 ;  /* 0x000000020a0e7825 */ /* 0x001fe200078e0202 */
[----:B------:R-:W-:-:S02]  /*35000*/  ISETP.GE.AND P2, PT, R11, UR65, PT ;  /* 0x000000410b007c0c */ /* 0x000fc4000bf46270 */
[----:B------:R-:W-:Y:S01]  /*35010*/  @P0 STG.E.U16 desc[UR16][R12.64], R0 ;  /* 0x000000000c000986 */ /* 0x000fe2000c101510 */
[----:B------:R-:W-:Y:S01]  /*35020*/  PRMT R11, R62, 0x7610, R11 ;  /* 0x000076103e0b7816 */ /* 0x000fe2000000000b */
[----:B------:R-:W0:Y:S02]  /*35030*/  LDCU UR34, c[0x0][0x398] ;  /* 0x00007300ff2277ac */ /* 0x000e240008000800 */
[----:B------:R0:W-:Y:S01]  /*35040*/  @P3 STG.E.U16 desc[UR16][R14.64], R67 ;  /* 0x000000430e003986 */ /* 0x0001e2000c101510 */
[----:B------:R-:W-:Y:S01]  /*35050*/  PRMT R68, R64, 0x7610, R68 ;  /* 0x0000761040447816 */ /* 0x000fe20000000044 */
[----:B------:R-:W0:Y:S02]  /*35060*/  LDCU UR52, c[0x0][0x398] ;  /* 0x00007300ff3477ac */ /* 0x000e240008000800 */
[----:B------:R-:W3:Y:S01]  /*35070*/  LDL.LU R62, [R1+0xffc] ;  /* 0x000ffc00013e7983 */ /* 0x000ee20000300800 */
[----:B----4-:R-:W-:Y:S01]  /*35080*/  PRMT R69, R90, 0x7610, R69 ;  /* 0x000076105a457816 */ /* 0x010fe20000000045 */
[----:B------:R-:W4:Y:S01]  /*35090*/  LDCU UR65, c[0x0][0x398] ;  /* 0x00007300ff4177ac */ /* 0x000f220008000800 */
[----:B0-----:R-:W-:-:S02]  /*350a0*/  PRMT R15, R63, 0x7610, R15 ;  /* 0x000076103f0f7816 */ /* 0x001fc4000000000f */
[----:B------:R-:W3:Y:S04]  /*350b0*/  LDL.LU R63, [R1+0xff8] ;  /* 0x000ff800013f7983 */ /* 0x000ee80000300800 */
[----:B------:R-:W3:Y:S04]  /*350c0*/  LDL.S16 R91, [R1+0x310] ;  /* 0x00031000015b7983 */ /* 0x000ee80000100600 */
[----:B------:R-:W4:Y:S01]  /*350d0*/  LDL.LU.S16 R70, [R1+0x312] ;  /* 0x0003120001467983 */ /* 0x000f220000300600 */
[----:B------:R-:W-:-:S03]  /*350e0*/  PRMT R67, R65, 0x7610, R67 ;  /* 0x0000761041437816 */ /* 0x000fc60000000043 */
[----:B------:R-:W5:Y:S04]  /*350f0*/  LDL.LU R64, [R1+0xff4] ;  /* 0x000ff40001407983 */ /* 0x000f680000300800 */
[----:B------:R-:W5:Y:S04]  /*35100*/  LDL.LU R65, [R1+0xff0] ;  /* 0x000ff00001417983 */ /* 0x000f680000300800 */
[----:B------:R-:W5:Y:S01]  /*35110*/  LDL.S16 R90, [R1+0x318] ;  /* 0x00031800015a7983 */ /* 0x000f620000100600 */
[----:B--2---:R-:W-:-:S03]  /*35120*/  F2FP.F16.F32.PACK_AB R16, R16, R89 ;  /* 0x000000591010723e */ /* 0x004fc600000000ff */
[----:B------:R-:W2:Y:S01]  /*35130*/  LDL.LU.S16 R89, [R1+0x31a] ;  /* 0x00031a0001597983 */ /* 0x000ea20000300600 */
[----:B------:R-:W-:Y:S01]  /*35140*/  ISETP.LT.AND P6, PT, R92, UR45, !P6 ;  /* 0x0000002d5c007c0c */ /* 0x000fe2000f7c1270 */
[----:B------:R-:W-:-:S04]  /*35150*/  IMAD.WIDE R12, R10, 0x2, R6 ;  /* 0x000000020a0c7825 */ /* 0x000fc800078e0206 */
[----:B------:R-:W-:Y:S01]  /*35160*/  VIADD R0, R93, 0x4e ;  /* 0x0000004e5d007836 */ /* 0x000fe20000000000 */
[----:B------:R0:W-:Y:S01]  /*35170*/  @P5 STG.E.U16 desc[UR16][R12.64], R11 ;  /* 0x0000000b0c005986 */ /* 0x0001e2000c101510 */
[----:B------:R-:W-:Y:S01]  /*35180*/  ISETP.LT.AND P5, PT, R66, UR75, !P1 ;  /* 0x0000004b42007c0c */ /* 0x000fe2000cfa1270 */
[----:B------:R-:W1:Y:S02]  /*35190*/  LDCU UR45, c[0x0][0x398] ;  /* 0x00007300ff2d77ac */ /* 0x000e640008000800 */
[----:B------:R-:W-:Y:S01]  /*351a0*/  ISETP.GE.AND P0, PT, R0, UR62, PT ;  /* 0x0000003e00007c0c */ /* 0x000fe2000bf06270 */
[----:B------:R-:W-:Y:S01]  /*351b0*/  VIADD R0, R10, UR7 ;  /* 0x000000070a007c36 */ /* 0x000fe20008000000 */
[----:B------:R-:W-:Y:S01]  /*351c0*/  ISETP.LT.AND P3, PT, R74, UR20, !P1 ;  /* 0x000000144a007c0c */ /* 0x000fe2000cf61270 */
[----:B------:R-:W2:Y:S01]  /*351d0*/  LDL.LU R75, [R1+0x34] ;  /* 0x00003400014b7983 */ /* 0x000ea20000300800 */
[----:B------:R-:W-:Y:S01]  /*351e0*/  PRMT R14, R71, 0x7610, R14 ;  /* 0x00007610470e7816 */ /* 0x000fe2000000000e */
[----:B------:R-:W1:Y:S02]  /*351f0*/  LDCU UR62, c[0x0][0x398] ;  /* 0x00007300ff3e77ac */ /* 0x000e640008000800 */
[----:B------:R-:W2:Y:S01]  /*35200*/  LDL.S16 R72, [R1+0x320] ;  /* 0x0003200001487983 */ /* 0x000ea20000100600 */
[----:B0-----:R-:W-:Y:S01]  /*35210*/  IMAD.WIDE R12, R10, 0x2, R4 ;  /* 0x000000020a0c7825 */ /* 0x001fe200078e0204 */
[----:B------:R-:W0:Y:S02]  /*35220*/  LDCU UR20, c[0x0][0x398] ;  /* 0x00007300ff1477ac */ /* 0x000e240008000800 */
[----:B------:R-:W2:Y:S01]  /*35230*/  LDL.LU R71, [R1+0x38] ;  /* 0x0000380001477983 */ /* 0x000ea20000300800 */
[----:B------:R-:W-:Y:S01]  /*35240*/  IMAD.WIDE R10, R0, 0x2, R8 ;  /* 0x00000002000a7825 */ /* 0x000fe200078e0208 */
[----:B------:R-:W0:Y:S02]  /*35250*/  LDCU UR75, c[0x0][0x398] ;  /* 0x00007300ff4b77ac */ /* 0x000e240008000800 */
[----:B------:R1:W-:Y:S01]  /*35260*/  @P6 STG.E.U16 desc[UR16][R12.64], R15 ;  /* 0x0000000f0c006986 */ /* 0x0003e2000c101510 */
[----:B------:R-:W-:Y:S01]  /*35270*/  ISETP.LT.AND P6, PT, R73, UR71, !P1 ;  /* 0x0000004749007c0c */ /* 0x000fe2000cfc1270 */
[----:B------:R-:W0:Y:S01]  /*35280*/  LDCU UR71, c[0x0][0x398] ;  /* 0x00007300ff4777ac */ /* 0x000e220008000800 */
[----:B------:R-:W-:Y:S01]  /*35290*/  ISETP.LT.AND P1, PT, R92, UR46, !P1 ;  /* 0x0000002e5c007c0c */ /* 0x000fe2000cf21270 */
[----:B------:R0:W-:Y:S01]  /*352a0*/  @P5 STG.E.U16 desc[UR16][R10.64], R14 ;  /* 0x0000000e0a005986 */ /* 0x0001e2000c101510 */
[----:B------:R-:W2:Y:S01]  /*352b0*/  LDCU UR46, c[0x0][0x398] ;  /* 0x00007300ff2e77ac */ /* 0x000ea20008000800 */
[----:B-1----:R-:W-:-:S02]  /*352c0*/  VIADD R12, R93, 0x4f ;  /* 0x0000004f5d0c7836 */ /* 0x002fc40000000000 */
[----:B0-----:R-:W-:-:S03]  /*352d0*/  IMAD.WIDE R14, R0, 0x2, R2 ;  /* 0x00000002000e7825 */ /* 0x001fc600078e0202 */
[----:B------:R-:W-:Y:S01]  /*352e0*/  ISETP.GE.AND P5, PT, R12, UR59, PT ;  /* 0x0000003b0c007c0c */ /* 0x000fe2000bfa6270 */
[----:B------:R-:W0:Y:S01]  /*352f0*/  LDCU UR59, c[0x0][0x39c] ;  /* 0x00007380ff3b77ac */ /* 0x000e220008000800 */
[C---:B------:R-:W-:Y:S01]  /*35300*/  IMAD.WIDE R12, R0.reuse, 0x2, R6 ;  /* 0x00000002000c7825 */ /* 0x040fe200078e0206 */
[----:B------:R1:W-:Y:S03]  /*35310*/  @P3 STG.E.U16 desc[UR16][R14.64], R69 ;  /* 0x000000450e003986 */ /* 0x0003e6000c101510 */
[----:B------:R-:W-:Y:S01]  /*35320*/  IMAD.WIDE R10, R0, 0x2, R4 ;  /* 0x00000002000a7825 */ /* 0x000fe200078e0204 */
[----:B------:R0:W-:Y:S01]  /*35330*/  @P6 STG.E.U16 desc[UR16][R12.64], R68 ;  /* 0x000000440c006986 */ /* 0x0001e2000c101510 */
[----:B------:R-:W-:Y:S01]  /*35340*/  ISETP.LT.AND P3, PT, R66, UR74, !P2 ;  /* 0x0000004a42007c0c */ /* 0x000fe2000d761270 */
[----:B------:R-:W2:Y:S02]  /*35350*/  LDCU UR74, c[0x0][0x398] ;  /* 0x00007300ff4a77ac */ /* 0x000ea40008000800 */
[----:B------:R0:W-:Y:S01]  /*35360*/  @P1 STG.E.U16 desc[UR16][R10.64], R67 ;  /* 0x000000430a001986 */ /* 0x0001e2000c101510 */
[----:B------:R-:W-:Y:S01]  /*35370*/  ISETP.LT.AND P1, PT, R74, UR39, !P2 ;  /* 0x000000274a007c0c */ /* 0x000fe2000d721270 */
[----:B------:R-:W-:Y:S01]  /*35380*/  VIADD R0, R0, UR7 ;  /* 0x0000000700007c36 */ /* 0x000fe20008000000 */
[----:B------:R-:W-:Y:S01]  /*35390*/  ISETP.LT.AND P6, PT, R73, UR28, !P2 ;  /* 0x0000001c49007c0c */ /* 0x000fe2000d7c1270 */
[----:B------:R-:W2:Y:S01]  /*353a0*/  LDCU UR39, c[0x0][0x398] ;  /* 0x00007300ff2777ac */ /* 0x000ea20008000800 */
[----:B------:R-:W-:Y:S01]  /*353b0*/  ISETP.LT.AND P2, PT, R92, UR64, !P2 ;  /* 0x000000405c007c0c */ /* 0x000fe2000d741270 */
[C---:B-1----:R-:W-:Y:S01]  /*353c0*/  IMAD.WIDE R14, R0.reuse, 0x2, R8 ;  /* 0x00000002000e7825 */ /* 0x042fe200078e0208 */
[----:B------:R-:W1:Y:S03]  /*353d0*/  LDCU UR28, c[0x0][0x398] ;  /* 0x00007300ff1c77ac */ /* 0x000e660008000800 */
[C---:B0-----:R-:W-:Y:S01]  /*353e0*/  IMAD.WIDE R12, R0.reuse, 0x2, R2 ;  /* 0x00000002000c7825 */ /* 0x041fe200078e0202 */
[----:B------:R-:W0:Y:S03]  /*353f0*/  LDCU UR64, c[0x0][0x398] ;  /* 0x00007300ff4077ac */ /* 0x000e260008000800 */
[----:B------:R-:W-:Y:S01]  /*35400*/  IMAD.WIDE R10, R0, 0x2, R6 ;  /* 0x00000002000a7825 */ /* 0x000fe200078e0206 */
[----:B---3--:R-:W-:-:S02]  /*35410*/  PRMT R69, R91, 0x7610, R69 ;  /* 0x000076105b457816 */ /* 0x008fc40000000045 */
[----:B----4-:R-:W-:-:S03]  /*35420*/  PRMT R68, R70, 0x7610, R68 ;  /* 0x0000761046447816 */ /* 0x010fc60000000044 */
[----:B------:R-:W-:Y:S04]  /*35430*/  @P3 STG.E.U16 desc[UR16][R14.64], R69 ;  /* 0x000000450e003986 */ /* 0x000fe8000c101510 */
[----:B------:R3:W-:Y:S04]  /*35440*/  @P1 STG.E.U16 desc[UR16][R12.64], R68 ;  /* 0x000000440c001986 */ /* 0x0007e8000c101510 */
[----:B------:R4:W-:Y:S01]  /*35450*/  @P6 STG.E.U16 desc[UR16][R10.64], R16 ;  /* 0x000000100a006986 */ /* 0x0009e2000c101510 */
[----:B---3--:R-:W-:Y:S01]  /*35460*/  IMAD.WIDE R12, R0, 0x2, R4 ;  /* 0x00000002000c7825 */ /* 0x008fe200078e0204 */
[----:B----4-:R-:W-:-:S02]  /*35470*/  PRMT R11, R16, 0x7632, R11 ;  /* 0x00007632100b7816 */ /* 0x010fc4000000000b */
[----:B-----5:R-:W-:Y:S02]  /*35480*/  PRMT R16, R90, 0x7610, R16 ;  /* 0x000076105a107816 */ /* 0x020fe40000000010 */
[----:B------:R-:W3:Y:S04]  /*35490*/  LDL.LU.S16 R90, [R1+0x322] ;  /* 0x00032200015a7983 */ /* 0x000ee80000300600 */
[----:B------:R2:W-:Y:S02]  /*354a0*/  @P2 STG.E.U16 desc[UR16][R12.64], R11 ;  /* 0x0000000b0c002986 */ /* 0x0005e4000c101510 */
[----:B--2---:R-:W-:Y:S02]  /*354b0*/  PRMT R11, R89, 0x7610, R11 ;  /* 0x00007610590b7816 */ /* 0x004fe4000000000b */
[----:B------:R-:W2:Y:S01]  /*354c0*/  LDL.LU R89, [R1+0x3c] ;  /* 0x00003c0001597983 */ /* 0x000ea20000300800 */
[----:B------:R-:W-:Y:S01]  /*354d0*/  ISETP.LT.AND P6, PT, R66, UR35, !P4 ;  /* 0x0000002342007c0c */ /* 0x000fe2000e7c1270 */
[----:B------:R-:W-:Y:S01]  /*354e0*/  VIADD R10, R0, UR7 ;  /* 0x00000007000a7c36 */ /* 0x000fe20008000000 */
[----:B------:R-:W-:Y:S01]  /*354f0*/  ISETP.LT.AND P1, PT, R74, UR66, !P4 ;  /* 0x000000424a007c0c */ /* 0x000fe2000e721270 */
[----:B------:R-:W4:Y:S01]  /*35500*/  LDL.S16 R91, [R1+0x328] ;  /* 0x00032800015b7983 */ /* 0x000f220000100600 */
[----:B------:R-:W-:Y:S01]  /*35510*/  F2FP.F16.F32.PACK_AB R17, R17, R75 ;  /* 0x0000004b1111723e */ /* 0x000fe200000000ff */
[----:B------:R-:W-:-:S02]  /*35520*/  IMAD.WIDE R14, R10, 0x2, R8 ;  /* 0x000000020a0e7825 */ /* 0x000fc400078e0208 */
[----:B------:R-:W5:Y:S01]  /*35530*/  LDL.LU.S16 R70, [R1+0x32a] ;  /* 0x00032a0001467983 */ /* 0x000f620000300600 */
[----:B------:R-:W0:Y:S05]  /*35540*/  LDCU UR35, c[0x0][0x398] ;  /* 0x00007300ff2377ac */ /* 0x000e2a0008000800 */
[----:B------:R1:W-:Y:S01]  /*35550*/  @P6 STG.E.U16 desc[UR16][R14.64], R16 ;  /* 0x000000100e006986 */ /* 0x0003e2000c101510 */
[----:B------:R-:W-:Y:S01]  /*35560*/  ISETP.LT.AND P6, PT, R73, UR68, !P4 ;  /* 0x0000004449007c0c */ /* 0x000fe2000e7c1270 */
[----:B------:R-:W-:Y:S01]  /*35570*/  IMAD.WIDE R12, R10, 0x2, R2 ;  /* 0x000000020a0c7825 */ /* 0x000fe200078e0202 */
[----:B------:R-:W-:Y:S01]  /*35580*/  F2FP.F16.F32.PACK_AB R18, R18, R71 ;  /* 0x000000471212723e */ /* 0x000fe200000000ff */
[----:B------:R-:W0:Y:S03]  /*35590*/  LDCU UR66, c[0x0][0x398] ;  /* 0x00007300ff4277ac */ /* 0x000e260008000800 */
[----:B------:R-:W-:Y:S01]  /*355a0*/  @P1 STG.E.U16 desc[UR16][R12.64], R11 ;  /* 0x0000000b0c001986 */ /* 0x000fe2000c101510 */
[----:B-1----:R-:W-:Y:S01]  /*355b0*/  IMAD.WIDE R14, R10, 0x2, R6 ;  /* 0x000000020a0e7825 */ /* 0x002fe200078e0206 */
[----:B------:R-:W-:Y:S01]  /*355c0*/  PRMT R16, R17, 0x7632, R16 ;  /* 0x0000763211107816 */ /* 0x000fe20000000010 */
[----:B------:R-:W1:Y:S04]  /*355d0*/  LDCU UR68, c[0x0][0x398] ;  /* 0x00007300ff4477ac */ /* 0x000e680008000800 */
[----:B------:R3:W-:Y:S02]  /*355e0*/  @P6 STG.E.U16 desc[UR16][R14.64], R17 ;  /* 0x000000110e006986 */ /* 0x0007e4000c101510 */
[----:B---3--:R-:W-:-:S02]  /*355f0*/  PRMT R17, R90, 0x7610, R17 ;  /* 0x000076105a117816 */ /* 0x008fc40000000011 */
[----:B------:R-:W3:Y:S01]  /*35600*/  LDL.S16 R90, [R1+0x32c] ;  /* 0x00032c00015a7983 */ /* 0x000ee20000100600 */
[----:B--2---:R-:W-:-:S03]  /*35610*/  F2FP.F16.F32.PACK_AB R19, R19, R89 ;  /* 0x000000591313723e */ /* 0x004fc600000000ff */
[----:B------:R-:W2:Y:S01]  /*35620*/  LDL.LU.S16 R89, [R1+0x32e] ;  /* 0x00032e0001597983 */ /* 0x000ea20000300600 */
[----:B------:R-:W-:Y:S01]  /*35630*/  ISETP.LT.AND P4, PT, R92, UR26, !P4 ;  /* 0x0000001a5c007c0c */ /* 0x000fe2000e781270 */
[C---:B------:R-:W-:Y:S01]  /*35640*/  VIADD R0, R93.reuse, 0x51 ;  /* 0x000000515d007836 */ /* 0x040fe20000000000 */
[----:B------:R-:W-:Y:S01]  /*35650*/  ISETP.LT.AND P1, PT, R66, UR60, !P0 ;  /* 0x0000003c42007c0c */ /* 0x000fe2000c721270 */
[----:B------:R-:W-:Y:S01]  /*35660*/  IMAD.WIDE R12, R10, 0x2, R4 ;  /* 0x000000020a0c7825 */ /* 0x000fe200078e0204 */
[----:B------:R-:W-:Y:S01]  /*35670*/  ISETP.LT.AND P6, PT, R74, UR73, !P0 ;  /* 0x000000494a007c0c */ /* 0x000fe2000c7c1270 */
[----:B------:R-:W2:Y:S01]  /*35680*/  LDL.LU R75, [R1+0x40] ;  /* 0x00004000014b7983 */ /* 0x000ea20000300800 */
[----:B------:R-:W-:Y:S01]  /*35690*/  ISETP.GE.AND P2, PT, R0, UR40, PT ;  /* 0x0000002800007c0c */ /* 0x000fe2000bf46270 */
[----:B------:R-:W-:Y:S01]  /*356a0*/  VIADD R0, R10, UR7 ;  /* 0x000000070a007c36 */ /* 0x000fe20008000000 */
[----:B------:R-:W-:Y:S01]  /*356b0*/  PRMT R14, R72, 0x7610, R14 ;  /* 0x00007610480e7816 */ /* 0x000fe2000000000e */
[----:B------:R-:W-:Y:S01]  /*356c0*/  VIADD R67, R93, 0x50 ;  /* 0x000000505d437836 */ /* 0x000fe20000000000 */
[----:B------:R-:W2:Y:S01]  /*356d0*/  LDL.S16 R72, [R1+0x330] ;  /* 0x0003300001487983 */ /* 0x000ea20000100600 */
[----:B------:R-:W-:Y:S01]  /*356e0*/  IMAD.WIDE R10, R0, 0x2, R8 ;  /* 0x00000002000a7825 */ /* 0x000fe200078e0208 */
[----:B------:R-:W0:Y:S02]  /*356f0*/  LDCU UR26, c[0x0][0x39c] ;  /* 0x00007380ff1a77ac */ /* 0x000e240008000800 */
[----:B------:R1:W-:Y:S01]  /*35700*/  @P4 STG.E.U16 desc[UR16][R12.64], R16 ;  /* 0x000000100c004986 */ /* 0x0003e2000c101510 */
[----:B------:R-:W-:Y:S01]  /*35710*/  ISETP.LT.AND P4, PT, R73, UR67, !P0 ;  /* 0x0000004349007c0c */ /* 0x000fe2000c781270 */
[----:B------:R-:W0:Y:S01]  /*35720*/  LDCU UR40, c[0x0][0x398] ;  /* 0x00007300ff2877ac */ /* 0x000e220008000800 */
[----:B------:R-:W-:Y:S01]  /*35730*/  ISETP.LT.AND P0, PT, R92, UR14, !P0 ;  /* 0x0000000e5c007c0c */ /* 0x000fe2000c701270 */
[----:B------:R4:W-:Y:S01]  /*35740*/  @P1 STG.E.U16 desc[UR16][R10.64], R14 ;  /* 0x0000000e0a001986 */ /* 0x0009e2000c101510 */
[----:B------:R-:W-:Y:S01]  /*35750*/  ISETP.GE.AND P3, PT, R67, UR57, PT ;  /* 0x0000003943007c0c */ /* 0x000fe2000bf66270 */
[----:B------:R-:W0:Y:S02]  /*35760*/  LDCU UR57, c[0x0][0x39c] ;  /* 0x00007380ff3977ac */ /* 0x000e240008000800 */
[----:B------:R-:W2:Y:S01]  /*35770*/  LDL.LU R71, [R1+0x44] ;  /* 0x0000440001477983 */ /* 0x000ea20000300800 */
[----:B------:R-:W0:Y:S01]  /*35780*/  LDCU UR14, c[0x0][0x39c] ;  /* 0x00007380ff0e77ac */ /* 0x000e220008000800 */
[----:B-1----:R-:W-:Y:S01]  /*35790*/  VIADD R12, R93, 0x52 ;  /* 0x000000525d0c7836 */ /* 0x002fe20000000000 */
[----:B------:R-:W-:Y:S01]  /*357a0*/  PRMT R16, R18, 0x7632, R16 ;  /* 0x0000763212107816 */ /* 0x000fe20000000010 */
[----:B------:R-:W1:Y:S01]  /*357b0*/  LDCU UR60, c[0x0][0x398] ;  /* 0x00007300ff3c77ac */ /* 0x000e620008000800 */
[----:B----4-:R-:W-:-:S02]  /*357c0*/  IMAD.WIDE R14, R0, 0x2, R2 ;  /* 0x00000002000e7825 */ /* 0x010fc400078e0202 */
[----:B------:R-:W-:Y:S01]  /*357d0*/  ISETP.GE.AND P1, PT, R12, UR8, PT ;  /* 0x000000080c007c0c */ /* 0x000fe2000bf26270 */
[----:B------:R-:W4:Y:S01]  /*357e0*/  LDCU UR73, c[0x0][0x398] ;  /* 0x00007300ff4977ac */ /* 0x000f220008000800 */
[C---:B------:R-:W-:Y:S01]  /*357f0*/  IMAD.WIDE R12, R0.reuse, 0x2, R6 ;  /* 0x00000002000c7825 */ /* 0x040fe200078e0206 */
[----:B------:R5:W-:Y:S01]  /*35800*/  @P6 STG.E.U16 desc[UR16][R14.64], R17 ;  /* 0x000000110e006986 */ /* 0x000be2000c101510 */
[----:B------:R-:W0:Y:S02]  /*35810*/  LDCU UR67, c[0x0][0x398] ;  /* 0x00007300ff4377ac */ /* 0x000e240008000800 */
[----:B------:R-:W-:Y:S01]  /*35820*/  IMAD.WIDE R10, R0, 0x2, R4 ;  /* 0x00000002000a7825 */ /* 0x000fe200078e0204 */
[----:B------:R1:W-:Y:S01]  /*35830*/  @P4 STG.E.U16 desc[UR16][R12.64], R18 ;  /* 0x000000120c004986 */ /* 0x0003e2000c101510 */
[----:B------:R-:W-:Y:S01]  /*35840*/  ISETP.LT.AND P4, PT, R66, UR4, !P5 ;  /* 0x0000000442007c0c */ /* 0x000fe2000ef81270 */
[----:B------:R-:W0:Y:S02]  /*35850*/  LDCU UR8, c[0x0][0x398] ;  /* 0x00007300ff0877ac */ /* 0x000e240008000800 */
[----:B------:R0:W-:Y:S01]  /*35860*/  @P0 STG.E.U16 desc[UR16][R10.64], R16 ;  /* 0x000000100a000986 */ /* 0x0001e2000c101510 */
[----:B------:R-:W-:-:S02]  /*35870*/  ISETP.LT.AND P0, PT, R74, UR33, !P5 ;  /* 0x000000214a007c0c */ /* 0x000fc4000ef01270 */
[----:B------:R-:W-:Y:S01]  /*35880*/  ISETP.LT.AND P6, PT, R73, UR31, !P5 ;  /* 0x0000001f49007c0c */ /* 0x000fe2000efc1270 */
[----:B------:R-:W-:Y:S01]  /*35890*/  VIADD R0, R0, UR7 ;  /* 0x0000000700007c36 */ /* 0x000fe20008000000 */
[----:B------:R-:W-:Y:S01]  /*358a0*/  ISETP.LT.AND P5, PT, R92, UR41, !P5 ;  /* 0x000000295c007c0c */ /* 0x000fe2000efa1270 */
[----:B------:R-:W2:Y:S01]  /*358b0*/  LDCU UR41, c[0x0][0x39c] ;  /* 0x00007380ff2977ac */ /* 0x000ea20008000800 */
[----:B-----5:R-:W-:Y:S01]  /*358c0*/  PRMT R17, R70, 0x7610, R17 ;  /* 0x0000761046117816 */ /* 0x020fe20000000011 */
[C---:B------:R-:W-:Y:S01]  /*358d0*/  IMAD.WIDE R14, R0.reuse, 0x2, R8 ;  /* 0x00000002000e7825 */ /* 0x040fe200078e0208 */
[----:B-1----:R-:W-:Y:S01]  /*358e0*/  PRMT R18, R91, 0x7610, R18 ;  /* 0x000076105b127816 */ /* 0x002fe20000000012 */
[----:B------:R-:W1:Y:S02]  /*358f0*/  LDCU UR4, c[0x0][0x398] ;  /* 0x00007300ff0477ac */ /* 0x000e640008000800 */
[C---:B------:R-:W-:Y:S01]  /*35900*/  IMAD.WIDE R12, R0.reuse, 0x2, R2 ;  /* 0x00000002000c7825 */ /* 0x040fe200078e0202 */
[----:B------:R-:W5:Y:S03]  /*35910*/  LDCU UR33, c[0x0][0x398] ;  /* 0x00007300ff2177ac */ /* 0x000f660008000800 */
[----:B0-----:R-:W-:Y:S01]  /*35920*/  IMAD.WIDE R10, R0, 0x2, R6 ;  /* 0x00000002000a7825 */ /* 0x001fe200078e0206 */
[----:B------:R-:W-:Y:S01]  /*35930*/  @P4 STG.E.U16 desc[UR16][R14.64], R18 ;  /* 0x000000120e004986 */ /* 0x000fe2000c101510 */
[----:B------:R-:W0:Y:S02]  /*35940*/  LDCU UR31, c[0x0][0x398] ;  /* 0x00007300ff1f77ac */ /* 0x000e240008000800 */
[----:B------:R-:W-:Y:S01]  /*35950*/  VIADD R16, R93, 0x53 ;  /* 0x000000535d107836 */ /* 0x000fe20000000000 */
[----:B------:R1:W-:Y:S04]  /*35960*/  @P0 STG.E.U16 desc[UR16][R12.64], R17 ;  /* 0x000000110c000986 */ /* 0x0003e8000c101510 */
[----:B------:R0:W-:Y:S01]  /*35970*/  @P6 STG.E.U16 desc[UR16][R10.64], R19 ;  /* 0x000000130a006986 */ /* 0x0001e2000c101510 */
[----:B------:R-:W-:Y:S01]  /*35980*/  ISETP.GE.AND P4, PT, R16, UR76, PT ;  /* 0x0000004c10007c0c */ /* 0x000fe2000bf86270 */
[----:B------:R-:W2:Y:S01]  /*35990*/  LDCU UR76, c[0x0][0x398] ;  /* 0x00007300ff4c77ac */ /* 0x000ea20008000800 */
[----:B-1----:R-:W-:Y:S01]  /*359a0*/  IMAD.WIDE R12, R0, 0x2, R4 ;  /* 0x00000002000c7825 */ /* 0x002fe200078e0204 */
[----:B0-----:R-:W-:-:S05]  /*359b0*/  PRMT R11, R19, 0x7632, R11 ;  /* 0x00007632130b7816 */ /* 0x001fca000000000b */
[----:B------:R2:W-:Y:S01]  /*359c0*/  @P5 STG.E.U16 desc[UR16][R12.64], R11 ;  /* 0x0000000b0c005986 */ /* 0x0005e2000c101510 */
[----:B---3--:R-:W-:-:S03]  /*359d0*/  PRMT R16, R90, 0x7610, R16 ;  /* 0x000076105a107816 */ /* 0x008fc60000000010 */
[----:B------:R-:W3:Y:S01]  /*359e0*/  LDL.LU.S16 R90, [R1+0x332] ;  /* 0x00033200015a7983 */ /* 0x000ee20000300600 */
[----:B--2---:R-:W-:-:S03]  /*359f0*/  PRMT R11, R89, 0x7610, R11 ;  /* 0x00007610590b7816 */ /* 0x004fc6000000000b */
[----:B------:R-:W2:Y:S04]  /*35a00*/  LDL.LU R89, [R1+0x48] ;  /* 0x0000480001597983 */ /* 0x000ea80000300800 */
[----:B------:R-:W4:Y:S04]  /*35a10*/  LDL.S16 R91, [R1+0x334] ;  /* 0x00033400015b7983 */ /* 0x000f280000100600 */
[----:B------:R-:W4:Y:S01]  /*35a20*/  LDL.LU.S16 R70, [R1+0x336] ;  /* 0x0003360001467983 */ /* 0x000f220000300600 */
[----:B---3--:R-:W-:-:S03]  /*35a30*/  PRMT R17, R90, 0x7610, R17 ;  /* 0x000076105a117816 */ /* 0x008fc60000000011 */
[----:B------:R-:W3:Y:S01]  /*35a40*/  LDL.S16 R90, [R1+0x338] ;  /* 0x00033800015a7983 */ /* 0x000ee20000100600 */
[----:B--2---:R-:W-:-:S03]  /*35a50*/  F2FP.F16.F32.PACK_AB R22, R22, R89 ;  /* 0x000000591616723e */ /* 0x004fc600000000ff */
[----:B------:R-:W2:Y:S01]  /*35a60*/  LDL.LU.S16 R89, [R1+0x33a] ;  /* 0x00033a0001597983 */ /* 0x000ea20000300600 */
[----:B------:R-:W-:Y:S01]  /*35a70*/  ISETP.LT.AND P6, PT, R66, UR44, !P3 ;  /* 0x0000002c42007c0c */ /* 0x000fe2000dfc1270 */
[----:B------:R-:W-:Y:S01]  /*35a80*/  VIADD R10, R0, UR7 ;  /* 0x00000007000a7c36 */ /* 0x000fe20008000000 */
[----:B------:R-:W-:Y:S01]  /*35a90*/  ISETP.LT.AND P0, PT, R74, UR69, !P3 ;  /* 0x000000454a007c0c */ /* 0x000fe2000df01270 */
[----:B------:R-:W-:Y:S01]  /*35aa0*/  VIADD R0, R93, 0x54 ;  /* 0x000000545d007836 */ /* 0x000fe20000000000 */
[----:B------:R-:W-:Y:S01]  /*35ab0*/  F2FP.F16.F32.PACK_AB R20, R20, R75 ;  /* 0x0000004b1414723e */ /* 0x000fe200000000ff */
[C---:B------:R-:W-:Y:S01]  /*35ac0*/  IMAD.WIDE R14, R10.reuse, 0x2, R8 ;  /* 0x000000020a0e7825 */ /* 0x040fe200078e0208 */
[----:B------:R-:W-:Y:S01]  /*35ad0*/  F2FP.F16.F32.PACK_AB R21, R21, R71 ;  /* 0x000000471515723e */ /* 0x000fe200000000ff */
[----:B------:R-:W5:Y:S01]  /*35ae0*/  LDL.LU R75, [R1+0x4c] ;  /* 0x00004c00014b7983 */ /* 0x000f620000300800 */
[----:B----4-:R-:W-:Y:S01]  /*35af0*/  PRMT R18, R91, 0x7610, R18 ;  /* 0x000076105b127816 */ /* 0x010fe20000000012 */
[----:B------:R-:W-:Y:S01]  /*35b00*/  IMAD.WIDE R12, R10, 0x2, R2 ;  /* 0x000000020a0c7825 */ /* 0x000fe200078e0202 */
[----:B------:R-:W0:Y:S03]  /*35b10*/  LDCU UR44, c[0x0][0x398] ;  /* 0x00007300ff2c77ac */ /* 0x000e260008000800 */
[----:B------:R1:W-:Y:S01]  /*35b20*/  @P6 STG.E.U16 desc[UR16][R14.64], R16 ;  /* 0x000000100e006986 */ /* 0x0003e2000c101510 */
[C---:B------:R-:W-:Y:S01]  /*35b30*/  ISETP.LT.AND P6, PT, R73.reuse, UR24, !P3 ;  /* 0x0000001849007c0c */ /* 0x040fe2000dfc1270 */
[----:B------:R-:W4:Y:S01]  /*35b40*/  LDCU UR69, c[0x0][0x398] ;  /* 0x00007300ff4577ac */ /* 0x000f220008000800 */
[----:B------:R-:W-:Y:S01]  /*35b50*/  ISETP.LT.AND P3, PT, R92, UR61, !P3 ;  /* 0x0000003d5c007c0c */ /* 0x000fe2000df61270 */
[----:B------:R0:W-:Y:S01]  /*35b60*/  @P0 STG.E.U16 desc[UR16][R12.64], R11 ;  /* 0x0000000b0c000986 */ /* 0x0001e2000c101510 */
[----:B------:R-:W-:Y:S01]  /*35b70*/  ISETP.LT.AND P0, PT, R66, UR30, !P2 ;  /* 0x0000001e42007c0c */ /* 0x000fe2000d701270 */
[----:B------:R-:W2:Y:S01]  /*35b80*/  LDCU UR24, c[0x0][0x398] ;  /* 0x00007300ff1877ac */ /* 0x000ea20008000800 */
[----:B------:R-:W-:Y:S01]  /*35b90*/  ISETP.GE.AND P5, PT, R0, UR55, PT ;  /* 0x0000003700007c0c */ /* 0x000fe2000bfa6270 */
[C---:B------:R-:W-:Y:S01]  /*35ba0*/  VIADD R0, R10.reuse, UR7 ;  /* 0x000000070a007c36 */ /* 0x040fe20008000000 */
[----:B------:R-:W2:Y:S01]  /*35bb0*/  LDCU UR55, c[0x0][0x39c] ;  /* 0x00007380ff3777ac */ /* 0x000ea20008000800 */
[----:B-1----:R-:W-:Y:S01]  /*35bc0*/  IMAD.WIDE R14, R10, 0x2, R6 ;  /* 0x000000020a0e7825 */ /* 0x002fe200078e0206 */
[----:B------:R-:W-:Y:S01]  /*35bd0*/  PRMT R16, R20, 0x7632, R16 ;  /* 0x0000763214107816 */ /* 0x000fe20000000010 */
[----:B------:R-:W1:Y:S02]  /*35be0*/  LDCU UR61, c[0x0][0x398] ;  /* 0x00007300ff3d77ac */ /* 0x000e640008000800 */
[----:B0-----:R-:W-:Y:S01]  /*35bf0*/  IMAD.WIDE R12, R10, 0x2, R4 ;  /* 0x000000020a0c7825 */ /* 0x001fe200078e0204 */
[----:B------:R0:W-:Y:S01]  /*35c00*/  @P6 STG.E.U16 desc[UR16][R14.64], R20 ;  /* 0x000000140e006986 */ /* 0x0001e2000c101510 */
[----:B------:R-:W-:Y:S01]  /*35c10*/  ISETP.LT.AND P6, PT, R74, UR42, !P2 ;  /* 0x0000002a4a007c0c */ /* 0x000fe2000d7c1270 */
[----:B------:R-:W1:Y:S02]  /*35c20*/  LDCU UR30, c[0x0][0x398] ;  /* 0x00007300ff1e77ac */ /* 0x000e640008000800 */
[----:B------:R4:W-:Y:S01]  /*35c30*/  @P3 STG.E.U16 desc[UR16][R12.64], R16 ;  /* 0x000000100c003986 */ /* 0x0009e2000c101510 */
[----:B------:R-:W-:Y:S01]  /*35c40*/  ISETP.LT.AND P3, PT, R73, UR43, !P2 ;  /* 0x0000002b49007c0c */ /* 0x000fe2000d761270 */
[----:B------:R-:W-:Y:S01]  /*35c50*/  IMAD.WIDE R10, R0, 0x2, R8 ;  /* 0x00000002000a7825 */ /* 0x000fe200078e0208 */
[----:B------:R-:W-:Y:S01]  /*35c60*/  ISETP.LT.AND P2, PT, R92, UR38, !P2 ;  /* 0x000000265c007c0c */ /* 0x000fe2000d741270 */
[----:B------:R-:W1:Y:S01]  /*35c70*/  LDCU UR42, c[0x0][0x398] ;  /* 0x00007300ff2a77ac */ /* 0x000e620008000800 */
[----:B0-----:R-:W-:Y:S01]  /*35c80*/  PRMT R14, R72, 0x7610, R14 ;  /* 0x00007610480e7816 */ /* 0x001fe2000000000e */
[----:B------:R-:W0:Y:S01]  /*35c90*/  LDCU UR43, c[0x0][0x398] ;  /* 0x00007300ff2b77ac */ /* 0x000e220008000800 */
[----:B------:R-:W5:Y:S01]  /*35ca0*/  LDL.S16 R72, [R1+0x33c] ;  /* 0x00033c0001487983 */ /* 0x000f620000100600 */
[----:B----4-:R-:W-:Y:S01]  /*35cb0*/  VIADD R12, R93, 0x55 ;  /* 0x000000555d0c7836 */ /* 0x010fe20000000000 */
[----:B------:R-:W-:-:S02]  /*35cc0*/  PRMT R16, R21, 0x7632, R16 ;  /* 0x0000763215107816 */ /* 0x000fc40000000010 */
[----:B------:R4:W-:Y:S01]  /*35cd0*/  @P0 STG.E.U16 desc[UR16][R10.64], R14 ;  /* 0x0000000e0a000986 */ /* 0x0009e2000c101510 */
[----:B------:R-:W0:Y:S01]  /*35ce0*/  LDCU UR38, c[0x0][0x398] ;  /* 0x00007300ff2677ac */ /* 0x000e220008000800 */
[----:B------:R-:W-:Y:S01]  /*35cf0*/  ISETP.GE.AND P0, PT, R12, UR72, PT ;  /* 0x000000480c007c0c */ /* 0x000fe2000bf06270 */
[C---:B------:R-:W-:Y:S01]  /*35d00*/  IMAD.WIDE R12, R0.reuse, 0x2, R6 ;  /* 0x00000002000c7825 */ /* 0x040fe200078e0206 */
[----:B------:R-:W5:Y:S01]  /*35d10*/  LDL.LU R71, [R1+0x50] ;  /* 0x0000500001477983 */ /* 0x000f620000300800 */
[----:B------:R-:W0:Y:S02]  /*35d20*/  LDCU UR72, c[0x0][0x39c] ;  /* 0x00007380ff4877ac */ /* 0x000e240008000800 */
[----:B----4-:R-:W-:-:S04]  /*35d30*/  IMAD.WIDE R14, R0, 0x2, R2 ;  /* 0x00000002000e7825 */ /* 0x010fc800078e0202 */
[----:B------:R-:W-:Y:S01]  /*35d40*/  IMAD.WIDE R10, R0, 0x2, R4 ;  /* 0x00000002000a7825 */ /* 0x000fe200078e0204 */
[----:B------:R4:W-:Y:S01]  /*35d50*/  @P6 STG.E.U16 desc[UR16][R14.64], R17 ;  /* 0x000000110e006986 */ /* 0x0009e2000c101510 */
[----:B------:R-:W-:Y:S01]  /*35d60*/  ISETP.LT.AND P6, PT, R73, UR36, !P1 ;  /* 0x0000002449007c0c */ /* 0x000fe2000cfc1270 */
[----:B------:R-:W0:Y:S02]  /*35d70*/  LDCU UR36, c[0x0][0x398] ;  /* 0x00007300ff2477ac */ /* 0x000e240008000800 */
[----:B------:R1:W-:Y:S01]  /*35d80*/  @P3 STG.E.U16 desc[UR16][R12.64], R21 ;  /* 0x000000150c003986 */ /* 0x0003e2000c101510 */
[----:B------:R-:W-:Y:S01]  /*35d90*/  ISETP.LT.AND P3, PT, R66, UR47, !P1 ;  /* 0x0000002f42007c0c */ /* 0x000fe2000cf61270 */
[----:B------:R-:W-:Y:S01]  /*35da0*/  VIADD R0, R0, UR7 ;  /* 0x0000000700007c36 */ /* 0x000fe20008000000 */
[----:B------:R-:W0:Y:S01]  /*35db0*/  LDCU UR47, c[0x0][0x398] ;  /* 0x00007300ff2f77ac */ /* 0x000e220008000800 */
[----:B------:R1:W-:Y:S01]  /*35dc0*/  @P2 STG.E.U16 desc[UR16][R10.64], R16 ;  /* 0x000000100a002986 */ /* 0x0003e2000c101510 */
[----:B------:R-:W-:-:S02]  /*35dd0*/  ISETP.LT.AND P2, PT, R74, UR32, !P1 ;  /* 0x000000204a007c0c */ /* 0x000fc4000cf41270 */
[----:B------:R-:W-:Y:S01]  /*35de0*/  ISETP.LT.AND P1, PT, R92, UR77, !P1 ;  /* 0x0000004d5c007c0c */ /* 0x000fe2000cf21270 */
[----:B----4-:R-:W-:Y:S01]  /*35df0*/  IMAD.WIDE R14, R0, 0x2, R8 ;  /* 0x00000002000e7825 */ /* 0x010fe200078e0208 */
[----:B------:R-:W-:Y:S01]  /*35e00*/  PRMT R17, R70, 0x7610, R17 ;  /* 0x0000761046117816 */ /* 0x000fe20000000011 */
[----:B------:R-:W4:Y:S02]  /*35e10*/  LDCU UR32, c[0x0][0x398] ;  /* 0x00007300ff2077ac */ /* 0x000f240008000800 */
[----:B-1----:R-:W-:-:S04]  /*35e20*/  IMAD.WIDE R12, R0, 0x2, R2 ;  /* 0x00000002000c7825 */ /* 0x002fc800078e0202 */
[----:B------:R-:W-:Y:S01]  /*35e30*/  IMAD.WIDE R10, R0, 0x2, R6 ;  /* 0x00000002000a7825 */ /* 0x000fe200078e0206 */
[----:B------:R-:W-:Y:S03]  /*35e40*/  @P3 STG.E.U16 desc[UR16][R14.64], R18 ;  /* 0x000000120e003986 */ /* 0x000fe6000c101510 */
        /* <DEDUP_REMOVED lines=22> */
[----:B-----5:R-:W-:Y:S01]  /*35fb0*/  F2FP.F16.F32.PACK_AB R23, R23, R75 ;  /* 0x0000004b1717723e */ /* 0x020fe200000000ff */
[----:B------:R-:W-:Y:S01]  /*35fc0*/  IMAD.WIDE R14, R10, 0x2, R8 ;  /* 0x000000020a0e7825 */ /* 0x000fe200078e0208 */
[----:B------:R-:W-:Y:S01]  /*35fd0*/  F2FP.F16.F32.PACK_AB R24, R24, R71 ;  /* 0x000000471818723e */ /* 0x000fe200000000ff */
[----:B------:R-:W5:Y:S01]  /*35fe0*/  LDL.LU R75, [R1+0x58] ;  /* 0x00005800014b7983 */ /* 0x000f620000300800 */
[----:B----4-:R-:W-:Y:S01]  /*35ff0*/  PRMT R18, R91, 0x7610, R18 ;  /* 0x000076105b127816 */ /* 0x010fe20000000012 */
[----:B------:R-:W-:Y:S01]  /*36000*/  IMAD.WIDE R12, R10, 0x2, R2 ;  /* 0x000000020a0c7825 */ /* 0x000fe200078e0202 */
[----:B------:R-:W0:Y:S03]  /*36010*/  LDCU UR51, c[0x0][0x398] ;  /* 0x00007300ff3377ac */ /* 0x000e260008000800 */
[----:B------:R1:W-:Y:S01]  /*36020*/  @P6 STG.E.U16 desc[UR16][R14.64], R16 ;  /* 0x000000100e006986 */ /* 0x0003e2000c101510 */
[----:B------:R-:W-:Y:S01]  /*36030*/  ISETP.LT.AND P6, PT, R73, UR63, !P4 ;  /* 0x0000003f49007c0c */ /* 0x000fe2000e7c1270 */
        /* <DEDUP_REMOVED lines=8> */
[C---:B-1----:R-:W-:Y:S01]  /*360c0*/  IMAD.WIDE R14, R10.reuse, 0x2, R6 ;  /* 0x000000020a0e7825 */ /* 0x042fe200078e0206 */
        /* <DEDUP_REMOVED lines=39> */
[----:B------:R-:W-:Y:S01]  /*36340*/  @P4 STG.E.U16 desc[UR16][R14.64], R18 ;  /* 0x000000120e004986 */ /* 0x000fe2000c101510 */
[----:B------:R-:W1:Y:S02]  /*36350*/  LDCU UR70, c[0x0][0x398] ;  /* 0x00007300ff4677ac */ /* 0x000e640008000800 */
[----:B------:R-:W-:Y:S01]  /*36360*/  VIADD R16, R93, 0x59 ;  /* 0x000000595d107836 */ /* 0x000fe20000000000 */
[----:B------:R0:W-:Y:S04]  /*36370*/  @P5 STG.E.U16 desc[UR16][R12.64], R17 ;  /* 0x000000110c005986 */ /* 0x0001e8000c101510 */
[----:B------:R1:W-:Y:S01]  /*36380*/  @P6 STG.E.U16 desc[UR16][R10.64], R25 ;  /* 0x000000190a006986 */ /* 0x0003e2000c101510 */
[----:B------:R-:W-:Y:S01]  /*36390*/  ISETP.GE.AND P4, PT, R16, UR57, PT ;  /* 0x0000003910007c0c */ /* 0x000fe2000bf86270 */
[----:B------:R-:W2:Y:S01]  /*363a0*/  LDCU UR57, c[0x0][0x39c] ;  /* 0x00007380ff3977ac */ /* 0x000ea20008000800 */
[----:B0-----:R-:W-:Y:S01]  /*363b0*/  IMAD.WIDE R12, R0, 0x2, R4 ;  /* 0x00000002000c7825 */ /* 0x001fe200078e0204 */
[----:B-1----:R-:W-:-:S05]  /*363c0*/  PRMT R11, R25, 0x7632, R11 ;  /* 0x00007632190b7816 */ /* 0x002fca000000000b */
        /* <DEDUP_REMOVED lines=11> */
[----:B------:R-:W-:Y:S02]  /*36480*/  ISETP.LT.AND P6, PT, R66, UR34, !P3 ;  /* 0x0000002242007c0c */ /* 0x000fe4000dfc1270 */
[----:B------:R-:W-:Y:S01]  /*36490*/  ISETP.LT.AND P5, PT, R74, UR52, !P3 ;  /* 0x000000344a007c0c */ /* 0x000fe2000dfa1270 */
[----:B------:R-:W-:Y:S01]  /*364a0*/  VIADD R10, R0, UR7 ;  /* 0x00000007000a7c36 */ /* 0x000fe20008000000 */
[----:B-----5:R-:W-:Y:S01]  /*364b0*/  F2FP.F16.F32.PACK_AB R26, R26, R75 ;  /* 0x0000004b1a1a723e */ /* 0x020fe200000000ff */
[----:B------:R-:W-:Y:S01]  /*364c0*/  VIADD R0, R93, 0x5a ;  /* 0x0000005a5d007836 */ /* 0x000fe20000000000 */
[----:B------:R-:W-:Y:S01]  /*364d0*/  F2FP.F16.F32.PACK_AB R27, R27, R71 ;  /* 0x000000471b1b723e */ /* 0x000fe200000000ff */
[C---:B------:R-:W-:Y:S01]  /*364e0*/  IMAD.WIDE R14, R10.reuse, 0x2, R8 ;  /* 0x000000020a0e7825 */ /* 0x040fe200078e0208 */
[----:B----4-:R-:W-:Y:S01]  /*364f0*/  PRMT R18, R91, 0x7610, R18 ;  /* 0x000076105b127816 */ /* 0x010fe20000000012 */
[----:B------:R-:W4:Y:S01]  /*36500*/  LDL.LU R75, [R1+0x64] ;  /* 0x00006400014b7983 */ /* 0x000f220000300800 */
[----:B------:R-:W0:Y:S01]  /*36510*/  LDCU UR34, c[0x0][0x398] ;  /* 0x00007300ff2277ac */ /* 0x000e220008000800 */
[----:B------:R-:W-:-:S02]  /*36520*/  IMAD.WIDE R12, R10, 0x2, R2 ;  /* 0x000000020a0c7825 */ /* 0x000fc400078e0202 */
[----:B------:R1:W-:Y:S01]  /*36530*/  @P6 STG.E.U16 desc[UR16][R14.64], R16 ;  /* 0x000000100e006986 */ /* 0x0003e2000c101510 */
[C---:B------:R-:W-:Y:S01]  /*36540*/  ISETP.LT.AND P6, PT, R73.reuse, UR18, !P3 ;  /* 0x0000001249007c0c */ /* 0x040fe2000dfc1270 */
[----:B------:R-:W5:Y:S02]  /*36550*/  LDCU UR52, c[0x0][0x398] ;  /* 0x00007300ff3477ac */ /* 0x000f640008000800 */
[----:B------:R0:W-:Y:S01]  /*36560*/  @P5 STG.E.U16 desc[UR16][R12.64], R11 ;  /* 0x0000000b0c005986 */ /* 0x0001e2000c101510 */
[----:B------:R-:W-:Y:S01]  /*36570*/  ISETP.LT.AND P5, PT, R92, UR65, !P3 ;  /* 0x000000415c007c0c */ /* 0x000fe2000dfa1270 */
[----:B------:R-:W2:Y:S01]  /*36580*/  LDCU UR18, c[0x0][0x398] ;  /* 0x00007300ff1277ac */ /* 0x000ea20008000800 */
[----:B------:R-:W-:Y:S02]  /*36590*/  ISETP.LT.AND P3, PT, R66, UR45, !P1 ;  /* 0x0000002d42007c0c */ /* 0x000fe4000cf61270 */
[----:B------:R-:W-:Y:S01]  /*365a0*/  ISETP.GE.AND P0, PT, R0, UR26, PT ;  /* 0x0000001a00007c0c */ /* 0x000fe2000bf06270 */
[----:B-1----:R-:W-:Y:S01]  /*365b0*/  IMAD.WIDE R14, R10, 0x2, R6 ;  /* 0x000000020a0e7825 */ /* 0x002fe200078e0206 */
[----:B------:R-:W-:Y:S01]  /*365c0*/  PRMT R16, R26, 0x7632, R16 ;  /* 0x000076321a107816 */ /* 0x000fe20000000010 */
[----:B------:R-:W1:Y:S02]  /*365d0*/  LDCU UR26, c[0x0][0x39c] ;  /* 0x00007380ff1a77ac */ /* 0x000e640008000800 */
[----:B0-----:R-:W-:Y:S01]  /*365e0*/  IMAD.WIDE R12, R10, 0x2, R4 ;  /* 0x000000020a0c7825 */ /* 0x001fe200078e0204 */
[----:B------:R0:W-:Y:S01]  /*365f0*/  @P6 STG.E.U16 desc[UR16][R14.64], R26 ;  /* 0x0000001a0e006986 */ /* 0x0001e2000c101510 */
[----:B------:R-:W-:Y:S01]  /*36600*/  ISETP.LT.AND P6, PT, R74, UR62, !P1 ;  /* 0x0000003e4a007c0c */ /* 0x000fe2000cfc1270 */
[----:B------:R-:W1:Y:S01]  /*36610*/  LDCU UR45, c[0x0][0x398] ;  /* 0x00007300ff2d77ac */ /* 0x000e620008000800 */
[----:B------:R-:W-:Y:S01]  /*36620*/  VIADD R0, R10, UR7 ;  /* 0x000000070a007c36 */ /* 0x000fe20008000000 */
[----:B------:R5:W-:Y:S01]  /*36630*/  @P5 STG.E.U16 desc[UR16][R12.64], R16 ;  /* 0x000000100c005986 */ /* 0x000be2000c101510 */
[----:B------:R-:W-:Y:S01]  /*36640*/  ISETP.LT.AND P5, PT, R73, UR20, !P1 ;  /* 0x0000001449007c0c */ /* 0x000fe2000cfa1270 */
[----:B------:R-:W1:Y:S01]  /*36650*/  LDCU UR65, c[0x0][0x398] ;  /* 0x00007300ff4177ac */ /* 0x000e620008000800 */
[----:B------:R-:W-:Y:S01]  /*36660*/  IMAD.WIDE R10, R0, 0x2, R8 ;  /* 0x00000002000a7825 */ /* 0x000fe200078e0208 */
[----:B------:R-:W-:Y:S01]  /*36670*/  ISETP.LT.AND P1, PT, R92, UR71, !P1 ;  /* 0x000000475c007c0c */ /* 0x000fe2000cf21270 */
[----:B------:R-:W1:Y:S01]  /*36680*/  LDCU UR71, c[0x0][0x39c] ;  /* 0x00007380ff4777ac */ /* 0x000e620008000800 */
[----:B0-----:R-:W-:-:S02]  /*36690*/  PRMT R14, R72, 0x7610, R14 ;  /* 0x00007610480e7816 */ /* 0x001fc4000000000e */
[----:B------:R-:W4:Y:S01]  /*366a0*/  LDL.S16 R72, [R1+0x354] ;  /* 0x0003540001487983 */ /* 0x000f220000100600 */
[----:B------:R-:W0:Y:S01]  /*366b0*/  LDCU UR62, c[0x0][0x398] ;  /* 0x00007300ff3e77ac */ /* 0x000e220008000800 */
[----:B-----5:R-:W-:Y:S02]  /*366c0*/  VIADD R12, R93, 0x5b ;  /* 0x0000005b5d0c7836 */ /* 0x020fe40000000000 */
[----:B------:R5:W-:Y:S01]  /*366d0*/  @P3 STG.E.U16 desc[UR16][R10.64], R14 ;  /* 0x0000000e0a003986 */ /* 0x000be2000c101510 */
[----:B------:R-:W-:Y:S01]  /*366e0*/  PRMT R16, R27, 0x7632, R16 ;  /* 0x000076321b107816 */ /* 0x000fe20000000010 */
[----:B------:R-:W0:Y:S01]  /*366f0*/  LDCU UR20, c[0x0][0x398] ;  /* 0x00007300ff1477ac */ /* 0x000e220008000800 */
[----:B------:R-:W-:Y:S01]  /*36700*/  ISETP.GE.AND P3, PT, R12, UR14, PT ;  /* 0x0000000e0c007c0c */ /* 0x000fe2000bf66270 */
[C---:B------:R-:W-:Y:S01]  /*36710*/  IMAD.WIDE R12, R0.reuse, 0x2, R6 ;  /* 0x00000002000c7825 */ /* 0x040fe200078e0206 */
[----:B------:R-:W4:Y:S01]  /*36720*/  LDL.LU R71, [R1+0x68] ;  /* 0x0000680001477983 */ /* 0x000f220000300800 */
[----:B------:R-:W0:Y:S02]  /*36730*/  LDCU UR14, c[0x0][0x398] ;  /* 0x00007300ff0e77ac */ /* 0x000e240008000800 */
[----:B-----5:R-:W-:-:S04]  /*36740*/  IMAD.WIDE R14, R0, 0x2, R2 ;  /* 0x00000002000e7825 */ /* 0x020fc800078e0202 */
        /* <DEDUP_REMOVED lines=11> */
[----:B-----5:R-:W-:Y:S01]  /*36800*/  IMAD.WIDE R14, R0, 0x2, R8 ;  /* 0x00000002000e7825 */ /* 0x020fe200078e0208 */
[----:B------:R-:W-:Y:S01]  /*36810*/  PRMT R17, R70, 0x7610, R17 ;  /* 0x0000761046117816 */ /* 0x000fe20000000011 */
[----:B------:R-:W5:Y:S02]  /*36820*/  LDCU UR74, c[0x0][0x398] ;  /* 0x00007300ff4a77ac */ /* 0x000f640008000800 */
        /* <DEDUP_REMOVED lines=9> */
[----:B0-----:R-:W-:Y:S01]  /*368c0*/  PRMT R13, R28, 0x7632, R13 ;  /* 0x000076321c0d7816 */ /* 0x001fe2000000000d */
[----:B-1----:R-:W-:-:S05]  /*368d0*/  IMAD.WIDE R10, R0, 0x2, R4 ;  /* 0x00000002000a7825 */ /* 0x002fca00078e0204 */
        /* <DEDUP_REMOVED lines=15> */
[----:B----4-:R-:W-:Y:S01]  /*369d0*/  F2FP.F16.F32.PACK_AB R17, R30, R71 ;  /* 0x000000471e11723e */ /* 0x010fe200000000ff */
[C---:B------:R-:W-:Y:S01]  /*369e0*/  IMAD.WIDE R14, R12.reuse, 0x2, R8 ;  /* 0x000000020c0e7825 */ /* 0x040fe200078e0208 */
[----:B------:R-:W0:Y:S03]  /*369f0*/  LDCU UR35, c[0x0][0x398] ;  /* 0x00007300ff2377ac */ /* 0x000e260008000800 */
[----:B------:R-:W-:Y:S01]  /*36a00*/  IMAD.WIDE R10, R12, 0x2, R2 ;  /* 0x000000020c0a7825 */ /* 0x000fe200078e0202 */
[----:B------:R-:W1:Y:S03]  /*36a10*/  LDCU UR66, c[0x0][0x398] ;  /* 0x00007300ff4277ac */ /* 0x000e660008000800 */
[----:B------:R4:W-:Y:S01]  /*36a20*/  @P6 STG.E.U16 desc[UR16][R14.64], R16 ;  /* 0x000000100e006986 */ /* 0x0009e2000c101510 */
[----:B------:R-:W-:Y:S01]  /*36a30*/  ISETP.LT.AND P6, PT, R73, UR64, !P4 ;  /* 0x0000004049007c0c */ /* 0x000fe2000e7c1270 */
[----:B------:R-:W0:Y:S01]  /*36a40*/  LDCU UR64, c[0x0][0x398] ;  /* 0x00007300ff4077ac */ /* 0x000e220008000800 */
[----:B------:R-:W-:Y:S01]  /*36a50*/  ISETP.LT.AND P4, PT, R92, UR40, !P4 ;  /* 0x000000285c007c0c */ /* 0x000fe2000e781270 */
[----:B------:R1:W-:Y:S01]  /*36a60*/  @P1 STG.E.U16 desc[UR16][R10.64], R13 ;  /* 0x0000000d0a001986 */ /* 0x0003e2000c101510 */
[----:B------:R-:W-:Y:S01]  /*36a70*/  ISETP.GE.AND P2, PT, R0, UR55, PT ;  /* 0x0000003700007c0c */ /* 0x000fe2000bf46270 */
[----:B------:R-:W-:Y:S01]  /*36a80*/  VIADD R0, R12, UR7 ;  /* 0x000000070c007c36 */ /* 0x000fe20008000000 */
[----:B------:R-:W-:Y:S01]  /*36a90*/  ISETP.LT.AND P1, PT, R66, UR60, !P0 ;  /* 0x0000003c42007c0c */ /* 0x000fe2000c721270 */
[----:B------:R-:W0:Y:S01]  /*36aa0*/  LDCU UR40, c[0x0][0x39c] ;  /* 0x00007380ff2877ac */ /* 0x000e220008000800 */
[----:B----4-:R-:W-:Y:S01]  /*36ab0*/  F2FP.F16.F32.PACK_AB R14, R29, R75 ;  /* 0x0000004b1d0e723e */ /* 0x010fe200000000ff */
[----:B------:R-:W4:Y:S01]  /*36ac0*/  LDCU UR55, c[0x0][0x398] ;  /* 0x00007300ff3777ac */ /* 0x000f220008000800 */
[----:B------:R-:W4:Y:S01]  /*36ad0*/  LDL.LU R75, [R1+0x70] ;  /* 0x00007000014b7983 */ /* 0x000f220000300800 */
[----:B-1----:R-:W-:Y:S01]  /*36ae0*/  IMAD.WIDE R10, R12, 0x2, R6 ;  /* 0x000000020c0a7825 */ /* 0x002fe200078e0206 */
[----:B------:R-:W-:-:S02]  /*36af0*/  PRMT R15, R14, 0x7632, R15 ;  /* 0x000076320e0f7816 */ /* 0x000fc4000000000f */
[----:B------:R-:W4:Y:S01]  /*36b00*/  LDL.S16 R71, [R1+0x360] ;  /* 0x0003600001477983 */ /* 0x000f220000100600 */
[----:B------:R-:W-:Y:S01]  /*36b10*/  PRMT R16, R17, 0x7632, R16 ;  /* 0x0000763211107816 */ /* 0x000fe20000000010 */
[----:B------:R-:W-:Y:S01]  /*36b20*/  IMAD.WIDE R12, R12, 0x2, R4 ;  /* 0x000000020c0c7825 */ /* 0x000fe200078e0204 */
[----:B------:R-:W1:Y:S01]  /*36b30*/  LDCU UR60, c[0x0][0x398] ;  /* 0x00007300ff3c77ac */ /* 0x000e620008000800 */
[----:B------:R0:W-:Y:S01]  /*36b40*/  @P6 STG.E.U16 desc[UR16][R10.64], R14 ;  /* 0x0000000e0a006986 */ /* 0x0001e2000c101510 */
[----:B------:R-:W-:Y:S01]  /*36b50*/  ISETP.LT.AND P6, PT, R74, UR68, !P0 ;  /* 0x000000444a007c0c */ /* 0x000fe2000c7c1270 */
[----:B------:R-:W1:Y:S02]  /*36b60*/  LDCU UR68, c[0x0][0x398] ;  /* 0x00007300ff4477ac */ /* 0x000e640008000800 */
[----:B------:R5:W-:Y:S01]  /*36b70*/  @P4 STG.E.U16 desc[UR16][R12.64], R15 ;  /* 0x0000000f0c004986 */ /* 0x000be2000c101510 */
[----:B------:R-:W-:Y:S02]  /*36b80*/  ISETP.LT.AND P4, PT, R73, UR73, !P0 ;  /* 0x0000004949007c0c */ /* 0x000fe4000c781270 */
[----:B------:R-:W-:Y:S01]  /*36b90*/  ISETP.LT.AND P0, PT, R92, UR67, !P0 ;  /* 0x000000435c007c0c */ /* 0x000fe2000c701270 */
[----:B------:R-:W1:Y:S01]  /*36ba0*/  LDCU UR73, c[0x0][0x398] ;  /* 0x00007300ff4977ac */ /* 0x000e620008000800 */
[----:B0-----:R-:W-:Y:S01]  /*36bb0*/  PRMT R14, R72, 0x7610, R14 ;  /* 0x00007610480e7816 */ /* 0x001fe2000000000e */
[----:B------:R-:W-:Y:S01]  /*36bc0*/  IMAD.WIDE R10, R0, 0x2, R8 ;  /* 0x00000002000a7825 */ /* 0x000fe200078e0208 */
[----:B------:R-:W0:Y:S03]  /*36bd0*/  LDCU UR67, c[0x0][0x398] ;  /* 0x00007300ff4377ac */ /* 0x000e260008000800 */
[----:B-----5:R-:W-:Y:S01]  /*36be0*/  VIADD R12, R93, 0x5e ;  /* 0x0000005e5d0c7836 */ /* 0x020fe20000000000 */
[----:B------:R5:W-:Y:S04]  /*36bf0*/  @P1 STG.E.U16 desc[UR16][R10.64], R14 ;  /* 0x0000000e0a001986 */ /* 0x000be8000c101510 */
[----:B------:R-:W-:Y:S01]  /*36c00*/  ISETP.GE.AND P1, PT, R12, UR72, PT ;  /* 0x000000480c007c0c */ /* 0x000fe2000bf26270 */
[C---:B------:R-:W-:Y:S01]  /*36c10*/  IMAD.WIDE R12, R0.reuse, 0x2, R6 ;  /* 0x00000002000c7825 */ /* 0x040fe200078e0206 */
[----:B------:R-:W0:Y:S03]  /*36c20*/  LDCU UR72, c[0x0][0x39c] ;  /* 0x00007380ff4877ac */ /* 0x000e260008000800 */
[----:B-----5:R-:W-:-:S04]  /*36c30*/  IMAD.WIDE R14, R0, 0x2, R2 ;  /* 0x00000002000e7825 */ /* 0x020fc800078e0202 */
[----:B------:R-:W-:Y:S01]  /*36c40*/  IMAD.WIDE R10, R0, 0x2, R4 ;  /* 0x00000002000a7825 */ /* 0x000fe200078e0204 */
[----:B------:R5:W-:Y:S04]  /*36c50*/  @P6 STG.E.U16 desc[UR16][R14.64], R18 ;  /* 0x000000120e006986 */ /* 0x000be8000c101510 */
[----:B------:R0:W-:Y:S01]  /*36c60*/  @P4 STG.E.U16 desc[UR16][R12.64], R17 ;  /* 0x000000110c004986 */ /* 0x0001e2000c101510 */
[----:B------:R-:W-:Y:S01]  /*36c70*/  ISETP.LT.AND P4, PT, R66, UR8, !P3 ;  /* 0x0000000842007c0c */ /* 0x000fe2000df81270 */
[----:B------:R-:W-:Y:S01]  /*36c80*/  VIADD R0, R0, UR7 ;  /* 0x0000000700007c36 */ /* 0x000fe20008000000 */
[----:B-----5:R-:W-:Y:S01]  /*36c90*/  PRMT R18, R91, 0x7610, R18 ;  /* 0x000076105b127816 */ /* 0x020fe20000000012 */
[----:B------:R5:W-:Y:S01]  /*36ca0*/  @P0 STG.E.U16 desc[UR16][R10.64], R16 ;  /* 0x000000100a000986 */ /* 0x000be2000c101510 */
[----:B------:R-:W-:Y:S01]  /*36cb0*/  ISETP.LT.AND P6, PT, R73, UR33, !P3 ;  /* 0x0000002149007c0c */ /* 0x000fe2000dfc1270 */
[----:B------:R-:W-:Y:S01]  /*36cc0*/  IMAD.WIDE R14, R0, 0x2, R8 ;  /* 0x00000002000e7825 */ /* 0x000fe200078e0208 */
[----:B------:R-:W1:Y:S01]  /*36cd0*/  LDCU UR8, c[0x0][0x398] ;  /* 0x00007300ff0877ac */ /* 0x000e620008000800 */
[----:B------:R-:W4:Y:S01]  /*36ce0*/  LDL.LU R91, [R1+0x74] ;  /* 0x00007400015b7983 */ /* 0x000f220000300800 */
[----:B------:R-:W-:Y:S01]  /*36cf0*/  ISETP.LT.AND P0, PT, R74, UR4, !P3 ;  /* 0x000000044a007c0c */ /* 0x000fe2000df01270 */
[----:B0-----:R-:W-:Y:S01]  /*36d00*/  IMAD.WIDE R12, R0, 0x2, R2 ;  /* 0x00000002000c7825 */ /* 0x001fe200078e0202 */
[----:B------:R-:W0:Y:S01]  /*36d10*/  LDCU UR33, c[0x0][0x39c] ;  /* 0x00007380ff2177ac */ /* 0x000e220008000800 */
[----:B-----5:R-:W-:-:S02]  /*36d20*/  PRMT R16, R70, 0x7610, R16 ;  /* 0x0000761046107816 */ /* 0x020fc40000000010 */
[----:B------:R3:W-:Y:S01]  /*36d30*/  @P4 STG.E.U16 desc[UR16][R14.64], R18 ;  /* 0x000000120e004986 */ /* 0x0007e2000c101510 */
[----:B------:R-:W-:Y:S01]  /*36d40*/  IMAD.WIDE R10, R0, 0x2, R6 ;  /* 0x00000002000a7825 */ /* 0x000fe200078e0206 */
[----:B------:R-:W5:Y:S02]  /*36d50*/  LDCU UR4, c[0x0][0x398] ;  /* 0x00007300ff0477ac */ /* 0x000f640008000800 */
[----:B------:R-:W5:Y:S04]  /*36d60*/  LDL.LU.S16 R70, [R1+0x362] ;  /* 0x0003620001467983 */ /* 0x000f680000300600 */
[----:B------:R-:W5:Y:S04]  /*36d70*/  LDL.LU R72, [R1+0x78] ;  /* 0x0000780001487983 */ /* 0x000f680000300800 */
[----:B------:R2:W-:Y:S01]  /*36d80*/  @P0 STG.E.U16 desc[UR16][R12.64], R16 ;  /* 0x000000100c000986 */ /* 0x0005e2000c101510 */
[----:B---3--:R-:W-:-:S03]  /*36d90*/  PRMT R15, R90, 0x7610, R15 ;  /* 0x000076105a0f7816 */ /* 0x008fc6000000000f */
[----:B------:R-:W3:Y:S01]  /*36da0*/  LDL.S16 R90, [R1+0x364] ;  /* 0x00036400015a7983 */ /* 0x000ee20000100600 */
[----:B--2---:R-:W-:-:S03]  /*36db0*/  PRMT R16, R89, 0x7610, R16 ;  /* 0x0000761059107816 */ /* 0x004fc60000000010 */
[----:B------:R-:W2:Y:S01]  /*36dc0*/  LDL.LU.S16 R89, [R1+0x366] ;  /* 0x0003660001597983 */ /* 0x000ea20000300600 */
[----:B------:R-:W-:Y:S01]  /*36dd0*/  ISETP.LT.AND P3, PT, R92, UR31, !P3 ;  /* 0x0000001f5c007c0c */ /* 0x000fe2000df61270 */
[----:B------:R-:W-:Y:S01]  /*36de0*/  VIADD R14, R0, UR7 ;  /* 0x00000007000e7c36 */ /* 0x000fe20008000000 */
[----:B------:R-:W-:Y:S01]  /*36df0*/  PRMT R12, R31, 0x7632, R12 ;  /* 0x000076321f0c7816 */ /* 0x000fe2000000000c */
[----:B------:R0:W-:Y:S01]  /*36e00*/  @P6 STG.E.U16 desc[UR16][R10.64], R31 ;  /* 0x0000001f0a006986 */ /* 0x0001e2000c101510 */
[----:B------:R-:W-:Y:S01]  /*36e10*/  ISETP.LT.AND P6, PT, R66, UR44, !P5 ;  /* 0x0000002c42007c0c */ /* 0x000fe2000efc1270 */
[----:B------:R-:W-:Y:S01]  /*36e20*/  VIADD R17, R93, 0x5f ;  /* 0x0000005f5d117836 */ /* 0x000fe20000000000 */
[----:B------:R-:W-:Y:S01]  /*36e30*/  ISETP.LT.AND P0, PT, R74, UR69, !P5 ;  /* 0x000000454a007c0c */ /* 0x000fe2000ef01270 */
[----:B------:R-:W1:Y:S01]  /*36e40*/  LDCU UR31, c[0x0][0x398] ;  /* 0x00007300ff1f77ac */ /* 0x000e620008000800 */
[----:B0-----:R-:W-:Y:S02]  /*36e50*/  IMAD.WIDE R10, R0, 0x2, R4 ;  /* 0x00000002000a7825 */ /* 0x001fe400078e0204 */
[----:B------:R-:W-:Y:S01]  /*36e60*/  ISETP.GE.AND P4, PT, R17, UR48, PT ;  /* 0x0000003011007c0c */ /* 0x000fe2000bf86270 */
[----:B------:R-:W0:Y:S02]  /*36e70*/  LDCU UR44, c[0x0][0x398] ;  /* 0x00007300ff2c77ac */ /* 0x000e240008000800 */
[----:B------:R1:W-:Y:S01]  /*36e80*/  @P3 STG.E.U16 desc[UR16][R10.64], R12 ;  /* 0x0000000c0a003986 */ /* 0x0003e2000c101510 */
[----:B------:R-:W-:Y:S01]  /*36e90*/  VIADD R0, R93, 0x60 ;  /* 0x000000605d007836 */ /* 0x000fe20000000000 */
[----:B------:R-:W0:Y:S01]  /*36ea0*/  LDCU UR69, c[0x0][0x398] ;  /* 0x00007300ff4577ac */ /* 0x000e220008000800 */
[----:B------:R-:W0:Y:S01]  /*36eb0*/  LDCU UR48, c[0x0][0x398] ;  /* 0x00007300ff3077ac */ /* 0x000e220008000800 */
[----:B-1----:R-:W-:-:S04]  /*36ec0*/  IMAD.WIDE R12, R14, 0x2, R8 ;  /* 0x000000020e0c7825 */ /* 0x002fc800078e0208 */
[----:B------:R-:W-:Y:S01]  /*36ed0*/  IMAD.WIDE R10, R14, 0x2, R2 ;  /* 0x000000020e0a7825 */ /* 0x000fe200078e0202 */
        /* <DEDUP_REMOVED lines=9> */
[----:B-1----:R-:W-:Y:S01]  /*36f70*/  IMAD.WIDE R12, R14, 0x2, R4 ;  /* 0x000000020e0c7825 */ /* 0x002fe200078e0204 */
[----:B------:R-:W1:Y:S01]  /*36f80*/  LDCU UR12, c[0x0][0x398] ;  /* 0x00007300ff0c77ac */ /* 0x000e620008000800 */
[----:B----4-:R-:W-:-:S02]  /*36f90*/  F2FP.F16.F32.PACK_AB R16, R32, R75 ;  /* 0x0000004b2010723e */ /* 0x010fc400000000ff */
[----:B------:R-:W-:Y:S01]  /*36fa0*/  IMAD.WIDE R10, R14, 0x2, R6 ;  /* 0x000000020e0a7825 */ /* 0x000fe200078e0206 */
[----:B------:R-:W-:Y:S01]  /*36fb0*/  PRMT R14, R71, 0x7610, R14 ;  /* 0x00007610470e7816 */ /* 0x000fe2000000000e */
[----:B------:R-:W4:Y:S01]  /*36fc0*/  LDCU UR61, c[0x0][0x398] ;  /* 0x00007300ff3d77ac */ /* 0x000f220008000800 */
[----:B------:R-:W-:Y:S01]  /*36fd0*/  PRMT R15, R16, 0x7632, R15 ;  /* 0x00007632100f7816 */ /* 0x000fe2000000000f */
[----:B------:R-:W4:Y:S04]  /*36fe0*/  LDL.LU R71, [R1+0x7c] ;  /* 0x00007c0001477983 */ /* 0x000f280000300800 */
[----:B------:R0:W-:Y:S01]  /*36ff0*/  @P6 STG.E.U16 desc[UR16][R10.64], R16 ;  /* 0x000000100a006986 */ /* 0x0001e2000c101510 */
[----:B------:R-:W-:Y:S01]  /*37000*/  ISETP.LT.AND P6, PT, R74, UR30, !P2 ;  /* 0x0000001e4a007c0c */ /* 0x000fe2000d7c1270 */
[----:B------:R-:W1:Y:S02]  /*37010*/  LDCU UR30, c[0x0][0x398] ;  /* 0x00007300ff1e77ac */ /* 0x000e640008000800 */
[----:B------:R0:W-:Y:S01]  /*37020*/  @P5 STG.E.U16 desc[UR16][R12.64], R15 ;  /* 0x0000000f0c005986 */ /* 0x0001e2000c101510 */
[----:B------:R-:W-:Y:S01]  /*37030*/  ISETP.LT.AND P5, PT, R73, UR42, !P2 ;  /* 0x0000002a49007c0c */ /* 0x000fe2000d7a1270 */
[----:B------:R-:W1:Y:S01]  /*37040*/  LDCU UR42, c[0x0][0x398] ;  /* 0x00007300ff2a77ac */ /* 0x000e620008000800 */
[----:B------:R-:W-:Y:S01]  /*37050*/  ISETP.LT.AND P2, PT, R92, UR43, !P2 ;  /* 0x0000002b5c007c0c */ /* 0x000fe2000d741270 */
[----:B------:R-:W1:Y:S01]  /*37060*/  LDCU UR43, c[0x0][0x39c] ;  /* 0x00007380ff2b77ac */ /* 0x000e620008000800 */
[----:B0-----:R-:W-:-:S04]  /*37070*/  IMAD.WIDE R10, R0, 0x2, R8 ;  /* 0x00000002000a7825 */ /* 0x001fc800078e0208 */
[----:B------:R-:W-:Y:S01]  /*37080*/  VIADD R12, R93, 0x61 ;  /* 0x000000615d0c7836 */ /* 0x000fe20000000000 */
[----:B------:R-:W-:Y:S02]  /*37090*/  F2FP.F16.F32.PACK_AB R17, R33, R91 ;  /* 0x0000005b2111723e */ /* 0x000fe400000000ff */
[----:B------:R-:W4:Y:S04]  /*370a0*/  LDL.S16 R91, [R1+0x368] ;  /* 0x00036800015b7983 */ /* 0x000f280000100600 */
[----:B------:R0:W-:Y:S01]  /*370b0*/  @P0 STG.E.U16 desc[UR16][R10.64], R14 ;  /* 0x0000000e0a000986 */ /* 0x0001e2000c101510 */
[----:B-----5:R-:W-:-:S03]  /*370c0*/  PRMT R16, R70, 0x7610, R16 ;  /* 0x0000761046107816 */ /* 0x020fc60000000010 */
[----:B------:R-:W5:Y:S01]  /*370d0*/  LDL.LU.S16 R70, [R1+0x36a] ;  /* 0x00036a0001467983 */ /* 0x000f620000300600 */
[----:B------:R-:W-:Y:S01]  /*370e0*/  ISETP.GE.AND P0, PT, R12, UR22, PT ;  /* 0x000000160c007c0c */ /* 0x000fe2000bf06270 */
[C---:B------:R-:W-:Y:S01]  /*370f0*/  IMAD.WIDE R12, R0.reuse, 0x2, R6 ;  /* 0x00000002000c7825 */ /* 0x040fe200078e0206 */
[----:B------:R-:W-:Y:S01]  /*37100*/  PRMT R18, R17, 0x7632, R18 ;  /* 0x0000763211127816 */ /* 0x000fe20000000012 */
[----:B------:R-:W1:Y:S02]  /*37110*/  LDCU UR22, c[0x0][0x398] ;  /* 0x00007300ff1677ac */ /* 0x000e640008000800 */
[----:B0-----:R-:W-:-:S04]  /*37120*/  IMAD.WIDE R10, R0, 0x2, R2 ;  /* 0x00000002000a7825 */ /* 0x001fc800078e0202 */
[----:B------:R-:W-:Y:S01]  /*37130*/  IMAD.WIDE R14, R0, 0x2, R4 ;  /* 0x00000002000e7825 */ /* 0x000fe200078e0204 */
[----:B------:R-:W-:Y:S04]  /*37140*/  @P6 STG.E.U16 desc[UR16][R10.64], R16 ;  /* 0x000000100a006986 */ /* 0x000fe8000c101510 */
[----:B------:R-:W-:Y:S04]  /*37150*/  @P5 STG.E.U16 desc[UR16][R12.64], R17 ;  /* 0x000000110c005986 */ /* 0x000fe8000c101510 */
[----:B------:R3:W-:Y:S02]  /*37160*/  @P2 STG.E.U16 desc[UR16][R14.64], R18 ;  /* 0x000000120e002986 */ /* 0x0007e4000c101510 */
[----:B---3--:R-:W-:-:S02]  /*37170*/  PRMT R18, R90, 0x7610, R18 ;  /* 0x000076105a127816 */ /* 0x008fc40000000012 */
[----:B------:R-:W3:Y:S01]  /*37180*/  LDL.S16 R90, [R1+0x36c] ;  /* 0x00036c00015a7983 */ /* 0x000ee20000100600 */
[----:B--2---:R-:W-:-:S03]  /*37190*/  PRMT R19, R89, 0x7610, R19 ;  /* 0x0000761059137816 */ /* 0x004fc60000000013 */
[----:B------:R-:W2:Y:S01]  /*371a0*/  LDL.LU.S16 R89, [R1+0x36e] ;  /* 0x00036e0001597983 */ /* 0x000ea20000300600 */
[----:B------:R-:W-:Y:S01]  /*371b0*/  ISETP.LT.AND P5, PT, R66, UR38, !P1 ;  /* 0x0000002642007c0c */ /* 0x000fe2000cfa1270 */
[----:B------:R-:W-:Y:S01]  /*371c0*/  VIADD R0, R0, UR7 ;  /* 0x0000000700007c36 */ /* 0x000fe20008000000 */
[----:B------:R-:W-:Y:S01]  /*371d0*/  ISETP.LT.AND P6, PT, R74, UR47, !P1 ;  /* 0x0000002f4a007c0c */ /* 0x000fe2000cfc1270 */
[----:B------:R-:W2:Y:S01]  /*371e0*/  LDL.LU R75, [R1+0x80] ;  /* 0x00008000014b7983 */ /* 0x000ea20000300800 */
[----:B------:R-:W-:Y:S01]  /*371f0*/  ISETP.LT.AND P2, PT, R73, UR32, !P1 ;  /* 0x0000002049007c0c */ /* 0x000fe2000cf41270 */
[----:B------:R-:W-:Y:S01]  /*37200*/  IMAD.WIDE R16, R0, 0x2, R8 ;  /* 0x0000000200107825 */ /* 0x000fe200078e0208 */
[----:B------:R-:W-:Y:S01]  /*37210*/  F2FP.F16.F32.PACK_AB R20, R34, R72 ;  /* 0x000000482214723e */ /* 0x000fe200000000ff */
[----:B------:R-:W0:Y:S02]  /*37220*/  LDCU UR38, c[0x0][0x398] ;  /* 0x00007300ff2677ac */ /* 0x000e240008000800 */
[----:B------:R-:W-:-:S04]  /*37230*/  IMAD.WIDE R10, R0, 0x2, R2 ;  /* 0x00000002000a7825 */ /* 0x000fc800078e0202 */
[----:B------:R-:W-:Y:S01]  /*37240*/  IMAD.WIDE R12, R0, 0x2, R6 ;  /* 0x00000002000c7825 */ /* 0x000fe200078e0206 */
[----:B------:R0:W-:Y:S01]  /*37250*/  @P5 STG.E.U16 desc[UR16][R16.64], R18 ;  /* 0x0000001210005986 */ /* 0x0001e2000c101510 */
[----:B------:R-:W-:Y:S01]  /*37260*/  ISETP.LT.AND P1, PT, R92, UR36, !P1 ;  /* 0x000000245c007c0c */ /* 0x000fe2000cf21270 */
[----:B------:R-:W1:Y:S02]  /*37270*/  LDCU UR36, c[0x0][0x39c] ;  /* 0x00007380ff2477ac */ /* 0x000e640008000800 */
[----:B------:R0:W-:Y:S01]  /*37280*/  @P6 STG.E.U16 desc[UR16][R10.64], R19 ;  /* 0x000000130a006986 */ /* 0x0001e2000c101510 */
[----:B------:R-:W-:Y:S01]  /*37290*/  IMAD.WIDE R14, R0, 0x2, R4 ;  /* 0x00000002000e7825 */ /* 0x000fe200078e0204 */
[----:B------:R-:W1:Y:S02]  /*372a0*/  LDCU UR47, c[0x0][0x398] ;  /* 0x00007300ff2f77ac */ /* 0x000e640008000800 */
[----:B------:R1:W-:Y:S01]  /*372b0*/  @P2 STG.E.U16 desc[UR16][R12.64], R20 ;  /* 0x000000140c002986 */ /* 0x0003e2000c101510 */
[----:B------:R-:W-:Y:S01]  /*372c0*/  ISETP.LT.AND P2, PT, R66, UR51, !P4 ;  /* 0x0000003342007c0c */ /* 0x000fe2000e741270 */
[----:B------:R-:W-:Y:S01]  /*372d0*/  VIADD R0, R0, UR7 ;  /* 0x0000000700007c36 */ /* 0x000fe20008000000 */
[----:B------:R-:W-:Y:S01]  /*372e0*/  PRMT R21, R20, 0x7632, R21 ;  /* 0x0000763214157816 */ /* 0x000fe20000000015 */
[----:B0-----:R-:W-:Y:S01]  /*372f0*/  VIADD R16, R93, 0x62 ;  /* 0x000000625d107836 */ /* 0x001fe20000000000 */
[----:B------:R-:W0:Y:S01]  /*37300*/  LDCU UR32, c[0x0][0x398] ;  /* 0x00007300ff2077ac */ /* 0x000e220008000800 */
[----:B------:R-:W-:-:S02]  /*37310*/  IMAD.WIDE R10, R0, 0x2, R8 ;  /* 0x00000002000a7825 */ /* 0x000fc400078e0208 */
[----:B------:R0:W-:Y:S01]  /*37320*/  @P1 STG.E.U16 desc[UR16][R14.64], R21 ;  /* 0x000000150e001986 */ /* 0x0001e2000c101510 */
[----:B------:R-:W-:Y:S01]  /*37330*/  ISETP.GE.AND P1, PT, R16, UR57, PT ;  /* 0x0000003910007c0c */ /* 0x000fe2000bf26270 */
[----:B------:R-:W0:Y:S01]  /*37340*/  LDCU UR51, c[0x0][0x398] ;  /* 0x00007300ff3377ac */ /* 0x000e220008000800 */
[----:B----4-:R-:W-:Y:S01]  /*37350*/  F2FP.F16.F32.PACK_AB R35, R35, R71 ;  /* 0x000000472323723e */ /* 0x010fe200000000ff */
[----:B-1----:R-:W-:Y:S01]  /*37360*/  IMAD.WIDE R12, R0, 0x2, R2 ;  /* 0x00000002000c7825 */ /* 0x002fe200078e0202 */
[----:B------:R-:W4:Y:S01]  /*37370*/  LDL.S16 R71, [R1+0x370] ;  /* 0x0003700001477983 */ /* 0x000f220000100600 */
[----:B------:R-:W-:Y:S02]  /*37380*/  PRMT R18, R91, 0x7610, R18 ;  /* 0x000076105b127816 */ /* 0x000fe40000000012 */
[----:B-----5:R-:W-:Y:S01]  /*37390*/  PRMT R17, R70, 0x7610, R17 ;  /* 0x0000761046117816 */ /* 0x020fe20000000011 */
[----:B------:R-:W5:Y:S01]  /*373a0*/  LDL.LU R91, [R1+0x84] ;  /* 0x00008400015b7983 */ /* 0x000f620000300800 */
[----:B0-----:R-:W-:Y:S01]  /*373b0*/  IMAD.WIDE R14, R0, 0x2, R6 ;  /* 0x00000002000e7825 */ /* 0x001fe200078e0206 */
[----:B------:R-:W-:Y:S01]  /*373c0*/  ISETP.LT.AND P5, PT, R74, UR58, !P4 ;  /* 0x0000003a4a007c0c */ /* 0x000fe2000e7a1270 */
[----:B------:R-:W0:Y:S01]  /*373d0*/  LDCU UR57, c[0x0][0x398] ;  /* 0x00007300ff3977ac */ /* 0x000e220008000800 */
[----:B------:R-:W5:Y:S01]  /*373e0*/  LDL.LU.S16 R70, [R1+0x372] ;  /* 0x0003720001467983 */ /* 0x000f620000300600 */
[----:B------:R-:W-:-:S03]  /*373f0*/  VIADD R16, R0, UR7 ;  /* 0x0000000700107c36 */ /* 0x000fc60008000000 */
[----:B------:R1:W-:Y:S04]  /*37400*/  @P2 STG.E.U16 desc[UR16][R10.64], R18 ;  /* 0x000000120a002986 */ /* 0x0003e8000c101510 */
[----:B------:R-:W5:Y:S01]  /*37410*/  LDL.LU R72, [R1+0x88] ;  /* 0x0000880001487983 */ /* 0x000f620000300800 */
[----:B-1----:R-:W-:Y:S01]  /*37420*/  IMAD.WIDE R10, R0, 0x2, R4 ;  /* 0x00000002000a7825 */ /* 0x002fe200078e0204 */
[----:B---3--:R-:W-:Y:S02]  /*37430*/  PRMT R18, R90, 0x7610, R18 ;  /* 0x000076105a127816 */ /* 0x008fe40000000012 */
[----:B------:R-:W3:Y:S01]  /*37440*/  LDL.S16 R90, [R1+0x374] ;  /* 0x00037400015a7983 */ /* 0x000ee20000100600 */
[----:B--2---:R-:W-:-:S03]  /*37450*/  PRMT R0, R89, 0x7610, R0 ;  /* 0x0000761059007816 */ /* 0x004fc60000000000 */
[----:B------:R-:W2:Y:S01]  /*37460*/  LDL.LU.S16 R89, [R1+0x376] ;  /* 0x0003760001597983 */ /* 0x000ea20000300600 */
[----:B------:R-:W-:Y:S02]  /*37470*/  ISETP.LT.AND P6, PT, R73, UR76, !P4 ;  /* 0x0000004c49007c0c */ /* 0x000fe4000e7c1270 */
[----:B------:R-:W-:Y:S01]  /*37480*/  ISETP.LT.AND P4, PT, R92, UR37, !P4 ;  /* 0x000000255c007c0c */ /* 0x000fe2000e781270 */
[----:B------:R1:W-:Y:S01]  /*37490*/  @P5 STG.E.U16 desc[UR16][R12.64], R17 ;  /* 0x000000110c005986 */ /* 0x0003e2000c101510 */
[----:B------:R-:W-:Y:S01]  /*374a0*/  ISETP.LT.AND P5, PT, R66, UR50, !P3 ;  /* 0x0000003242007c0c */ /* 0x000fe2000dfa1270 */
[----:B------:R-:W0:Y:S01]  /*374b0*/  LDCU UR50, c[0x0][0x39c] ;  /* 0x00007380ff3277ac */ /* 0x000e220008000800 */
[----:B------:R-:W-:Y:S01]  /*374c0*/  PRMT R19, R35, 0x7632, R19 ;  /* 0x0000763223137816 */ /* 0x000fe20000000013 */
[----:B------:R-:W0:Y:S06]  /*374d0*/  LDCU UR37, c[0x0][0x398] ;  /* 0x00007300ff2577ac */ /* 0x000e2c0008000800 */
[----:B------:R0:W-:Y:S01]  /*374e0*/  @P6 STG.E.U16 desc[UR16][R14.64], R35 ;  /* 0x000000230e006986 */ /* 0x0001e2000c101510 */
[----:B------:R-:W-:Y:S01]  /*374f0*/  ISETP.LT.AND P6, PT, R74, UR63, !P3 ;  /* 0x0000003f4a007c0c */ /* 0x000fe2000dfc1270 */
[----:B-1----:R-:W-:-:S02]  /*37500*/  IMAD.WIDE R12, R16, 0x2, R8 ;  /* 0x00000002100c7825 */ /* 0x002fc400078e0208 */
[----:B------:R1:W-:Y:S01]  /*37510*/  @P4 STG.E.U16 desc[UR16][R10.64], R19 ;  /* 0x000000130a004986 */ /* 0x0003e2000c101510 */
[----:B------:R-:W-:Y:S01]  /*37520*/  ISETP.LT.AND P4, PT, R92, UR56, !P3 ;  /* 0x000000385c007c0c */ /* 0x000fe2000df81270 */
[----:B------:R-:W-:Y:S01]  /*37530*/  VIADD R17, R93, 0x63 ;  /* 0x000000635d117836 */ /* 0x000fe20000000000 */
[----:B------:R-:W2:Y:S01]  /*37540*/  LDCU UR56, c[0x0][0x398] ;  /* 0x00007300ff3877ac */ /* 0x000ea20008000800 */
[----:B------:R1:W-:Y:S01]  /*37550*/  @P5 STG.E.U16 desc[UR16][R12.64], R18 ;  /* 0x000000120c005986 */ /* 0x0003e2000c101510 */
[----:B0-----:R-:W-:Y:S01]  /*37560*/  IMAD.WIDE R14, R16, 0x2, R2 ;  /* 0x00000002100e7825 */ /* 0x001fe200078e0202 */
[----:B------:R-:W-:Y:S01]  /*37570*/  ISETP.LT.AND P5, PT, R73, UR10, !P3 ;  /* 0x0000000a49007c0c */ /* 0x000fe2000dfa1270 */
[----:B------:R-:W0:Y:S03]  /*37580*/  LDCU UR10, c[0x0][0x398] ;  /* 0x00007300ff0a77ac */ /* 0x000e260008000800 */
[----:B------:R0:W-:Y:S01]  /*37590*/  @P6 STG.E.U16 desc[UR16][R14.64], R0 ;  /* 0x000000000e006986 */ /* 0x0001e2000c101510 */
[----:B------:R-:W-:-:S02]  /*375a0*/  ISETP.LT.AND P6, PT, R66, UR59, !P0 ;  /* 0x0000003b42007c0c */ /* 0x000fc4000c7c1270 */
[----:B-1----:R-:W-:Y:S01]  /*375b0*/  F2FP.F16.F32.PACK_AB R19, R36, R75 ;  /* 0x0000004b2413723e */ /* 0x002fe200000000ff */
[C---:B------:R-:W-:Y:S01]  /*375c0*/  IMAD.WIDE R10, R16.reuse, 0x2, R6 ;  /* 0x00000002100a7825 */ /* 0x040fe200078e0206 */
[----:B------:R-:W-:Y:S01]  /*375d0*/  ISETP.GE.AND P2, PT, R17, UR26, PT ;  /* 0x0000001a11007c0c */ /* 0x000fe2000bf46270 */
[----:B------:R-:W1:Y:S01]  /*375e0*/  LDCU UR26, c[0x0][0x398] ;  /* 0x00007300ff1a77ac */ /* 0x000e620008000800 */
[----:B------:R-:W-:Y:S01]  /*375f0*/  PRMT R20, R19, 0x7632, R20 ;  /* 0x0000763213147816 */ /* 0x000fe20000000014 */
[----:B------:R-:W-:-:S04]  /*37600*/  IMAD.WIDE R12, R16, 0x2, R4 ;  /* 0x00000002100c7825 */ /* 0x000fc800078e0204 */
[----:B0-----:R-:W-:Y:S02]  /*37610*/  VIADD R0, R16, UR7 ;  /* 0x0000000710007c36 */ /* 0x001fe40008000000 */
[----:B------:R-:W-:Y:S02]  /*37620*/  VIADD R17, R93, 0x64 ;  /* 0x000000645d117836 */ /* 0x000fe40000000000 */
[----:B------:R-:W-:Y:S01]  /*37630*/  IMAD.WIDE R14, R0, 0x2, R8 ;  /* 0x00000002000e7825 */ /* 0x000fe200078e0208 */
[----:B------:R0:W-:Y:S02]  /*37640*/  @P5 STG.E.U16 desc[UR16][R10.64], R19 ;  /* 0x000000130a005986 */ /* 0x0001e4000c101510 */
[----:B------:R-:W-:Y:S02]  /*37650*/  ISETP.GE.AND P3, PT, R17, UR71, PT ;  /* 0x0000004711007c0c */ /* 0x000fe4000bf66270 */
[----:B------:R1:W-:Y:S01]  /*37660*/  @P4 STG.E.U16 desc[UR16][R12.64], R20 ;  /* 0x000000140c004986 */ /* 0x0003e2000c101510 */
[----:B----4-:R-:W-:-:S03]  /*37670*/  PRMT R18, R71, 0x7610, R18 ;  /* 0x0000761047127816 */ /* 0x010fc60000000012 */
[----:B------:R-:W4:Y:S01]  /*37680*/  LDL.LU R71, [R1+0x8c] ;  /* 0x00008c0001477983 */ /* 0x000f220000300800 */
[----:B------:R-:W-:Y:S01]  /*37690*/  ISETP.LT.AND P4, PT, R74, UR53, !P0 ;  /* 0x000000354a007c0c */ /* 0x000fe2000c781270 */
[----:B0-----:R-:W-:Y:S01]  /*376a0*/  IMAD.WIDE R10, R0, 0x2, R2 ;  /* 0x00000002000a7825 */ /* 0x001fe200078e0202 */
[----:B------:R-:W-:Y:S01]  /*376b0*/  ISETP.LT.AND P5, PT, R73, UR49, !P0 ;  /* 0x0000003149007c0c */ /* 0x000fe2000c7a1270 */
[----:B------:R0:W-:Y:S01]  /*376c0*/  @P6 STG.E.U16 desc[UR16][R14.64], R18 ;  /* 0x000000120e006986 */ /* 0x0001e2000c101510 */
[----:B------:R-:W-:Y:S01]  /*376d0*/  ISETP.LT.AND P6, PT, R92, UR54, !P0 ;  /* 0x000000365c007c0c */ /* 0x000fe2000c7c1270 */
[C---:B-1----:R-:W-:Y:S01]  /*376e0*/  IMAD.WIDE R12, R0.reuse, 0x2, R6 ;  /* 0x00000002000c7825 */ /* 0x042fe200078e0206 */
[----:B------:R-:W1:Y:S03]  /*376f0*/  LDCU UR49, c[0x0][0x398] ;  /* 0x00007300ff3177ac */ /* 0x000e660008000800 */
[----:B------:R-:W-:Y:S01]  /*37700*/  VIADD R16, R93, 0x65 ;  /* 0x000000655d107836 */ /* 0x000fe20000000000 */
[----:B------:R-:W1:Y:S01]  /*37710*/  LDCU UR53, c[0x0][0x398] ;  /* 0x00007300ff3577ac */ /* 0x000e620008000800 */
[----:B0-----:R-:W-:Y:S01]  /*37720*/  IMAD.WIDE R14, R0, 0x2, R4 ;  /* 0x00000002000e7825 */ /* 0x001fe200078e0204 */
[----:B------:R-:W0:Y:S01]  /*37730*/  LDCU UR54, c[0x0][0x398] ;  /* 0x00007300ff3677ac */ /* 0x000e220008000800 */
[----:B-----5:R-:W-:-:S02]  /*37740*/  F2FP.F16.F32.PACK_AB R18, R37, R91 ;  /* 0x0000005b2512723e */ /* 0x020fc400000000ff */
[----:B------:R-:W5:Y:S01]  /*37750*/  LDL.S16 R91, [R1+0x378] ;  /* 0x00037800015b7983 */ /* 0x000f620000100600 */
[----:B------:R-:W-:-:S03]  /*37760*/  PRMT R17, R70, 0x7610, R17 ;  /* 0x0000761046117816 */ /* 0x000fc60000000011 */
[----:B------:R-:W5:Y:S01]  /*37770*/  LDL.LU.S16 R70, [R1+0x37a] ;  /* 0x00037a0001467983 */ /* 0x000f620000300600 */
[----:B------:R-:W-:-:S03]  /*37780*/  PRMT R19, R18, 0x7632, R19 ;  /* 0x0000763212137816 */ /* 0x000fc60000000013 */
[----:B------:R-:W-:Y:S04]  /*37790*/  @P4 STG.E.U16 desc[UR16][R10.64], R17 ;  /* 0x000000110a004986 */ /* 0x000fe8000c101510 */
[----:B------:R3:W-:Y:S04]  /*377a0*/  @P5 STG.E.U16 desc[UR16][R12.64], R18 ;  /* 0x000000120c005986 */ /* 0x0007e8000c101510 */
[----:B------:R2:W-:Y:S01]  /*377b0*/  @P6 STG.E.U16 desc[UR16][R14.64], R19 ;  /* 0x000000130e006986 */ /* 0x0005e2000c101510 */
[----:B---3--:R-:W-:-:S03]  /*377c0*/  PRMT R18, R90, 0x7610, R18 ;  /* 0x000076105a127816 */ /* 0x008fc60000000012 */
        /* <DEDUP_REMOVED lines=9> */
[----:B------:R-:W-:Y:S01]  /*37860*/  ISETP.LT.AND P1, PT, R92, UR18, !P1 ;  /* 0x000000125c007c0c */ /* 0x000fe2000cf21270 */
[----:B------:R-:W0:Y:S01]  /*37870*/  LDCU UR34, c[0x0][0x398] ;  /* 0x00007300ff2277ac */ /* 0x000e220008000800 */
[----:B------:R-:W-:Y:S01]  /*37880*/  F2FP.F16.F32.PACK_AB R20, R38, R72 ;  /* 0x000000482614723e */ /* 0x000fe200000000ff */
[----:B------:R-:W-:Y:S01]  /*37890*/  IMAD.WIDE R12, R0, 0x2, R2 ;  /* 0x00000002000c7825 */ /* 0x000fe200078e0202 */
[----:B------:R-:W-:Y:S01]  /*378a0*/  ISETP.GE.AND P0, PT, R16, UR39, PT ;  /* 0x0000002710007c0c */ /* 0x000fe2000bf06270 */
[----:B------:R-:W0:Y:S01]  /*378b0*/  LDCU UR39, c[0x0][0x39c] ;  /* 0x00007380ff2777ac */ /* 0x000e220008000800 */
[----:B------:R-:W-:Y:S01]  /*378c0*/  PRMT R21, R20, 0x7632, R21 ;  /* 0x0000763214157816 */ /* 0x000fe20000000015 */
[C---:B------:R-:W-:Y:S01]  /*378d0*/  IMAD.WIDE R14, R0.reuse, 0x2, R6 ;  /* 0x00000002000e7825 */ /* 0x040fe200078e0206 */
[----:B------:R5:W-:Y:S01]  /*378e0*/  @P6 STG.E.U16 desc[UR16][R10.64], R18 ;  /* 0x000000120a006986 */ /* 0x000be2000c101510 */
[----:B------:R-:W0:Y:S02]  /*378f0*/  LDCU UR18, c[0x0][0x398] ;  /* 0x00007300ff1277ac */ /* 0x000e240008000800 */
[----:B------:R-:W-:Y:S01]  /*37900*/  IMAD.WIDE R16, R0, 0x2, R4 ;  /* 0x0000000200107825 */ /* 0x000fe200078e0204 */
[----:B------:R-:W-:Y:S01]  /*37910*/  @P5 STG.E.U16 desc[UR16][R12.64], R19 ;  /* 0x000000130c005986 */ /* 0x000fe2000c101510 */
[----:B------:R-:W0:Y:S03]  /*37920*/  LDCU UR52, c[0x0][0x398] ;  /* 0x00007300ff3477ac */ /* 0x000e260008000800 */
[----:B------:R-:W-:Y:S01]  /*37930*/  @P4 STG.E.U16 desc[UR16][R14.64], R20 ;  /* 0x000000140e004986 */ /* 0x000fe2000c101510 */
[----:B------:R-:W-:Y:S01]  /*37940*/  ISETP.LT.AND P4, PT, R66, UR45, !P2 ;  /* 0x0000002d42007c0c */ /* 0x000fe2000d781270 */
[----:B------:R-:W-:Y:S01]  /*37950*/  VIADD R0, R0, UR7 ;  /* 0x0000000700007c36 */ /* 0x000fe20008000000 */
[----:B----4-:R-:W-:Y:S01]  /*37960*/  F2FP.F16.F32.PACK_AB R39, R39, R71 ;  /* 0x000000472727723e */ /* 0x010fe200000000ff */
[----:B------:R4:W-:Y:S01]  /*37970*/  @P1 STG.E.U16 desc[UR16][R16.64], R21 ;  /* 0x0000001510001986 */ /* 0x0009e2000c101510 */
[----:B-----5:R-:W-:-:S03]  /*37980*/  PRMT R18, R91, 0x7610, R18 ;  /* 0x000076105b127816 */ /* 0x020fc60000000012 */
[----:B------:R-:W5:Y:S01]  /*37990*/  LDL.S16 R71, [R1+0x380] ;  /* 0x0003800001477983 */ /* 0x000f620000100600 */
[----:B------:R-:W-:Y:S01]  /*379a0*/  ISETP.LT.AND P5, PT, R74, UR65, !P2 ;  /* 0x000000414a007c0c */ /* 0x000fe2000d7a1270 */
[----:B------:R-:W0:Y:S01]  /*379b0*/  LDCU UR45, c[0x0][0x398] ;  /* 0x00007300ff2d77ac */ /* 0x000e220008000800 */
[----:B----4-:R-:W-:Y:S01]  /*379c0*/  PRMT R17, R70, 0x7610, R17 ;  /* 0x0000761046117816 */ /* 0x010fe20000000011 */
[----:B------:R-:W4:Y:S04]  /*379d0*/  LDL.LU R91, [R1+0x94] ;  /* 0x00009400015b7983 */ /* 0x000f280000300800 */
[----:B------:R-:W4:Y:S01]  /*379e0*/  LDL.LU.S16 R70, [R1+0x382] ;  /* 0x0003820001467983 */ /* 0x000f220000300600 */
[----:B------:R-:W-:-:S03]  /*379f0*/  IMAD.WIDE R10, R0, 0x2, R8 ;  /* 0x00000002000a7825 */ /* 0x000fc600078e0208 */
[----:B------:R-:W4:Y:S01]  /*37a00*/  LDL.LU R72, [R1+0x98] ;  /* 0x0000980001487983 */ /* 0x000f220000300800 */
[----:B------:R-:W-:-:S03]  /*37a10*/  VIADD R16, R93, 0x66 ;  /* 0x000000665d107836 */ /* 0x000fc60000000000 */
[----:B------:R0:W-:Y:S01]  /*37a20*/  @P4 STG.E.U16 desc[UR16][R10.64], R18 ;  /* 0x000000120a004986 */ /* 0x0001e2000c101510 */
[----:B------:R-:W-:Y:S01]  /*37a30*/  IMAD.WIDE R12, R0, 0x2, R2 ;  /* 0x00000002000c7825 */ /* 0x000fe200078e0202 */
[----:B------:R-:W-:Y:S01]  /*37a40*/  ISETP.GE.AND P1, PT, R16, UR40, PT ;  /* 0x0000002810007c0c */ /* 0x000fe2000bf26270 */
[----:B------:R-:W1:Y:S02]  /*37a50*/  LDCU UR40, c[0x0][0x398] ;  /* 0x00007300ff2877ac */ /* 0x000e640008000800 */
[----:B------:R-:W-:-:S04]  /*37a60*/  IMAD.WIDE R14, R0, 0x2, R6 ;  /* 0x00000002000e7825 */ /* 0x000fc800078e0206 */
[C---:B------:R-:W-:Y:S02]  /*37a70*/  VIADD R16, R0.reuse, UR7 ;  /* 0x0000000700107c36 */ /* 0x040fe40008000000 */
[----:B0-----:R-:W-:Y:S01]  /*37a80*/  IMAD.WIDE R10, R0, 0x2, R4 ;  /* 0x00000002000a7825 */ /* 0x001fe200078e0204 */
        /* <DEDUP_REMOVED lines=8> */
[----:B------:R-:W1:Y:S01]  /*37b10*/  LDCU UR20, c[0x0][0x39c] ;  /* 0x00007380ff1477ac */ /* 0x000e620008000800 */
[----:B------:R-:W-:Y:S01]  /*37b20*/  PRMT R19, R39, 0x7632, R19 ;  /* 0x0000763227137816 */ /* 0x000fe20000000013 */
[----:B------:R-:W1:Y:S06]  /*37b30*/  LDCU UR14, c[0x0][0x398] ;  /* 0x00007300ff0e77ac */ /* 0x000e6c0008000800 */
[----:B------:R1:W-:Y:S01]  /*37b40*/  @P6 STG.E.U16 desc[UR16][R14.64], R39 ;  /* 0x000000270e006986 */ /* 0x0003e2000c101510 */
[----:B------:R-:W-:Y:S01]  /*37b50*/  ISETP.LT.AND P6, PT, R74, UR46, !P3 ;  /* 0x0000002e4a007c0c */ /* 0x000fe2000dfc1270 */
[----:B0-----:R-:W-:Y:S01]  /*37b60*/  IMAD.WIDE R12, R16, 0x2, R8 ;  /* 0x00000002100c7825 */ /* 0x001fe200078e0208 */
[----:B------:R-:W0:Y:S01]  /*37b70*/  LDCU UR46, c[0x0][0x398] ;  /* 0x00007300ff2e77ac */ /* 0x000e220008000800 */
[----:B------:R0:W-:Y:S01]  /*37b80*/  @P4 STG.E.U16 desc[UR16][R10.64], R19 ;  /* 0x000000130a004986 */ /* 0x0001e2000c101510 */
[----:B------:R-:W-:Y:S01]  /*37b90*/  ISETP.LT.AND P4, PT, R92, UR28, !P3 ;  /* 0x0000001c5c007c0c */ /* 0x000fe2000df81270 */
[----:B------:R-:W-:Y:S01]  /*37ba0*/  VIADD R17, R93, 0x67 ;  /* 0x000000675d117836 */ /* 0x000fe20000000000 */
[----:B------:R-:W2:Y:S01]  /*37bb0*/  LDCU UR28, c[0x0][0x398] ;  /* 0x00007300ff1c77ac */ /* 0x000ea20008000800 */
[----:B------:R0:W-:Y:S01]  /*37bc0*/  @P5 STG.E.U16 desc[UR16][R12.64], R18 ;  /* 0x000000120c005986 */ /* 0x0001e2000c101510 */
[----:B-1----:R-:W-:Y:S01]  /*37bd0*/  IMAD.WIDE R14, R16, 0x2, R2 ;  /* 0x00000002100e7825 */ /* 0x002fe200078e0202 */
[----:B------:R-:W-:-:S04]  /*37be0*/  ISETP.LT.AND P5, PT, R73, UR74, !P3 ;  /* 0x0000004a49007c0c */ /* 0x000fc8000dfa1270 */
[----:B------:R1:W-:Y:S01]  /*37bf0*/  @P6 STG.E.U16 desc[UR16][R14.64], R0 ;  /* 0x000000000e006986 */ /* 0x0003e2000c101510 */
[----:B------:R-:W-:Y:S02]  /*37c00*/  ISETP.LT.AND P6, PT, R66, UR35, !P0 ;  /* 0x0000002342007c0c */ /* 0x000fe4000c7c1270 */
[----:B0-----:R-:W-:Y:S01]  /*37c10*/  F2FP.F16.F32.PACK_AB R19, R40, R75 ;  /* 0x0000004b2813723e */ /* 0x001fe200000000ff */
[C---:B------:R-:W-:Y:S01]  /*37c20*/  IMAD.WIDE R10, R16.reuse, 0x2, R6 ;  /* 0x00000002100a7825 */ /* 0x040fe200078e0206 */
[----:B------:R-:W-:Y:S01]  /*37c30*/  ISETP.GE.AND P2, PT, R17, UR72, PT ;  /* 0x0000004811007c0c */ /* 0x000fe2000bf46270 */
[----:B------:R-:W0:Y:S01]  /*37c40*/  LDCU UR35, c[0x0][0x398] ;  /* 0x00007300ff2377ac */ /* 0x000e220008000800 */
[----:B------:R-:W-:Y:S01]  /*37c50*/  PRMT R20, R19, 0x7632, R20 ;  /* 0x0000763213147816 */ /* 0x000fe20000000014 */
[----:B------:R-:W-:-:S04]  /*37c60*/  IMAD.WIDE R12, R16, 0x2, R4 ;  /* 0x00000002100c7825 */ /* 0x000fc800078e0204 */
[----:B-1----:R-:W-:Y:S02]  /*37c70*/  VIADD R0, R16, UR7 ;  /* 0x0000000710007c36 */ /* 0x002fe40008000000 */
[----:B------:R-:W-:Y:S02]  /*37c80*/  VIADD R17, R93, 0x68 ;  /* 0x000000685d117836 */ /* 0x000fe40000000000 */
[----:B------:R-:W-:Y:S01]  /*37c90*/  IMAD.WIDE R14, R0, 0x2, R8 ;  /* 0x00000002000e7825 */ /* 0x000fe200078e0208 */
[----:B------:R1:W-:Y:S02]  /*37ca0*/  @P5 STG.E.U16 desc[UR16][R10.64], R19 ;  /* 0x000000130a005986 */ /* 0x0003e4000c101510 */
[----:B------:R-:W-:Y:S02]  /*37cb0*/  ISETP.GE.AND P3, PT, R17, UR33, PT ;  /* 0x0000002111007c0c */ /* 0x000fe4000bf66270 */
[----:B-----5:R-:W-:Y:S01]  /*37cc0*/  PRMT R18, R71, 0x7610, R18 ;  /* 0x0000761047127816 */ /* 0x020fe20000000012 */
[----:B------:R-:W-:Y:S01]  /*37cd0*/  @P4 STG.E.U16 desc[UR16][R12.64], R20 ;  /* 0x000000140c004986 */ /* 0x000fe2000c101510 */
[----:B------:R-:W-:Y:S01]  /*37ce0*/  ISETP.LT.AND P4, PT, R74, UR41, !P0 ;  /* 0x000000294a007c0c */ /* 0x000fe2000c781270 */
[----:B-1----:R-:W-:Y:S01]  /*37cf0*/  IMAD.WIDE R10, R0, 0x2, R2 ;  /* 0x00000002000a7825 */ /* 0x002fe200078e0202 */
[----:B------:R-:W-:Y:S01]  /*37d00*/  ISETP.LT.AND P5, PT, R73, UR66, !P0 ;  /* 0x0000004249007c0c */ /* 0x000fe2000c7a1270 */
[----:B------:R1:W-:Y:S01]  /*37d10*/  @P6 STG.E.U16 desc[UR16][R14.64], R18 ;  /* 0x000000120e006986 */ /* 0x0003e2000c101510 */
[----:B------:R-:W5:Y:S01]  /*37d20*/  LDCU UR33, c[0x0][0x398] ;  /* 0x00007300ff2177ac */ /* 0x000f620008000800 */
[----:B----4-:R-:W-:-:S02]  /*37d30*/  PRMT R17, R70, 0x7610, R17 ;  /* 0x0000761046117816 */ /* 0x010fc40000000011 */
[----:B------:R-:W4:Y:S01]  /*37d40*/  LDL.LU R71, [R1+0x9c] ;  /* 0x00009c0001477983 */ /* 0x000f220000300800 */
[----:B------:R-:W-:Y:S01]  /*37d50*/  ISETP.LT.AND P6, PT, R92, UR55, !P0 ;  /* 0x000000375c007c0c */ /* 0x000fe2000c7c1270 */
[----:B------:R-:W-:Y:S01]  /*37d60*/  VIADD R16, R93, 0x69 ;  /* 0x000000695d107836 */ /* 0x000fe20000000000 */
[----:B------:R-:W0:Y:S01]  /*37d70*/  LDCU UR41, c[0x0][0x39c] ;  /* 0x00007380ff2977ac */ /* 0x000e220008000800 */
[----:B-1----:R-:W-:Y:S01]  /*37d80*/  F2FP.F16.F32.PACK_AB R18, R41, R91 ;  /* 0x0000005b2912723e */ /* 0x002fe200000000ff */
[----:B------:R-:W-:Y:S01]  /*37d90*/  IMAD.WIDE R12, R0, 0x2, R6 ;  /* 0x00000002000c7825 */ /* 0x000fe200078e0206 */
[----:B------:R-:W5:Y:S01]  /*37da0*/  LDL.S16 R91, [R1+0x388] ;  /* 0x00038800015b7983 */ /* 0x000f620000100600 */
[----:B------:R-:W-:Y:S01]  /*37db0*/  F2FP.F16.F32.PACK_AB R20, R42, R72 ;  /* 0x000000482a14723e */ /* 0x000fe200000000ff */
[----:B------:R-:W1:Y:S02]  /*37dc0*/  LDCU UR55, c[0x0][0x39c] ;  /* 0x00007380ff3777ac */ /* 0x000e640008000800 */
[----:B------:R-:W5:Y:S01]  /*37dd0*/  LDL.LU.S16 R70, [R1+0x38a] ;  /* 0x00038a0001467983 */ /* 0x000f620000300600 */
[----:B------:R-:W-:Y:S01]  /*37de0*/  PRMT R19, R18, 0x7632, R19 ;  /* 0x0000763212137816 */ /* 0x000fe20000000013 */
[----:B------:R-:W-:-:S02]  /*37df0*/  IMAD.WIDE R14, R0, 0x2, R4 ;  /* 0x00000002000e7825 */ /* 0x000fc400078e0204 */
[----:B------:R-:W-:Y:S04]  /*37e00*/  @P4 STG.E.U16 desc[UR16][R10.64], R17 ;  /* 0x000000110a004986 */ /* 0x000fe8000c101510 */
[----:B------:R3:W-:Y:S04]  /*37e10*/  @P5 STG.E.U16 desc[UR16][R12.64], R18 ;  /* 0x000000120c005986 */ /* 0x0007e8000c101510 */
[----:B------:R2:W-:Y:S01]  /*37e20*/  @P6 STG.E.U16 desc[UR16][R14.64], R19 ;  /* 0x000000130e006986 */ /* 0x0005e2000c101510 */
[----:B---3--:R-:W-:-:S03]  /*37e30*/  PRMT R18, R90, 0x7610, R18 ;  /* 0x000076105a127816 */ /* 0x008fc60000000012 */
[----:B------:R-:W3:Y:S01]  /*37e40*/  LDL.S16 R90, [R1+0x38c] ;  /* 0x00038c00015a7983 */ /* 0x000ee20000100600 */
[----:B--2---:R-:W-:-:S03]  /*37e50*/  PRMT R19, R89, 0x7610, R19 ;  /* 0x0000761059137816 */ /* 0x004fc60000000013 */
[----:B------:R-:W2:Y:S01]  /*37e60*/  LDL.LU.S16 R89, [R1+0x38e] ;  /* 0x00038e0001597983 */ /* 0x000ea20000300600 */
[----:B------:R-:W-:Y:S02]  /*37e70*/  ISETP.LT.AND P6, PT, R66, UR64, !P1 ;  /* 0x0000004042007c0c */ /* 0x000fe4000cfc1270 */
[----:B------:R-:W-:Y:S01]  /*37e80*/  ISETP.LT.AND P5, PT, R74, UR60, !P1 ;  /* 0x0000003c4a007c0c */ /* 0x000fe2000cfa1270 */
[----:B------:R-:W-:Y:S01]  /*37e90*/  VIADD R0, R0, UR7 ;  /* 0x0000000700007c36 */ /* 0x000fe20008000000 */
[----:B------:R-:W-:Y:S01]  /*37ea0*/  ISETP.LT.AND P4, PT, R73, UR68, !P1 ;  /* 0x0000004449007c0c */ /* 0x000fe2000cf81270 */
[----:B------:R-:W2:Y:S01]  /*37eb0*/  LDL.LU R75, [R1+0xa0] ;  /* 0x0000a000014b7983 */ /* 0x000ea20000300800 */
[----:B------:R-:W-:Y:S01]  /*37ec0*/  ISETP.LT.AND P1, PT, R92, UR73, !P1 ;  /* 0x000000495c007c0c */ /* 0x000fe2000cf21270 */
[----:B------:R-:W-:Y:S01]  /*37ed0*/  IMAD.WIDE R10, R0, 0x2, R8 ;  /* 0x00000002000a7825 */ /* 0x000fe200078e0208 */
[----:B------:R-:W-:Y:S01]  /*37ee0*/  ISETP.GE.AND P0, PT, R16, UR24, PT ;  /* 0x0000001810007c0c */ /* 0x000fe2000bf06270 */
[----:B------:R-:W0:Y:S02]  /*37ef0*/  LDCU UR24, c[0x0][0x398] ;  /* 0x00007300ff1877ac */ /* 0x000e240008000800 */
[----:B------:R-:W-:Y:S01]  /*37f00*/  IMAD.WIDE R12, R0, 0x2, R2 ;  /* 0x00000002000c7825 */ /* 0x000fe200078e0202 */
[----:B------:R-:W-:-:S03]  /*37f10*/  PRMT R21, R20, 0x7632, R21 ;  /* 0x0000763214157816 */ /* 0x000fc60000000015 */
[C---:B------:R-:W-:Y:S01]  /*37f20*/  IMAD.WIDE R14, R0.reuse, 0x2, R6 ;  /* 0x00000002000e7825 */ /* 0x040fe200078e0206 */
[----:B------:R0:W-:Y:S03]  /*37f30*/  @P6 STG.E.U16 desc[UR16][R10.64], R18 ;  /* 0x000000120a006986 */ /* 0x0001e6000c101510 */
[----:B------:R-:W-:Y:S01]  /*37f40*/  IMAD.WIDE R16, R0, 0x2, R4 ;  /* 0x0000000200107825 */ /* 0x000fe200078e0204 */
[----:B------:R-:W-:Y:S04]  /*37f50*/  @P5 STG.E.U16 desc[UR16][R12.64], R19 ;  /* 0x000000130c005986 */ /* 0x000fe8000c101510 */
[----:B------:R-:W-:Y:S01]  /*37f60*/  @P4 STG.E.U16 desc[UR16][R14.64], R20 ;  /* 0x000000140e004986 */ /* 0x000fe2000c101510 */
[----:B------:R-:W-:-:S03]  /*37f70*/  ISETP.LT.AND P4, PT, R66, UR67, !P2 ;  /* 0x0000004342007c0c */ /* 0x000fc6000d781270 */
[----:B------:R1:W-:Y:S01]  /*37f80*/  @P1 STG.E.U16 desc[UR16][R16.64], R21 ;  /* 0x0000001510001986 */ /* 0x0003e2000c101510 */
[----:B------:R-:W-:-:S04]  /*37f90*/  VIADD R0, R0, UR7 ;  /* 0x0000000700007c36 */ /* 0x000fc80008000000 */
[----:B0-----:R-:W-:-:S04]  /*37fa0*/  IMAD.WIDE R10, R0, 0x2, R8 ;  /* 0x00000002000a7825 */ /* 0x001fc800078e0208 */
[----:B-1----:R-:W-:Y:S02]  /*37fb0*/  VIADD R16, R93, 0x6a ;  /* 0x0000006a5d107836 */ /* 0x002fe40000000000 */
[----:B------:R-:W-:-:S03]  /*37fc0*/  IMAD.WIDE R12, R0, 0x2, R2 ;  /* 0x00000002000c7825 */ /* 0x000fc600078e0202 */
[----:B------:R-:W-:Y:S01]  /*37fd0*/  ISETP.GE.AND P1, PT, R16, UR43, PT ;  /* 0x0000002b10007c0c */ /* 0x000fe2000bf26270 */
[----:B------:R-:W-:Y:S01]  /*37fe0*/  IMAD.WIDE R14, R0, 0x2, R6 ;  /* 0x00000002000e7825 */ /* 0x000fe200078e0206 */
[----:B----4-:R-:W-:Y:S02]  /*37ff0*/  F2FP.F16.F32.PACK_AB R43, R43, R71 ;  /* 0x000000472b2b723e */ /* 0x010fe400000000ff */
[----:B-----5:R-:W-:Y:S01]  /*38000*/  PRMT R18, R91, 0x7610, R18 ;  /* 0x000076105b127816 */ /* 0x020fe20000000012 */
[----:B------:R-:W4:Y:S01]  /*38010*/  LDL.S16 R71, [R1+0x390] ;  /* 0x0003900001477983 */ /* 0x000f220000100600 */
[----:B------:R-:W-:-:S03]  /*38020*/  PRMT R17, R70, 0x7610, R17 ;  /* 0x0000761046117816 */ /* 0x000fc60000000011 */
[----:B------:R-:W5:Y:S01]  /*38030*/  LDL.LU R91, [R1+0xa4] ;  /* 0x0000a400015b7983 */ /* 0x000f620000300800 */
[----:B------:R-:W-:Y:S01]  /*38040*/  VIADD R16, R0, UR7 ;  /* 0x0000000700107c36 */ /* 0x000fe20008000000 */
[----:B------:R-:W-:Y:S01]  /*38050*/  ISETP.LT.AND P5, PT, R74, UR8, !P2 ;  /* 0x000000084a007c0c */ /* 0x000fe2000d7a1270 */
[----:B------:R-:W0:Y:S01]  /*38060*/  LDCU UR8, c[0x0][0x398] ;  /* 0x00007300ff0877ac */ /* 0x000e220008000800 */
[----:B------:R-:W5:Y:S01]  /*38070*/  LDL.LU.S16 R70, [R1+0x392] ;  /* 0x0003920001467983 */ /* 0x000f620000300600 */
[----:B------:R-:W-:Y:S02]  /*38080*/  ISETP.LT.AND P6, PT, R73, UR4, !P2 ;  /* 0x0000000449007c0c */ /* 0x000fe4000d7c1270 */
[----:B------:R-:W-:Y:S01]  /*38090*/  PRMT R19, R43, 0x7632, R19 ;  /* 0x000076322b137816 */ /* 0x000fe20000000013 */
[----:B------:R3:W-:Y:S01]  /*380a0*/  @P4 STG.E.U16 desc[UR16][R10.64], R18 ;  /* 0x000000120a004986 */ /* 0x0007e2000c101510 */
[----:B------:R-:W1:Y:S03]  /*380b0*/  LDCU UR4, c[0x0][0x398] ;  /* 0x00007300ff0477ac */ /* 0x000e660008000800 */
[----:B------:R-:W5:Y:S01]  /*380c0*/  LDL.LU R72, [R1+0xa8] ;  /* 0x0000a80001487983 */ /* 0x000f620000300800 */
[----:B------:R-:W0:Y:S01]  /*380d0*/  LDCU UR43, c[0x0][0x398] ;  /* 0x00007300ff2b77ac */ /* 0x000e220008000800 */
[----:B---3--:R-:W-:Y:S01]  /*380e0*/  PRMT R18, R90, 0x7610, R18 ;  /* 0x000076105a127816 */ /* 0x008fe20000000012 */
[----:B------:R-:W-:Y:S01]  /*380f0*/  IMAD.WIDE R10, R0, 0x2, R4 ;  /* 0x00000002000a7825 */ /* 0x000fe200078e0204 */
[----:B------:R-:W3:Y:S01]  /*38100*/  LDL.S16 R90, [R1+0x394] ;  /* 0x00039400015a7983 */ /* 0x000ee20000100600 */
[----:B--2---:R-:W-:-:S03]  /*38110*/  PRMT R0, R89, 0x7610, R0 ;  /* 0x0000761059007816 */ /* 0x004fc60000000000 */
[----:B------:R-:W2:Y:S01]  /*38120*/  LDL.LU.S16 R89, [R1+0x396] ;  /* 0x0003960001597983 */ /* 0x000ea20000300600 */
[----:B------:R-:W-:Y:S01]  /*38130*/  ISETP.LT.AND P4, PT, R92, UR31, !P2 ;  /* 0x0000001f5c007c0c */ /* 0x000fe2000d781270 */
[----:B------:R-:W0:Y:S02]  /*38140*/  LDCU UR31, c[0x0][0x398] ;  /* 0x00007300ff1f77ac */ /* 0x000e240008000800 */
[----:B------:R1:W-:Y:S01]  /*38150*/  @P5 STG.E.U16 desc[UR16][R12.64], R17 ;  /* 0x000000110c005986 */ /* 0x0003e2000c101510 */
[----:B------:R-:W-:-:S03]  /*38160*/  ISETP.LT.AND P5, PT, R66, UR44, !P3 ;  /* 0x0000002c42007c0c */ /* 0x000fc6000dfa1270 */
[----:B------:R0:W-:Y:S01]  /*38170*/  @P6 STG.E.U16 desc[UR16][R14.64], R43 ;  /* 0x0000002b0e006986 */ /* 0x0001e2000c101510 */
[----:B------:R-:W-:Y:S01]  /*38180*/  ISETP.LT.AND P6, PT, R74, UR69, !P3 ;  /* 0x000000454a007c0c */ /* 0x000fe2000dfc1270 */
[----:B-1----:R-:W-:Y:S02]  /*38190*/  VIADD R17, R93, 0x6b ;  /* 0x0000006b5d117836 */ /* 0x002fe40000000000 */
[----:B------:R-:W-:-:S03]  /*381a0*/  IMAD.WIDE R12, R16, 0x2, R8 ;  /* 0x00000002100c7825 */ /* 0x000fc600078e0208 */
[----:B------:R-:W-:Y:S01]  /*381b0*/  ISETP.GE.AND P2, PT, R17, UR36, PT ;  /* 0x0000002411007c0c */ /* 0x000fe2000bf46270 */
[----:B0-----:R-:W-:Y:S01]  /*381c0*/  IMAD.WIDE R14, R16, 0x2, R2 ;  /* 0x00000002100e7825 */ /* 0x001fe200078e0202 */
[----:B------:R0:W-:Y:S03]  /*381d0*/  @P4 STG.E.U16 desc[UR16][R10.64], R19 ;  /* 0x000000130a004986 */ /* 0x0001e6000c101510 */
[----:B------:R-:W-:Y:S01]  /*381e0*/  VIADD R17, R93, 0x6c ;  /* 0x0000006c5d117836 */ /* 0x000fe20000000000 */
[----:B------:R1:W-:Y:S01]  /*381f0*/  @P5 STG.E.U16 desc[UR16][R12.64], R18 ;  /* 0x000000120c005986 */ /* 0x0003e2000c101510 */
[----:B------:R-:W-:Y:S01]  /*38200*/  ISETP.LT.AND P5, PT, R73, UR48, !P3 ;  /* 0x0000003049007c0c */ /* 0x000fe2000dfa1270 */
[----:B------:R-:W2:Y:S01]  /*38210*/  LDCU UR36, c[0x0][0x398] ;  /* 0x00007300ff2477ac */ /* 0x000ea20008000800 */
[----:B------:R-:W-:Y:S01]  /*38220*/  ISETP.LT.AND P4, PT, R92, UR12, !P3 ;  /* 0x0000000c5c007c0c */ /* 0x000fe2000df81270 */
[----:B------:R1:W-:Y:S01]  /*38230*/  @P6 STG.E.U16 desc[UR16][R14.64], R0 ;  /* 0x000000000e006986 */ /* 0x0003e2000c101510 */
[----:B------:R-:W-:Y:S01]  /*38240*/  ISETP.GE.AND P3, PT, R17, UR50, PT ;  /* 0x0000003211007c0c */ /* 0x000fe2000bf66270 */
[----:B------:R-:W2:Y:S01]  /*38250*/  LDCU UR12, c[0x0][0x39c] ;  /* 0x00007380ff0c77ac */ /* 0x000ea20008000800 */
[----:B------:R-:W-:-:S02]  /*38260*/  ISETP.LT.AND P6, PT, R66, UR75, !P0 ;  /* 0x0000004b42007c0c */ /* 0x000fc4000c7c1270 */
[----:B------:R-:W-:Y:S01]  /*38270*/  F2FP.F16.F32.PACK_AB R44, R44, R75 ;  /* 0x0000004b2c2c723e */ /* 0x000fe200000000ff */
[----:B0-----:R-:W-:-:S03]  /*38280*/  IMAD.WIDE R10, R16, 0x2, R6 ;  /* 0x00000002100a7825 */ /* 0x001fc600078e0206 */
[----:B-1----:R-:W-:Y:S01]  /*38290*/  PRMT R18, R44, 0x7632, R18 ;  /* 0x000076322c127816 */ /* 0x002fe20000000012 */
[C---:B------:R-:W-:Y:S02]  /*382a0*/  VIADD R0, R16.reuse, UR7 ;  /* 0x0000000710007c36 */ /* 0x040fe40008000000 */
[----:B------:R-:W-:Y:S01]  /*382b0*/  IMAD.WIDE R12, R16, 0x2, R4 ;  /* 0x00000002100c7825 */ /* 0x000fe200078e0204 */
[----:B------:R0:W-:Y:S03]  /*382c0*/  @P5 STG.E.U16 desc[UR16][R10.64], R44 ;  /* 0x0000002c0a005986 */ /* 0x0001e6000c101510 */
[C---:B------:R-:W-:Y:S01]  /*382d0*/  IMAD.WIDE R14, R0.reuse, 0x2, R8 ;  /* 0x00000002000e7825 */ /* 0x040fe200078e0208 */
[----:B------:R1:W-:Y:S03]  /*382e0*/  @P4 STG.E.U16 desc[UR16][R12.64], R18 ;  /* 0x000000120c004986 */ /* 0x0003e6000c101510 */
[----:B------:R-:W-:-:S02]  /*382f0*/  VIADD R19, R0, UR7 ;  /* 0x0000000700137c36 */ /* 0x000fc40008000000 */
[----:B0-----:R-:W-:-:S04]  /*38300*/  IMAD.WIDE R10, R0, 0x2, R2 ;  /* 0x00000002000a7825 */ /* 0x001fc800078e0202 */
[----:B-1----:R-:W-:Y:S01]  /*38310*/  IMAD.WIDE R12, R0, 0x2, R6 ;  /* 0x00000002000c7825 */ /* 0x002fe200078e0206 */
[----:B----4-:R-:W-:Y:S02]  /*38320*/  PRMT R20, R71, 0x7610, R20 ;  /* 0x0000761047147816 */ /* 0x010fe40000000014 */
[----:B------:R-:W4:Y:S01]  /*38330*/  LDL.LU R71, [R1+0xac] ;  /* 0x0000ac0001477983 */ /* 0x000f220000300800 */
[----:B-----5:R-:W-:-:S03]  /*38340*/  F2FP.F16.F32.PACK_AB R45, R45, R91 ;  /* 0x0000005b2d2d723e */ /* 0x020fc600000000ff */
[----:B------:R-:W5:Y:S01]  /*38350*/  LDL.S16 R91, [R1+0x398] ;  /* 0x00039800015b7983 */ /* 0x000f620000100600 */
[----:B------:R-:W-:-:S03]  /*38360*/  PRMT R17, R70, 0x7610, R17 ;  /* 0x0000761046117816 */ /* 0x000fc60000000011 */
[----:B------:R-:W5:Y:S04]  /*38370*/  LDL.LU.S16 R70, [R1+0x39a] ;  /* 0x00039a0001467983 */ /* 0x000f680000300600 */
[----:B------:R0:W-:Y:S02]  /*38380*/  @P6 STG.E.U16 desc[UR16][R14.64], R20 ;  /* 0x000000140e006986 */ /* 0x0001e4000c101510 */
[----:B0-----:R-:W-:Y:S01]  /*38390*/  IMAD.WIDE R14, R0, 0x2, R4 ;  /* 0x00000002000e7825 */ /* 0x001fe200078e0204 */
[----:B---3--:R-:W-:Y:S02]  /*383a0*/  PRMT R0, R90, 0x7610, R0 ;  /* 0x000076105a007816 */ /* 0x008fe40000000000 */
[----:B------:R-:W3:Y:S01]  /*383b0*/  LDL.S16 R90, [R1+0x39c] ;  /* 0x00039c00015a7983 */ /* 0x000ee20000100600 */
[----:B--2---:R-:W-:-:S03]  /*383c0*/  PRMT R20, R89, 0x7610, R20 ;  /* 0x0000761059147816 */ /* 0x004fc60000000014 */
[----:B------:R-:W2:Y:S01]  /*383d0*/  LDL.LU.S16 R89, [R1+0x39e] ;  /* 0x00039e0001597983 */ /* 0x000ea20000300600 */
[----:B------:R-:W-:Y:S02]  /*383e0*/  ISETP.LT.AND P4, PT, R74, UR61, !P0 ;  /* 0x0000003d4a007c0c */ /* 0x000fe4000c781270 */
[----:B------:R-:W-:Y:S01]  /*383f0*/  ISETP.LT.AND P5, PT, R73, UR30, !P0 ;  /* 0x0000001e49007c0c */ /* 0x000fe2000c7a1270 */
[----:B------:R-:W-:Y:S01]  /*38400*/  VIADD R16, R93, 0x6d ;  /* 0x0000006d5d107836 */ /* 0x000fe20000000000 */
[----:B------:R-:W-:Y:S01]  /*38410*/  ISETP.LT.AND P6, PT, R92, UR42, !P0 ;  /* 0x0000002a5c007c0c */ /* 0x000fe2000c7c1270 */
[----:B------:R-:W2:Y:S01]  /*38420*/  LDL.LU R75, [R1+0xb0] ;  /* 0x0000b000014b7983 */ /* 0x000ea20000300800 */
[----:B------:R-:W-:Y:S01]  /*38430*/  PRMT R18, R45, 0x7632, R18 ;  /* 0x000076322d127816 */ /* 0x000fe20000000012 */
[----:B------:R-:W0:Y:S06]  /*38440*/  LDCU UR30, c[0x0][0x398] ;  /* 0x00007300ff1e77ac */ /* 0x000e2c0008000800 */
[----:B------:R1:W-:Y:S01]  /*38450*/  @P4 STG.E.U16 desc[UR16][R10.64], R17 ;  /* 0x000000110a004986 */ /* 0x0003e2000c101510 */
[----:B------:R-:W-:Y:S01]  /*38460*/  F2FP.F16.F32.PACK_AB R46, R46, R72 ;  /* 0x000000482e2e723e */ /* 0x000fe200000000ff */
[----:B------:R-:W0:Y:S02]  /*38470*/  LDCU UR42, c[0x0][0x398] ;  /* 0x00007300ff2a77ac */ /* 0x000e240008000800 */
[----:B------:R0:W-:Y:S01]  /*38480*/  @P5 STG.E.U16 desc[UR16][R12.64], R45 ;  /* 0x0000002d0c005986 */ /* 0x0001e2000c101510 */
[----:B------:R-:W-:Y:S01]  /*38490*/  ISETP.LT.AND P5, PT, R74, UR38, !P1 ;  /* 0x000000264a007c0c */ /* 0x000fe2000cfa1270 */
[----:B------:R-:W2:Y:S02]  /*384a0*/  LDCU UR38, c[0x0][0x398] ;  /* 0x00007300ff2677ac */ /* 0x000ea40008000800 */
[----:B------:R0:W-:Y:S01]  /*384b0*/  @P6 STG.E.U16 desc[UR16][R14.64], R18 ;  /* 0x000000120e006986 */ /* 0x0001e2000c101510 */
[----:B------:R-:W-:Y:S01]  /*384c0*/  ISETP.LT.AND P6, PT, R66, UR22, !P1 ;  /* 0x0000001642007c0c */ /* 0x000fe2000cfc1270 */
[----:B------:R-:W2:Y:S01]  /*384d0*/  LDCU UR22, c[0x0][0x39c] ;  /* 0x00007380ff1677ac */ /* 0x000ea20008000800 */
[----:B------:R-:W-:-:S02]  /*384e0*/  ISETP.LT.AND P4, PT, R73, UR47, !P1 ;  /* 0x0000002f49007c0c */ /* 0x000fc4000cf81270 */
[----:B------:R-:W-:Y:S01]  /*384f0*/  ISETP.LT.AND P1, PT, R92, UR32, !P1 ;  /* 0x000000205c007c0c */ /* 0x000fe2000cf21270 */
[C---:B-1----:R-:W-:Y:S01]  /*38500*/  IMAD.WIDE R10, R19.reuse, 0x2, R8 ;  /* 0x00000002130a7825 */ /* 0x042fe200078e0208 */
[----:B------:R-:W-:Y:S01]  /*38510*/  ISETP.GE.AND P0, PT, R16, UR39, PT ;  /* 0x0000002710007c0c */ /* 0x000fe2000bf06270 */
[----:B------:R-:W1:Y:S02]  /*38520*/  LDCU UR39, c[0x0][0x398] ;  /* 0x00007300ff2777ac */ /* 0x000e640008000800 */
[C---:B0-----:R-:W-:Y:S01]  /*38530*/  IMAD.WIDE R12, R19.reuse, 0x2, R2 ;  /* 0x00000002130c7825 */ /* 0x041fe200078e0202 */
[----:B------:R-:W-:Y:S01]  /*38540*/  PRMT R18, R46, 0x7632, R18 ;  /* 0x000076322e127816 */ /* 0x000fe20000000012 */
[----:B------:R-:W0:Y:S02]  /*38550*/  LDCU UR32, c[0x0][0x398] ;  /* 0x00007300ff2077ac */ /* 0x000e240008000800 */
[C---:B------:R-:W-:Y:S01]  /*38560*/  IMAD.WIDE R14, R19.reuse, 0x2, R6 ;  /* 0x00000002130e7825 */ /* 0x040fe200078e0206 */
[----:B------:R0:W-:Y:S03]  /*38570*/  @P6 STG.E.U16 desc[UR16][R10.64], R0 ;  /* 0x000000000a006986 */ /* 0x0001e6000c101510 */
[C---:B------:R-:W-:Y:S01]  /*38580*/  IMAD.WIDE R16, R19.reuse, 0x2, R4 ;  /* 0x0000000213107825 */ /* 0x040fe200078e0204 */
[----:B------:R0:W-:Y:S04]  /*38590*/  @P5 STG.E.U16 desc[UR16][R12.64], R20 ;  /* 0x000000140c005986 */ /* 0x0001e8000c101510 */
[----:B------:R1:W-:Y:S04]  /*385a0*/  @P4 STG.E.U16 desc[UR16][R14.64], R46 ;  /* 0x0000002e0e004986 */ /* 0x0003e8000c101510 */
[----:B------:R5:W-:Y:S01]  /*385b0*/  @P1 STG.E.U16 desc[UR16][R16.64], R18 ;  /* 0x0000001210001986 */ /* 0x000be2000c101510 */
[----:B------:R-:W-:Y:S01]  /*385c0*/  ISETP.LT.AND P4, PT, R66, UR51, !P2 ;  /* 0x0000003342007c0c */ /* 0x000fe2000d781270 */
[----:B------:R-:W-:-:S04]  /*385d0*/  VIADD R19, R19, UR7 ;  /* 0x0000000713137c36 */ /* 0x000fc80008000000 */
[----:B0-----:R-:W-:-:S04]  /*385e0*/  IMAD.WIDE R10, R19, 0x2, R8 ;  /* 0x00000002130a7825 */ /* 0x001fc800078e0208 */
[----:B------:R-:W-:-:S04]  /*385f0*/  IMAD.WIDE R12, R19, 0x2, R2 ;  /* 0x00000002130c7825 */ /* 0x000fc800078e0202 */
[----:B-1----:R-:W-:-:S04]  /*38600*/  IMAD.WIDE R14, R19, 0x2, R6 ;  /* 0x00000002130e7825 */ /* 0x002fc800078e0206 */
[----:B------:R-:W-:Y:S01]  /*38610*/  VIADD R21, R19, UR7 ;  /* 0x0000000713157c36 */ /* 0x000fe20008000000 */
[----:B----4-:R-:W-:Y:S02]  /*38620*/  F2FP.F16.F32.PACK_AB R47, R47, R71 ;  /* 0x000000472f2f723e */ /* 0x010fe400000000ff */
[----:B------:R-:W4:Y:S01]  /*38630*/  LDL.S16 R71, [R1+0x3a0] ;  /* 0x0003a00001477983 */ /* 0x000f220000100600 */
[----:B-----5:R-:W-:-:S03]  /*38640*/  PRMT R17, R91, 0x7610, R17 ;  /* 0x000076105b117816 */ /* 0x020fc60000000011 */
[----:B------:R-:W5:Y:S01]  /*38650*/  LDL.LU R91, [R1+0xb4] ;  /* 0x0000b400015b7983 */ /* 0x000f620000300800 */
[----:B------:R-:W-:-:S03]  /*38660*/  PRMT R20, R70, 0x7610, R20 ;  /* 0x0000761046147816 */ /* 0x000fc60000000014 */
[----:B------:R-:W5:Y:S04]  /*38670*/  LDL.LU.S16 R70, [R1+0x3a2] ;  /* 0x0003a20001467983 */ /* 0x000f680000300600 */
[----:B------:R-:W5:Y:S04]  /*38680*/  LDL.LU R72, [R1+0xb8] ;  /* 0x0000b80001487983 */ /* 0x000f680000300800 */
[----:B------:R0:W-:Y:S01]  /*38690*/  @P4 STG.E.U16 desc[UR16][R10.64], R17 ;  /* 0x000000110a004986 */ /* 0x0001e2000c101510 */
[----:B---3--:R-:W-:-:S03]  /*386a0*/  PRMT R18, R90, 0x7610, R18 ;  /* 0x000076105a127816 */ /* 0x008fc60000000012 */
[----:B------:R-:W3:Y:S01]  /*386b0*/  LDL.S16 R90, [R1+0x3a4] ;  /* 0x0003a400015a7983 */ /* 0x000ee20000100600 */
[----:B0-----:R-:W-:Y:S01]  /*386c0*/  IMAD.WIDE R10, R19, 0x2, R4 ;  /* 0x00000002130a7825 */ /* 0x001fe200078e0204 */
[----:B--2---:R-:W-:Y:S02]  /*386d0*/  PRMT R19, R89, 0x7610, R19 ;  /* 0x0000761059137816 */ /* 0x004fe40000000013 */
[----:B------:R-:W2:Y:S01]  /*386e0*/  LDL.LU.S16 R89, [R1+0x3a6] ;  /* 0x0003a60001597983 */ /* 0x000ea20000300600 */
[----:B------:R-:W-:Y:S02]  /*386f0*/  ISETP.LT.AND P5, PT, R74, UR57, !P2 ;  /* 0x000000394a007c0c */ /* 0x000fe4000d7a1270 */
[----:B------:R-:W-:Y:S02]  /*38700*/  ISETP.LT.AND P6, PT, R73, UR37, !P2 ;  /* 0x0000002549007c0c */ /* 0x000fe4000d7c1270 */
[----:B------:R-:W-:Y:S01]  /*38710*/  PRMT R16, R47, 0x7632, R16 ;  /* 0x000076322f107816 */ /* 0x000fe20000000010 */
[----:B------:R-:W-:Y:S01]  /*38720*/  VIADD R0, R93, 0x6e ;  /* 0x0000006e5d007836 */ /* 0x000fe20000000000 */
[----:B------:R-:W-:-:S02]  /*38730*/  ISETP.LT.AND P4, PT, R92, UR26, !P2 ;  /* 0x0000001a5c007c0c */ /* 0x000fc4000d781270 */
[----:B------:R-:W-:Y:S01]  /*38740*/  F2FP.F16.F32.PACK_AB R48, R48, R75 ;  /* 0x0000004b3030723e */ /* 0x000fe200000000ff */
[----:B------:R-:W-:-:S04]  /*38750*/  VIADD R17, R21, UR7 ;  /* 0x0000000715117c36 */ /* 0x000fc80008000000 */
[----:B------:R0:W-:Y:S01]  /*38760*/  @P5 STG.E.U16 desc[UR16][R12.64], R20 ;  /* 0x000000140c005986 */ /* 0x0001e2000c101510 */
[----:B------:R-:W-:Y:S01]  /*38770*/  ISETP.LT.AND P5, PT, R66, UR10, !P3 ;  /* 0x0000000a42007c0c */ /* 0x000fe2000dfa1270 */
[----:B------:R-:W1:Y:S02]  /*38780*/  LDCU UR10, c[0x0][0x39c] ;  /* 0x00007380ff0a77ac */ /* 0x000e640008000800 */
[----:B------:R1:W-:Y:S01]  /*38790*/  @P6 STG.E.U16 desc[UR16][R14.64], R47 ;  /* 0x0000002f0e006986 */ /* 0x0003e2000c101510 */
[----:B------:R-:W-:Y:S01]  /*387a0*/  ISETP.LT.AND P6, PT, R74, UR56, !P3 ;  /* 0x000000384a007c0c */ /* 0x000fe2000dfc1270 */
[----:B------:R-:W2:Y:S02]  /*387b0*/  LDCU UR37, c[0x0][0x398] ;  /* 0x00007300ff2577ac */ /* 0x000ea40008000800 */
[----:B------:R1:W-:Y:S01]  /*387c0*/  @P4 STG.E.U16 desc[UR16][R10.64], R16 ;  /* 0x000000100a004986 */ /* 0x0003e2000c101510 */
[----:B------:R-:W-:Y:S01]  /*387d0*/  ISETP.GE.AND P1, PT, R0, UR20, PT ;  /* 0x0000001400007c0c */ /* 0x000fe2000bf26270 */
[----:B------:R-:W2:Y:S01]  /*387e0*/  LDCU UR26, c[0x0][0x398] ;  /* 0x00007300ff1a77ac */ /* 0x000ea20008000800 */
[----:B0-----:R-:W-:Y:S01]  /*387f0*/  IMAD.WIDE R12, R21, 0x2, R8 ;  /* 0x00000002150c7825 */ /* 0x001fe200078e0208 */
[----:B------:R-:W-:Y:S01]  /*38800*/  ISETP.LT.AND P4, PT, R92, UR53, !P3 ;  /* 0x000000355c007c0c */ /* 0x000fe2000df81270 */
[----:B------:R-:W0:Y:S03]  /*38810*/  LDCU UR20, c[0x0][0x398] ;  /* 0x00007300ff1477ac */ /* 0x000e260008000800 */
[----:B------:R0:W-:Y:S01]  /*38820*/  @P5 STG.E.U16 desc[UR16][R12.64], R18 ;  /* 0x000000120c005986 */ /* 0x0001e2000c101510 */
[----:B------:R-:W-:Y:S01]  /*38830*/  ISETP.LT.AND P5, PT, R73, UR49, !P3 ;  /* 0x0000003149007c0c */ /* 0x000fe2000dfa1270 */
[----:B-1----:R-:W-:Y:S01]  /*38840*/  IMAD.WIDE R14, R21, 0x2, R2 ;  /* 0x00000002150e7825 */ /* 0x002fe200078e0202 */
[----:B------:R-:W-:-:S03]  /*38850*/  PRMT R16, R48, 0x7632, R16 ;  /* 0x0000763230107816 */ /* 0x000fc60000000010 */
[----:B------:R-:W-:Y:S01]  /*38860*/  VIADD R0, R93, 0x6f ;  /* 0x0000006f5d007836 */ /* 0x000fe20000000000 */
[----:B------:R1:W-:Y:S01]  /*38870*/  @P6 STG.E.U16 desc[UR16][R14.64], R19 ;  /* 0x000000130e006986 */ /* 0x0003e2000c101510 */
[C---:B------:R-:W-:Y:S01]  /*38880*/  IMAD.WIDE R10, R21.reuse, 0x2, R6 ;  /* 0x00000002150a7825 */ /* 0x040fe200078e0206 */
[----:B------:R-:W-:Y:S01]  /*38890*/  ISETP.LT.AND P6, PT, R66, UR34, !P0 ;  /* 0x0000002242007c0c */ /* 0x000fe2000c7c1270 */
[----:B------:R-:W2:Y:S02]  /*388a0*/  LDCU UR34, c[0x0][0x398] ;  /* 0x00007300ff2277ac */ /* 0x000ea40008000800 */
[----:B0-----:R-:W-:Y:S01]  /*388b0*/  IMAD.WIDE R12, R21, 0x2, R4 ;  /* 0x00000002150c7825 */ /* 0x001fe200078e0204 */
[----:B------:R-:W-:Y:S01]  /*388c0*/  ISETP.GE.AND P2, PT, R0, UR41, PT ;  /* 0x0000002900007c0c */ /* 0x000fe2000bf46270 */
[----:B------:R0:W-:Y:S01]  /*388d0*/  @P5 STG.E.U16 desc[UR16][R10.64], R48 ;  /* 0x000000300a005986 */ /* 0x0001e2000c101510 */
[----:B------:R-:W2:Y:S01]  /*388e0*/  LDCU UR41, c[0x0][0x398] ;  /* 0x00007300ff2977ac */ /* 0x000ea20008000800 */
[----:B------:R-:W-:-:S02]  /*388f0*/  VIADD R0, R93, 0x70 ;  /* 0x000000705d007836 */ /* 0x000fc40000000000 */
[----:B------:R4:W-:Y:S01]  /*38900*/  @P4 STG.E.U16 desc[UR16][R12.64], R16 ;  /* 0x000000100c004986 */ /* 0x0009e2000c101510 */
[----:B------:R-:W-:Y:S01]  /*38910*/  ISETP.LT.AND P4, PT, R74, UR18, !P0 ;  /* 0x000000124a007c0c */ /* 0x000fe2000c781270 */
[----:B-1----:R-:W-:Y:S01]  /*38920*/  IMAD.WIDE R14, R17, 0x2, R8 ;  /* 0x00000002110e7825 */ /* 0x002fe200078e0208 */
[----:B------:R-:W-:Y:S01]  /*38930*/  ISETP.GE.AND P3, PT, R0, UR55, PT ;  /* 0x0000003700007c0c */ /* 0x000fe2000bf66270 */
[----:B------:R-:W1:Y:S02]  /*38940*/  LDCU UR18, c[0x0][0x398] ;  /* 0x00007300ff1277ac */ /* 0x000e640008000800 */
[----:B------:R-:W-:Y:S01]  /*38950*/  VIADD R0, R93, 0x71 ;  /* 0x000000715d007836 */ /* 0x000fe20000000000 */
[----:B------:R-:W-:Y:S01]  /*38960*/  ISETP.LT.AND P5, PT, R73, UR45, !P0 ;  /* 0x0000002d49007c0c */ /* 0x000fe2000c7a1270 */
[----:B0-----:R-:W-:Y:S01]  /*38970*/  IMAD.WIDE R10, R17, 0x2, R2 ;  /* 0x00000002110a7825 */ /* 0x001fe200078e0202 */
[----:B----4-:R-:W-:Y:S02]  /*38980*/  PRMT R20, R71, 0x7610, R20 ;  /* 0x0000761047147816 */ /* 0x010fe40000000014 */
[----:B------:R-:W4:Y:S01]  /*38990*/  LDL.LU R71, [R1+0xbc] ;  /* 0x0000bc0001477983 */ /* 0x000f220000300800 */
[----:B-----5:R-:W-:-:S03]  /*389a0*/  F2FP.F16.F32.PACK_AB R49, R49, R91 ;  /* 0x0000005b3131723e */ /* 0x020fc600000000ff */
[----:B------:R-:W5:Y:S01]  /*389b0*/  LDL.S16 R91, [R1+0x3a8] ;  /* 0x0003a800015b7983 */ /* 0x000f620000100600 */
[----:B------:R-:W-:-:S03]  /*389c0*/  PRMT R18, R70, 0x7610, R18 ;  /* 0x0000761046127816 */ /* 0x000fc60000000012 */
[----:B------:R-:W5:Y:S04]  /*389d0*/  LDL.LU.S16 R70, [R1+0x3aa] ;  /* 0x0003aa0001467983 */ /* 0x000f680000300600 */
[----:B------:R0:W-:Y:S01]  /*389e0*/  @P6 STG.E.U16 desc[UR16][R14.64], R20 ;  /* 0x000000140e006986 */ /* 0x0001e2000c101510 */
[----:B------:R-:W-:Y:S01]  /*389f0*/  ISETP.LT.AND P6, PT, R92, UR40, !P0 ;  /* 0x000000285c007c0c */ /* 0x000fe2000c7c1270 */
[----:B------:R-:W-:Y:S01]  /*38a00*/  IMAD.WIDE R12, R17, 0x2, R6 ;  /* 0x00000002110c7825 */ /* 0x000fe200078e0206 */
[----:B------:R-:W-:Y:S01]  /*38a10*/  ISETP.GE.AND P0, PT, R0, UR12, PT ;  /* 0x0000000c00007c0c */ /* 0x000fe2000bf06270 */
[----:B------:R2:W-:Y:S01]  /*38a20*/  @P4 STG.E.U16 desc[UR16][R10.64], R18 ;  /* 0x000000120a004986 */ /* 0x0005e2000c101510 */
[----:B------:R-:W-:Y:S01]  /*38a30*/  PRMT R16, R49, 0x7632, R16 ;  /* 0x0000763231107816 */ /* 0x000fe20000000010 */
[C---:B------:R-:W-:Y:S01]  /*38a40*/  VIADD R19, R17.reuse, UR7 ;  /* 0x0000000711137c36 */ /* 0x040fe20008000000 */
[----:B------:R-:W-:Y:S01]  /*38a50*/  F2FP.F16.F32.PACK_AB R50, R50, R72 ;  /* 0x000000483232723e */ /* 0x000fe200000000ff */
[----:B------:R-:W1:Y:S01]  /*38a60*/  LDCU UR12, c[0x0][0x39c] ;  /* 0x00007380ff0c77ac */ /* 0x000e620008000800 */
[----:B0-----:R-:W-:Y:S01]  /*38a70*/  IMAD.WIDE R14, R17, 0x2, R4 ;  /* 0x00000002110e7825 */ /* 0x001fe200078e0204 */
[----:B---3--:R-:W-:Y:S01]  /*38a80*/  PRMT R0, R90, 0x7610, R0 ;  /* 0x000076105a007816 */ /* 0x008fe20000000000 */
[----:B------:R-:W0:Y:S01]  /*38a90*/  LDCU UR40, c[0x0][0x398] ;  /* 0x00007300ff2877ac */ /* 0x000e220008000800 */
[----:B------:R-:W3:Y:S01]  /*38aa0*/  LDL.S16 R90, [R1+0x3ac] ;  /* 0x0003ac00015a7983 */ /* 0x000ee20000100600 */
[----:B--2---:R-:W-:-:S03]  /*38ab0*/  PRMT R18, R89, 0x7610, R18 ;  /* 0x0000761059127816 */ /* 0x004fc60000000012 */
[----:B------:R-:W2:Y:S04]  /*38ac0*/  LDL.LU.S16 R89, [R1+0x3ae] ;  /* 0x0003ae0001597983 */ /* 0x000ea80000300600 */
[----:B------:R0:W-:Y:S01]  /*38ad0*/  @P5 STG.E.U16 desc[UR16][R12.64], R49 ;  /* 0x000000310c005986 */ /* 0x0001e2000c101510 */
[----:B------:R-:W-:-:S03]  /*38ae0*/  ISETP.LT.AND P5, PT, R74, UR46, !P1 ;  /* 0x0000002e4a007c0c */ /* 0x000fc6000cfa1270 */
[----:B------:R1:W-:Y:S01]  /*38af0*/  @P6 STG.E.U16 desc[UR16][R14.64], R16 ;  /* 0x000000100e006986 */ /* 0x0003e2000c101510 */
[----:B------:R-:W-:Y:S02]  /*38b00*/  ISETP.LT.AND P6, PT, R66, UR14, !P1 ;  /* 0x0000000e42007c0c */ /* 0x000fe4000cfc1270 */
[----:B------:R-:W-:Y:S01]  /*38b10*/  ISETP.LT.AND P4, PT, R73, UR33, !P1 ;  /* 0x0000002149007c0c */ /* 0x000fe2000cf81270 */
[C---:B------:R-:W-:Y:S01]  /*38b20*/  IMAD.WIDE R10, R19.reuse, 0x2, R8 ;  /* 0x00000002130a7825 */ /* 0x040fe200078e0208 */
[----:B------:R-:W2:Y:S03]  /*38b30*/  LDL.LU R75, [R1+0xc0] ;  /* 0x0000c000014b7983 */ /* 0x000ea60000300800 */
[C---:B0-----:R-:W-:Y:S01]  /*38b40*/  IMAD.WIDE R12, R19.reuse, 0x2, R2 ;  /* 0x00000002130c7825 */ /* 0x041fe200078e0202 */
[----:B------:R-:W-:Y:S01]  /*38b50*/  ISETP.LT.AND P1, PT, R92, UR28, !P1 ;  /* 0x0000001c5c007c0c */ /* 0x000fe2000cf21270 */
[----:B------:R-:W0:Y:S02]  /*38b60*/  LDCU UR14, c[0x0][0x398] ;  /* 0x00007300ff0e77ac */ /* 0x000e240008000800 */
[----:B-1----:R-:W-:-:S02]  /*38b70*/  IMAD.WIDE R14, R19, 0x2, R6 ;  /* 0x00000002130e7825 */ /* 0x002fc400078e0206 */
[----:B------:R-:W-:Y:S01]  /*38b80*/  @P6 STG.E.U16 desc[UR16][R10.64], R0 ;  /* 0x000000000a006986 */ /* 0x000fe2000c101510 */
[----:B------:R-:W-:Y:S01]  /*38b90*/  PRMT R20, R50, 0x7632, R20 ;  /* 0x0000763232147816 */ /* 0x000fe20000000014 */
[C---:B------:R-:W-:Y:S01]  /*38ba0*/  IMAD.WIDE R16, R19.reuse, 0x2, R4 ;  /* 0x0000000213107825 */ /* 0x040fe200078e0204 */
[----:B------:R-:W1:Y:S01]  /*38bb0*/  LDCU UR28, c[0x0][0x398] ;  /* 0x00007300ff1c77ac */ /* 0x000e620008000800 */
[----:B------:R5:W-:Y:S01]  /*38bc0*/  @P5 STG.E.U16 desc[UR16][R12.64], R18 ;  /* 0x000000120c005986 */ /* 0x000be2000c101510 */
[----:B------:R-:W0:Y:S03]  /*38bd0*/  LDCU UR33, c[0x0][0x398] ;  /* 0x00007300ff2177ac */ /* 0x000e260008000800 */
[----:B------:R0:W-:Y:S01]  /*38be0*/  @P4 STG.E.U16 desc[UR16][R14.64], R50 ;  /* 0x000000320e004986 */ /* 0x0001e2000c101510 */
[----:B------:R-:W-:Y:S01]  /*38bf0*/  ISETP.LT.AND P4, PT, R66, UR24, !P2 ;  /* 0x0000001842007c0c */ /* 0x000fe2000d781270 */
[----:B------:R-:W-:Y:S01]  /*38c00*/  VIADD R19, R19, UR7 ;  /* 0x0000000713137c36 */ /* 0x000fe20008000000 */
[----:B----4-:R-:W-:-:S02]  /*38c10*/  F2FP.F16.F32.PACK_AB R51, R51, R71 ;  /* 0x000000473333723e */ /* 0x010fc400000000ff */
[----:B-----5:R-:W-:Y:S01]  /*38c20*/  PRMT R18, R91, 0x7610, R18 ;  /* 0x000076105b127816 */ /* 0x020fe20000000012 */
[----:B------:R-:W4:Y:S01]  /*38c30*/  LDL.S16 R71, [R1+0x3b0] ;  /* 0x0003b00001477983 */ /* 0x000f220000100600 */
[----:B------:R-:W-:-:S03]  /*38c40*/  PRMT R21, R70, 0x7610, R21 ;  /* 0x0000761046157816 */ /* 0x000fc60000000015 */
[----:B------:R-:W5:Y:S01]  /*38c50*/  LDL.LU R91, [R1+0xc4] ;  /* 0x0000c400015b7983 */ /* 0x000f620000300800 */
[----:B------:R-:W-:Y:S01]  /*38c60*/  ISETP.LT.AND P5, PT, R74, UR35, !P2 ;  /* 0x000000234a007c0c */ /* 0x000fe2000d7a1270 */
[----:B------:R-:W-:Y:S01]  /*38c70*/  VIADD R0, R93, 0x72 ;  /* 0x000000725d007836 */ /* 0x000fe20000000000 */
[----:B------:R-:W-:Y:S01]  /*38c80*/  ISETP.LT.AND P6, PT, R73, UR54, !P2 ;  /* 0x0000003649007c0c */ /* 0x000fe2000d7c1270 */
[----:B------:R-:W5:Y:S01]  /*38c90*/  LDL.LU.S16 R70, [R1+0x3b2] ;  /* 0x0003b20001467983 */ /* 0x000f620000300600 */
[----:B0-----:R-:W-:Y:S01]  /*38ca0*/  IMAD.WIDE R14, R19, 0x2, R8 ;  /* 0x00000002130e7825 */ /* 0x001fe200078e0208 */
[----:B------:R-:W0:Y:S02]  /*38cb0*/  LDCU UR24, c[0x0][0x398] ;  /* 0x00007300ff1877ac */ /* 0x000e240008000800 */
[----:B------:R3:W-:Y:S04]  /*38cc0*/  @P1 STG.E.U16 desc[UR16][R16.64], R20 ;  /* 0x0000001410001986 */ /* 0x0007e8000c101510 */
[----:B------:R-:W5:Y:S04]  /*38cd0*/  LDL.LU R72, [R1+0xc8] ;  /* 0x0000c80001487983 */ /* 0x000f680000300800 */
[----:B------:R2:W-:Y:S01]  /*38ce0*/  @P4 STG.E.U16 desc[UR16][R14.64], R18 ;  /* 0x000000120e004986 */ /* 0x0005e2000c101510 */
[----:B---3--:R-:W-:-:S03]  /*38cf0*/  PRMT R20, R90, 0x7610, R20 ;  /* 0x000076105a147816 */ /* 0x008fc60000000014 */
[----:B------:R-:W3:Y:S01]  /*38d00*/  LDL.S16 R90, [R1+0x3b4] ;  /* 0x0003b400015a7983 */ /* 0x000ee20000100600 */
[----:B--2---:R-:W-:-:S03]  /*38d10*/  PRMT R18, R89, 0x7610, R18 ;  /* 0x0000761059127816 */ /* 0x004fc60000000012 */
[----:B------:R-:W2:Y:S01]  /*38d20*/  LDL.LU.S16 R89, [R1+0x3b6] ;  /* 0x0003b60001597983 */ /* 0x000ea20000300600 */
[----:B------:R-:W-:Y:S01]  /*38d30*/  IMAD.WIDE R10, R19, 0x2, R2 ;  /* 0x00000002130a7825 */ /* 0x000fe200078e0202 */
[----:B------:R-:W-:-:S03]  /*38d40*/  ISETP.LT.AND P4, PT, R92, UR52, !P2 ;  /* 0x000000345c007c0c */ /* 0x000fc6000d781270 */
[C---:B------:R-:W-:Y:S01]  /*38d50*/  IMAD.WIDE R12, R19.reuse, 0x2, R6 ;  /* 0x00000002130c7825 */ /* 0x040fe200078e0206 */
[----:B------:R0:W-:Y:S01]  /*38d60*/  @P5 STG.E.U16 desc[UR16][R10.64], R21 ;  /* 0x000000150a005986 */ /* 0x0001e2000c101510 */
[----:B------:R-:W-:Y:S01]  /*38d70*/  ISETP.LT.AND P5, PT, R66, UR4, !P3 ;  /* 0x0000000442007c0c */ /* 0x000fe2000dfa1270 */
[----:B------:R-:W1:Y:S02]  /*38d80*/  LDCU UR4, c[0x0][0x398] ;  /* 0x00007300ff0477ac */ /* 0x000e640008000800 */
[----:B------:R0:W-:Y:S01]  /*38d90*/  @P6 STG.E.U16 desc[UR16][R12.64], R51 ;  /* 0x000000330c006986 */ /* 0x0001e2000c101510 */
[----:B------:R-:W-:Y:S01]  /*38da0*/  ISETP.LT.AND P6, PT, R74, UR8, !P3 ;  /* 0x000000084a007c0c */ /* 0x000fe2000dfc1270 */
[----:B------:R-:W-:Y:S01]  /*38db0*/  VIADD R17, R19, UR7 ;  /* 0x0000000713117c36 */ /* 0x000fe20008000000 */
[----:B------:R-:W-:Y:S01]  /*38dc0*/  PRMT R16, R51, 0x7632, R16 ;  /* 0x0000763233107816 */ /* 0x000fe20000000010 */
[----:B------:R-:W-:Y:S01]  /*38dd0*/  IMAD.WIDE R14, R19, 0x2, R4 ;  /* 0x00000002130e7825 */ /* 0x000fe200078e0204 */
[----:B------:R-:W-:Y:S01]  /*38de0*/  ISETP.GE.AND P1, PT, R0, UR22, PT ;  /* 0x0000001600007c0c */ /* 0x000fe2000bf26270 */
[----:B------:R-:W1:Y:S02]  /*38df0*/  LDCU UR22, c[0x0][0x398] ;  /* 0x00007300ff1677ac */ /* 0x000e640008000800 */
[C---:B0-----:R-:W-:Y:S01]  /*38e00*/  IMAD.WIDE R10, R17.reuse, 0x2, R8 ;  /* 0x00000002110a7825 */ /* 0x041fe200078e0208 */
[----:B------:R-:W-:Y:S01]  /*38e10*/  @P4 STG.E.U16 desc[UR16][R14.64], R16 ;  /* 0x000000100e004986 */ /* 0x000fe2000c101510 */
[----:B------:R-:W-:Y:S01]  /*38e20*/  F2FP.F16.F32.PACK_AB R52, R52, R75 ;  /* 0x0000004b3434723e */ /* 0x000fe200000000ff */
[----:B------:R-:W0:Y:S01]  /*38e30*/  LDCU UR8, c[0x0][0x398] ;  /* 0x00007300ff0877ac */ /* 0x000e220008000800 */
[----:B------:R-:W-:Y:S01]  /*38e40*/  IMAD.WIDE R12, R17, 0x2, R2 ;  /* 0x00000002110c7825 */ /* 0x000fe200078e0202 */
[----:B------:R1:W-:Y:S01]  /*38e50*/  @P5 STG.E.U16 desc[UR16][R10.64], R20 ;  /* 0x000000140a005986 */ /* 0x0003e2000c101510 */
[----:B------:R-:W-:-:S02]  /*38e60*/  ISETP.LT.AND P5, PT, R73, UR36, !P3 ;  /* 0x0000002449007c0c */ /* 0x000fc4000dfa1270 */
[----:B------:R-:W-:Y:S01]  /*38e70*/  VIADD R0, R93, 0x73 ;  /* 0x000000735d007836 */ /* 0x000fe20000000000 */
[----:B------:R0:W-:Y:S01]  /*38e80*/  @P6 STG.E.U16 desc[UR16][R12.64], R18 ;  /* 0x000000120c006986 */ /* 0x0001e2000c101510 */
[----:B------:R-:W-:Y:S01]  /*38e90*/  ISETP.LT.AND P4, PT, R92, UR31, !P3 ;  /* 0x0000001f5c007c0c */ /* 0x000fe2000df81270 */
[C---:B------:R-:W-:Y:S01]  /*38ea0*/  VIADD R19, R17.reuse, UR7 ;  /* 0x0000000711137c36 */ /* 0x040fe20008000000 */
[----:B------:R-:W-:Y:S01]  /*38eb0*/  ISETP.LT.AND P6, PT, R66, UR43, !P0 ;  /* 0x0000002b42007c0c */ /* 0x000fe2000c7c1270 */
[----:B------:R-:W2:Y:S01]  /*38ec0*/  LDCU UR31, c[0x0][0x398] ;  /* 0x00007300ff1f77ac */ /* 0x000ea20008000800 */
[----:B------:R-:W-:Y:S01]  /*38ed0*/  ISETP.GE.AND P2, PT, R0, UR10, PT ;  /* 0x0000000a00007c0c */ /* 0x000fe2000bf46270 */
[C---:B-1----:R-:W-:Y:S01]  /*38ee0*/  IMAD.WIDE R10, R17.reuse, 0x2, R6 ;  /* 0x00000002110a7825 */ /* 0x042fe200078e0206 */
[----:B------:R-:W-:Y:S01]  /*38ef0*/  PRMT R16, R52, 0x7632, R16 ;  /* 0x0000763234107816 */ /* 0x000fe20000000010 */
[----:B------:R-:W1:Y:S02]  /*38f00*/  LDCU UR10, c[0x0][0x398] ;  /* 0x00007300ff0a77ac */ /* 0x000e640008000800 */
[----:B0-----:R-:W-:-:S04]  /*38f10*/  IMAD.WIDE R12, R17, 0x2, R4 ;  /* 0x00000002110c7825 */ /* 0x001fc800078e0204 */
[----:B------:R-:W-:Y:S02]  /*38f20*/  VIADD R0, R93, 0x74 ;  /* 0x000000745d007836 */ /* 0x000fe40000000000 */
[----:B------:R-:W-:Y:S01]  /*38f30*/  IMAD.WIDE R14, R19, 0x2, R8 ;  /* 0x00000002130e7825 */ /* 0x000fe200078e0208 */
[----:B------:R0:W-:Y:S02]  /*38f40*/  @P5 STG.E.U16 desc[UR16][R10.64], R52 ;  /* 0x000000340a005986 */ /* 0x0001e4000c101510 */
[----:B------:R-:W-:Y:S01]  /*38f50*/  ISETP.GE.AND P3, PT, R0, UR12, PT ;  /* 0x0000000c00007c0c */ /* 0x000fe2000bf66270 */
[----:B------:R-:W-:Y:S01]  /*38f60*/  VIADD R0, R93, 0x75 ;  /* 0x000000755d007836 */ /* 0x000fe20000000000 */
[----:B------:R0:W-:Y:S01]  /*38f70*/  @P4 STG.E.U16 desc[UR16][R12.64], R16 ;  /* 0x000000100c004986 */ /* 0x0001e2000c101510 */
[----:B------:R-:W-:Y:S01]  /*38f80*/  ISETP.LT.AND P4, PT, R74, UR30, !P0 ;  /* 0x0000001e4a007c0c */ /* 0x000fe2000c781270 */
[----:B------:R-:W0:Y:S01]  /*38f90*/  LDCU UR12, c[0x0][0x398] ;  /* 0x00007300ff0c77ac */ /* 0x000e220008000800 */
[----:B------:R-:W-:Y:S01]  /*38fa0*/  ISETP.LT.AND P5, PT, R73, UR39, !P0 ;  /* 0x0000002749007c0c */ /* 0x000fe2000c7a1270 */
[----:B------:R-:W0:Y:S01]  /*38fb0*/  LDCU UR30, c[0x0][0x398] ;  /* 0x00007300ff1e77ac */ /* 0x000e220008000800 */
[----:B----4-:R-:W-:-:S02]  /*38fc0*/  PRMT R21, R71, 0x7610, R21 ;  /* 0x0000761047157816 */ /* 0x010fc40000000015 */
[----:B------:R-:W4:Y:S01]  /*38fd0*/  LDL.LU R71, [R1+0xcc] ;  /* 0x0000cc0001477983 */ /* 0x000f220000300800 */
[----:B-----5:R-:W-:-:S03]  /*38fe0*/  F2FP.F16.F32.PACK_AB R53, R53, R91 ;  /* 0x0000005b3535723e */ /* 0x020fc600000000ff */
[----:B------:R-:W5:Y:S01]  /*38ff0*/  LDL.S16 R91, [R1+0x3b8] ;  /* 0x0003b800015b7983 */ /* 0x000f620000100600 */
[----:B------:R-:W-:-:S03]  /*39000*/  PRMT R17, R70, 0x7610, R17 ;  /* 0x0000761046117816 */ /* 0x000fc60000000011 */
[----:B------:R-:W5:Y:S04]  /*39010*/  LDL.LU.S16 R70, [R1+0x3ba] ;  /* 0x0003ba0001467983 */ /* 0x000f680000300600 */
[----:B------:R0:W-:Y:S01]  /*39020*/  @P6 STG.E.U16 desc[UR16][R14.64], R21 ;  /* 0x000000150e006986 */ /* 0x0001e2000c101510 */
[----:B------:R-:W-:Y:S02]  /*39030*/  ISETP.LT.AND P6, PT, R92, UR42, !P0 ;  /* 0x0000002a5c007c0c */ /* 0x000fe4000c7c1270 */
[----:B------:R-:W-:Y:S02]  /*39040*/  ISETP.GE.AND P0, PT, R0, UR9, PT ;  /* 0x0000000900007c0c */ /* 0x000fe4000bf06270 */
[----:B--2---:R-:W-:Y:S01]  /*39050*/  PRMT R18, R89, 0x7610, R18 ;  /* 0x0000761059127816 */ /* 0x004fe20000000012 */
[C---:B0-----:R-:W-:Y:S01]  /*39060*/  IMAD.WIDE R10, R19.reuse, 0x2, R2 ;  /* 0x00000002130a7825 */ /* 0x041fe200078e0202 */
[----:B---3--:R-:W-:Y:S01]  /*39070*/  PRMT R0, R90, 0x7610, R0 ;  /* 0x000076105a007816 */ /* 0x008fe20000000000 */
[----:B------:R-:W0:Y:S01]  /*39080*/  LDCU UR9, c[0x0][0x398] ;  /* 0x00007300ff0977ac */ /* 0x000e220008000800 */
[----:B------:R-:W2:Y:S04]  /*39090*/  LDL.S16 R90, [R1+0x3bc] ;  /* 0x0003bc00015a7983 */ /* 0x000ea80000100600 */
[----:B------:R-:W3:Y:S01]  /*390a0*/  LDL.LU.S16 R89, [R1+0x3be] ;  /* 0x0003be0001597983 */ /* 0x000ee20000300600 */
[----:B------:R-:W-:Y:S01]  /*390b0*/  IMAD.WIDE R12, R19, 0x2, R6 ;  /* 0x00000002130c7825 */ /* 0x000fe200078e0206 */
[----:B------:R-:W-:-:S03]  /*390c0*/  PRMT R16, R53, 0x7632, R16 ;  /* 0x0000763235107816 */ /* 0x000fc60000000010 */
[----:B------:R-:W-:Y:S01]  /*390d0*/  IMAD.WIDE R14, R19, 0x2, R4 ;  /* 0x00000002130e7825 */ /* 0x000fe200078e0204 */
[----:B------:R0:W-:Y:S04]  /*390e0*/  @P4 STG.E.U16 desc[UR16][R10.64], R17 ;  /* 0x000000110a004986 */ /* 0x0001e8000c101510 */
[----:B------:R1:W-:Y:S01]  /*390f0*/  @P5 STG.E.U16 desc[UR16][R12.64], R53 ;  /* 0x000000350c005986 */ /* 0x0003e2000c101510 */
[----:B------:R-:W-:-:S03]  /*39100*/  ISETP.LT.AND P5, PT, R74, UR37, !P1 ;  /* 0x000000254a007c0c */ /* 0x000fc6000cfa1270 */
[----:B------:R1:W-:Y:S01]  /*39110*/  @P6 STG.E.U16 desc[UR16][R14.64], R16 ;  /* 0x000000100e006986 */ /* 0x0003e2000c101510 */
[----:B------:R-:W-:Y:S01]  /*39120*/  ISETP.LT.AND P6, PT, R66, UR32, !P1 ;  /* 0x0000002042007c0c */ /* 0x000fe2000cfc1270 */
[----:B------:R-:W-:Y:S01]  /*39130*/  VIADD R19, R19, UR7 ;  /* 0x0000000713137c36 */ /* 0x000fe20008000000 */
[----:B------:R-:W-:Y:S01]  /*39140*/  ISETP.LT.AND P4, PT, R73, UR20, !P1 ;  /* 0x0000001449007c0c */ /* 0x000fe2000cf81270 */
[----:B------:R-:W3:Y:S01]  /*39150*/  LDL.LU R75, [R1+0xd0] ;  /* 0x0000d000014b7983 */ /* 0x000ee20000300800 */
[----:B------:R-:W-:Y:S01]  /*39160*/  F2FP.F16.F32.PACK_AB R54, R54, R72 ;  /* 0x000000483636723e */ /* 0x000fe200000000ff */
[C---:B0-----:R-:W-:Y:S01]  /*39170*/  IMAD.WIDE R10, R19.reuse, 0x2, R8 ;  /* 0x00000002130a7825 */ /* 0x041fe200078e0208 */
[----:B------:R-:W0:Y:S03]  /*39180*/  LDCU UR32, c[0x0][0x398] ;  /* 0x00007300ff2077ac */ /* 0x000e260008000800 */
[C---:B-1----:R-:W-:Y:S01]  /*39190*/  IMAD.WIDE R12, R19.reuse, 0x2, R2 ;  /* 0x00000002130c7825 */ /* 0x042fe200078e0202 */
[----:B------:R-:W1:Y:S03]  /*391a0*/  LDCU UR20, c[0x0][0x398] ;  /* 0x00007300ff1477ac */ /* 0x000e660008000800 */
[----:B------:R-:W-:Y:S01]  /*391b0*/  @P6 STG.E.U16 desc[UR16][R10.64], R0 ;  /* 0x000000000a006986 */ /* 0x000fe2000c101510 */
[----:B------:R-:W-:-:S03]  /*391c0*/  IMAD.WIDE R14, R19, 0x2, R6 ;  /* 0x00000002130e7825 */ /* 0x000fc600078e0206 */
[----:B------:R0:W-:Y:S01]  /*391d0*/  @P5 STG.E.U16 desc[UR16][R12.64], R18 ;  /* 0x000000120c005986 */ /* 0x0001e2000c101510 */
[----:B------:R-:W-:Y:S01]  /*391e0*/  ISETP.LT.AND P1, PT, R92, UR26, !P1 ;  /* 0x0000001a5c007c0c */ /* 0x000fe2000cf21270 */
[C---:B------:R-:W-:Y:S01]  /*391f0*/  IMAD.WIDE R16, R19.reuse, 0x2, R4 ;  /* 0x0000000213107825 */ /* 0x040fe200078e0204 */
[----:B------:R-:W-:Y:S01]  /*39200*/  PRMT R20, R54, 0x7632, R20 ;  /* 0x0000763236147816 */ /* 0x000fe20000000014 */
[----:B------:R-:W-:Y:S01]  /*39210*/  @P4 STG.E.U16 desc[UR16][R14.64], R54 ;  /* 0x000000360e004986 */ /* 0x000fe2000c101510 */
[----:B------:R-:W-:Y:S01]  /*39220*/  ISETP.LT.AND P4, PT, R66, UR38, !P2 ;  /* 0x0000002642007c0c */ /* 0x000fe2000d781270 */
[----:B------:R-:W-:Y:S01]  /*39230*/  VIADD R19, R19, UR7 ;  /* 0x0000000713137c36 */ /* 0x000fe20008000000 */
[----:B----4-:R-:W-:Y:S02]  /*39240*/  F2FP.F16.F32.PACK_AB R55, R55, R71 ;  /* 0x000000473737723e */ /* 0x010fe400000000ff */
[----:B-----5:R-:W-:Y:S01]  /*39250*/  PRMT R21, R70, 0x7610, R21 ;  /* 0x0000761046157816 */ /* 0x020fe20000000015 */
[----:B------:R-:W4:Y:S01]  /*39260*/  LDL.S16 R71, [R1+0x3c0] ;  /* 0x0003c00001477983 */ /* 0x000f220000100600 */
[----:B0-----:R-:W-:Y:S01]  /*39270*/  PRMT R18, R91, 0x7610, R18 ;  /* 0x000076105b127816 */ /* 0x001fe20000000012 */
[----:B------:R-:W-:Y:S01]  /*39280*/  VIADD R0, R93, 0x76 ;  /* 0x000000765d007836 */ /* 0x000fe20000000000 */
[----:B------:R-:W-:Y:S01]  /*39290*/  ISETP.LT.AND P5, PT, R74, UR34, !P2 ;  /* 0x000000224a007c0c */ /* 0x000fe2000d7a1270 */
[----:B------:R-:W5:Y:S01]  /*392a0*/  LDL.LU R91, [R1+0xd4] ;  /* 0x0000d400015b7983 */ /* 0x000f620000300800 */
[----:B------:R-:W-:Y:S01]  /*392b0*/  ISETP.LT.AND P6, PT, R73, UR41, !P2 ;  /* 0x0000002949007c0c */ /* 0x000fe2000d7c1270 */
[----:B------:R-:W0:Y:S02]  /*392c0*/  LDCU UR26, c[0x0][0x398] ;  /* 0x00007300ff1a77ac */ /* 0x000e240008000800 */
[----:B------:R-:W5:Y:S01]  /*392d0*/  LDL.LU.S16 R70, [R1+0x3c2] ;  /* 0x0003c20001467983 */ /* 0x000f620000300600 */
[----:B------:R-:W-:-:S03]  /*392e0*/  IMAD.WIDE R10, R19, 0x2, R8 ;  /* 0x00000002130a7825 */ /* 0x000fc600078e0208 */
[----:B------:R2:W-:Y:S04]  /*392f0*/  @P1 STG.E.U16 desc[UR16][R16.64], R20 ;  /* 0x0000001410001986 */ /* 0x0005e8000c101510 */
[----:B------:R-:W5:Y:S04]  /*39300*/  LDL.LU R72, [R1+0xd8] ;  /* 0x0000d80001487983 */ /* 0x000f680000300800 */
[----:B------:R3:W-:Y:S01]  /*39310*/  @P4 STG.E.U16 desc[UR16][R10.64], R18 ;  /* 0x000000120a004986 */ /* 0x0007e2000c101510 */
[----:B--2---:R-:W-:-:S03]  /*39320*/  PRMT R20, R90, 0x7610, R20 ;  /* 0x000076105a147816 */ /* 0x004fc60000000014 */
[----:B------:R-:W2:Y:S01]  /*39330*/  LDL.S16 R90, [R1+0x3c4] ;  /* 0x0003c400015a7983 */ /* 0x000ea20000100600 */
[----:B---3--:R-:W-:-:S03]  /*39340*/  PRMT R18, R89, 0x7610, R18 ;  /* 0x0000761059127816 */ /* 0x008fc60000000012 */
[----:B------:R-:W3:Y:S01]  /*39350*/  LDL.LU.S16 R89, [R1+0x3c6] ;  /* 0x0003c60001597983 */ /* 0x000ee20000300600 */
[C---:B------:R-:W-:Y:S01]  /*39360*/  IMAD.WIDE R12, R19.reuse, 0x2, R2 ;  /* 0x00000002130c7825 */ /* 0x040fe200078e0202 */
[----:B------:R-:W-:Y:S01]  /*39370*/  ISETP.LT.AND P4, PT, R92, UR18, !P2 ;  /* 0x000000125c007c0c */ /* 0x000fe2000d781270 */
[----:B------:R-:W0:Y:S02]  /*39380*/  LDCU UR18, c[0x0][0x398] ;  /* 0x00007300ff1277ac */ /* 0x000e240008000800 */
[----:B------:R-:W-:Y:S01]  /*39390*/  IMAD.WIDE R14, R19, 0x2, R6 ;  /* 0x00000002130e7825 */ /* 0x000fe200078e0206 */
[----:B------:R1:W-:Y:S01]  /*393a0*/  @P5 STG.E.U16 desc[UR16][R12.64], R21 ;  /* 0x000000150c005986 */ /* 0x0003e2000c101510 */
[----:B------:R-:W-:-:S03]  /*393b0*/  ISETP.LT.AND P5, PT, R66, UR40, !P3 ;  /* 0x0000002842007c0c */ /* 0x000fc6000dfa1270 */
[----:B------:R0:W-:Y:S01]  /*393c0*/  @P6 STG.E.U16 desc[UR16][R14.64], R55 ;  /* 0x000000370e006986 */ /* 0x0001e2000c101510 */
[----:B------:R-:W-:Y:S01]  /*393d0*/  ISETP.LT.AND P6, PT, R74, UR14, !P3 ;  /* 0x0000000e4a007c0c */ /* 0x000fe2000dfc1270 */
[----:B------:R-:W-:Y:S01]  /*393e0*/  VIADD R17, R19, UR7 ;  /* 0x0000000713117c36 */ /* 0x000fe20008000000 */
[----:B------:R-:W-:Y:S01]  /*393f0*/  PRMT R16, R55, 0x7632, R16 ;  /* 0x0000763237107816 */ /* 0x000fe20000000010 */
[----:B------:R-:W-:Y:S01]  /*39400*/  IMAD.WIDE R10, R19, 0x2, R4 ;  /* 0x00000002130a7825 */ /* 0x000fe200078e0204 */
[----:B------:R-:W-:Y:S01]  /*39410*/  ISETP.GE.AND P1, PT, R0, UR13, PT ;  /* 0x0000000d00007c0c */ /* 0x000fe2000bf26270 */
[----:B------:R-:W2:Y:S02]  /*39420*/  LDCU UR13, c[0x0][0x398] ;  /* 0x00007300ff0d77ac */ /* 0x000ea40008000800 */
[C---:B-1----:R-:W-:Y:S01]  /*39430*/  IMAD.WIDE R12, R17.reuse, 0x2, R8 ;  /* 0x00000002110c7825 */ /* 0x042fe200078e0208 */
[----:B------:R1:W-:Y:S01]  /*39440*/  @P4 STG.E.U16 desc[UR16][R10.64], R16 ;  /* 0x000000100a004986 */ /* 0x0003e2000c101510 */
[----:B------:R-:W-:Y:S01]  /*39450*/  F2FP.F16.F32.PACK_AB R56, R56, R75 ;  /* 0x0000004b3838723e */ /* 0x000fe200000000ff */
[----:B------:R-:W2:Y:S01]  /*39460*/  LDCU UR14, c[0x0][0x398] ;  /* 0x00007300ff0e77ac */ /* 0x000ea20008000800 */
[----:B0-----:R-:W-:Y:S01]  /*39470*/  IMAD.WIDE R14, R17, 0x2, R2 ;  /* 0x00000002110e7825 */ /* 0x001fe200078e0202 */
[----:B------:R0:W-:Y:S01]  /*39480*/  @P5 STG.E.U16 desc[UR16][R12.64], R20 ;  /* 0x000000140c005986 */ /* 0x0001e2000c101510 */
[----:B------:R-:W-:-:S02]  /*39490*/  ISETP.LT.AND P5, PT, R73, UR28, !P3 ;  /* 0x0000001c49007c0c */ /* 0x000fc4000dfa1270 */
[----:B------:R-:W-:Y:S01]  /*394a0*/  VIADD R0, R93, 0x77 ;  /* 0x000000775d007836 */ /* 0x000fe20000000000 */
[----:B------:R0:W-:Y:S01]  /*394b0*/  @P6 STG.E.U16 desc[UR16][R14.64], R18 ;  /* 0x000000120e006986 */ /* 0x0001e2000c101510 */
[----:B------:R-:W-:Y:S01]  /*394c0*/  ISETP.LT.AND P4, PT, R92, UR24, !P3 ;  /* 0x000000185c007c0c */ /* 0x000fe2000df81270 */
[C---:B------:R-:W-:Y:S01]  /*394d0*/  VIADD R19, R17.reuse, UR7 ;  /* 0x0000000711137c36 */ /* 0x040fe20008000000 */
[----:B------:R-:W-:Y:S01]  /*394e0*/  ISETP.LT.AND P6, PT, R66, UR22, !P0 ;  /* 0x0000001642007c0c */ /* 0x000fe2000c7c1270 */
[C---:B-1----:R-:W-:Y:S01]  /*394f0*/  IMAD.WIDE R10, R17.reuse, 0x2, R6 ;  /* 0x00000002110a7825 */ /* 0x042fe200078e0206 */
[----:B------:R-:W-:Y:S01]  /*39500*/  ISETP.GE.AND P2, PT, R0, UR29, PT ;  /* 0x0000001d00007c0c */ /* 0x000fe2000bf46270 */
[----:B------:R-:W1:Y:S02]  /*39510*/  LDCU UR29, c[0x0][0x398] ;  /* 0x00007300ff1d77ac */ /* 0x000e640008000800 */
[----:B0-----:R-:W-:Y:S01]  /*39520*/  IMAD.WIDE R12, R17, 0x2, R4 ;  /* 0x00000002110c7825 */ /* 0x001fe200078e0204 */
[----:B------:R-:W-:Y:S01]  /*39530*/  PRMT R16, R56, 0x7632, R16 ;  /* 0x0000763238107816 */ /* 0x000fe20000000010 */
[----:B------:R-:W0:Y:S02]  /*39540*/  LDCU UR22, c[0x0][0x398] ;  /* 0x00007300ff1677ac */ /* 0x000e240008000800 */
[----:B------:R-:W-:-:S02]  /*39550*/  VIADD R0, R93, 0x78 ;  /* 0x000000785d007836 */ /* 0x000fc40000000000 */
[----:B------:R-:W-:Y:S01]  /*39560*/  IMAD.WIDE R14, R19, 0x2, R8 ;  /* 0x00000002130e7825 */ /* 0x000fe200078e0208 */
[----:B------:R0:W-:Y:S01]  /*39570*/  @P5 STG.E.U16 desc[UR16][R10.64], R56 ;  /* 0x000000380a005986 */ /* 0x0001e2000c101510 */
[----:B------:R-:W0:Y:S01]  /*39580*/  LDCU UR24, c[0x0][0x398] ;  /* 0x00007300ff1877ac */ /* 0x000e220008000800 */
[----:B------:R-:W-:Y:S01]  /*39590*/  ISETP.GE.AND P3, PT, R0, UR27, PT ;  /* 0x0000001b00007c0c */ /* 0x000fe2000bf66270 */
[----:B------:R-:W-:Y:S01]  /*395a0*/  VIADD R0, R93, 0x79 ;  /* 0x000000795d007836 */ /* 0x000fe20000000000 */
[----:B------:R0:W-:Y:S01]  /*395b0*/  @P4 STG.E.U16 desc[UR16][R12.64], R16 ;  /* 0x000000100c004986 */ /* 0x0001e2000c101510 */
[----:B------:R-:W-:Y:S02]  /*395c0*/  ISETP.LT.AND P4, PT, R74, UR33, !P0 ;  /* 0x000000214a007c0c */ /* 0x000fe4000c781270 */
        /* <DEDUP_REMOVED lines=10> */
[----:B---3--:R-:W-:Y:S01]  /*39670*/  PRMT R18, R89, 0x7610, R18 ;  /* 0x0000761059127816 */ /* 0x008fe20000000012 */
[----:B0-----:R-:W-:Y:S01]  /*39680*/  IMAD.WIDE R10, R19, 0x2, R2 ;  /* 0x00000002130a7825 */ /* 0x001fe200078e0202 */
[----:B------:R-:W-:Y:S01]  /*39690*/  ISETP.GE.AND P0, PT, R0, UR5, PT ;  /* 0x0000000500007c0c */ /* 0x000fe2000bf06270 */
[----:B------:R-:W0:Y:S01]  /*396a0*/  LDCU UR5, c[0x0][0x398] ;  /* 0x00007300ff0577ac */ /* 0x000e220008000800 */
[----:B--2---:R-:W-:-:S02]  /*396b0*/  PRMT R0, R90, 0x7610, R0 ;  /* 0x000076105a007816 */ /* 0x004fc40000000000 */
[----:B------:R-:W2:Y:S01]  /*396c0*/  LDL.S16 R90, [R1+0x3cc] ;  /* 0x0003cc00015a7983 */ /* 0x000ea20000100600 */
[----:B------:R-:W-:Y:S01]  /*396d0*/  IMAD.WIDE R12, R19, 0x2, R6 ;  /* 0x00000002130c7825 */ /* 0x000fe200078e0206 */
[----:B------:R-:W-:Y:S01]  /*396e0*/  PRMT R16, R57, 0x7632, R16 ;  /* 0x0000763239107816 */ /* 0x000fe20000000010 */
[----:B------:R-:W3:Y:S01]  /*396f0*/  LDCU UR8, c[0x0][0x398] ;  /* 0x00007300ff0877ac */ /* 0x000ee20008000800 */
[----:B------:R-:W3:Y:S01]  /*39700*/  LDL.LU.S16 R89, [R1+0x3ce] ;  /* 0x0003ce0001597983 */ /* 0x000ee20000300600 */
[----:B------:R-:W-:-:S03]  /*39710*/  IMAD.WIDE R14, R19, 0x2, R4 ;  /* 0x00000002130e7825 */ /* 0x000fc600078e0204 */
[----:B------:R0:W-:Y:S04]  /*39720*/  @P4 STG.E.U16 desc[UR16][R10.64], R17 ;  /* 0x000000110a004986 */ /* 0x0001e8000c101510 */
[----:B------:R1:W-:Y:S01]  /*39730*/  @P5 STG.E.U16 desc[UR16][R12.64], R57 ;  /* 0x000000390c005986 */ /* 0x0003e2000c101510 */
[----:B------:R-:W-:Y:S01]  /*39740*/  ISETP.LT.AND P5, PT, R74, UR12, !P1 ;  /* 0x0000000c4a007c0c */ /* 0x000fe2000cfa1270 */
[----:B------:R-:W-:Y:S01]  /*39750*/  VIADD R19, R19, UR7 ;  /* 0x0000000713137c36 */ /* 0x000fe20008000000 */
[----:B------:R-:W-:Y:S01]  /*39760*/  ISETP.LT.AND P4, PT, R73, UR30, !P1 ;  /* 0x0000001e49007c0c */ /* 0x000fe2000cf81270 */
[----:B------:R1:W-:Y:S01]  /*39770*/  @P6 STG.E.U16 desc[UR16][R14.64], R16 ;  /* 0x000000100e006986 */ /* 0x0003e2000c101510 */
[----:B------:R-:W-:Y:S01]  /*39780*/  ISETP.LT.AND P6, PT, R66, UR10, !P1 ;  /* 0x0000000a42007c0c */ /* 0x000fe2000cfc1270 */
[----:B------:R-:W2:Y:S01]  /*39790*/  LDCU UR10, c[0x0][0x398] ;  /* 0x00007300ff0a77ac */ /* 0x000ea20008000800 */
[C---:B0-----:R-:W-:Y:S01]  /*397a0*/  IMAD.WIDE R10, R19.reuse, 0x2, R8 ;  /* 0x00000002130a7825 */ /* 0x041fe200078e0208 */
[----:B------:R-:W-:Y:S01]  /*397b0*/  F2FP.F16.F32.PACK_AB R58, R58, R72 ;  /* 0x000000483a3a723e */ /* 0x000fe200000000ff */
[----:B------:R-:W3:Y:S01]  /*397c0*/  LDL.LU R75, [R1+0xe0] ;  /* 0x0000e000014b7983 */ /* 0x000ee20000300800 */
[----:B------:R-:W0:Y:S01]  /*397d0*/  LDCU UR12, c[0x0][0x398] ;  /* 0x00007300ff0c77ac */ /* 0x000e220008000800 */
[----:B-1----:R-:W-:Y:S01]  /*397e0*/  IMAD.WIDE R12, R19, 0x2, R2 ;  /* 0x00000002130c7825 */ /* 0x002fe200078e0202 */
[----:B------:R-:W-:-:S03]  /*397f0*/  ISETP.LT.AND P1, PT, R92, UR9, !P1 ;  /* 0x000000095c007c0c */ /* 0x000fc6000cf21270 */
[----:B------:R-:W-:-:S03]  /*39800*/  IMAD.WIDE R14, R19, 0x2, R6 ;  /* 0x00000002130e7825 */ /* 0x000fc600078e0206 */
[----:B------:R1:W-:Y:S01]  /*39810*/  @P6 STG.E.U16 desc[UR16][R10.64], R0 ;  /* 0x000000000a006986 */ /* 0x0003e2000c101510 */
[C---:B------:R-:W-:Y:S01]  /*39820*/  IMAD.WIDE R16, R19.reuse, 0x2, R4 ;  /* 0x0000000213107825 */ /* 0x040fe200078e0204 */
[----:B------:R-:W-:Y:S02]  /*39830*/  PRMT R20, R58, 0x7632, R20 ;  /* 0x000076323a147816 */ /* 0x000fe40000000014 */
[----:B------:R0:W-:Y:S01]  /*39840*/  @P5 STG.E.U16 desc[UR16][R12.64], R18 ;  /* 0x000000120c005986 */ /* 0x0001e2000c101510 */
[----:B------:R-:W0:Y:S03]  /*39850*/  LDCU UR9, c[0x0][0x398] ;  /* 0x00007300ff0977ac */ /* 0x000e260008000800 */
[----:B------:R-:W-:Y:S01]  /*39860*/  @P4 STG.E.U16 desc[UR16][R14.64], R58 ;  /* 0x0000003a0e004986 */ /* 0x000fe2000c101510 */
[----:B------:R-:W-:Y:S01]  /*39870*/  ISETP.LT.AND P4, PT, R66, UR31, !P2 ;  /* 0x0000001f42007c0c */ /* 0x000fe2000d781270 */
[----:B------:R-:W-:-:S02]  /*39880*/  VIADD R19, R19, UR7 ;  /* 0x0000000713137c36 */ /* 0x000fc40008000000 */
[----:B------:R2:W-:Y:S02]  /*39890*/  @P1 STG.E.U16 desc[UR16][R16.64], R20 ;  /* 0x0000001410001986 */ /* 0x0005e4000c101510 */
[----:B-1----:R-:W-:Y:S01]  /*398a0*/  IMAD.WIDE R10, R19, 0x2, R8 ;  /* 0x00000002130a7825 */ /* 0x002fe200078e0208 */
[----:B----4-:R-:W-:Y:S02]  /*398b0*/  F2FP.F16.F32.PACK_AB R59, R59, R71 ;  /* 0x000000473b3b723e */ /* 0x010fe400000000ff */
[----:B------:R-:W4:Y:S01]  /*398c0*/  LDL.S16 R71, [R1+0x3d0] ;  /* 0x0003d00001477983 */ /* 0x000f220000100600 */
[----:B-----5:R-:W-:-:S03]  /*398d0*/  PRMT R21, R70, 0x7610, R21 ;  /* 0x0000761046157816 */ /* 0x020fc60000000015 */
[----:B------:R-:W5:Y:S01]  /*398e0*/  LDL.LU R70, [R1+0xe4] ;  /* 0x0000e40001467983 */ /* 0x000f620000300800 */
[----:B0-----:R-:W-:-:S05]  /*398f0*/  PRMT R18, R91, 0x7610, R18 ;  /* 0x000076105b127816 */ /* 0x001fca0000000012 */
[----:B------:R3:W-:Y:S01]  /*39900*/  @P4 STG.E.U16 desc[UR16][R10.64], R18 ;  /* 0x000000120a004986 */ /* 0x0007e2000c101510 */
[----:B--2---:R-:W-:-:S03]  /*39910*/  PRMT R20, R90, 0x7610, R20 ;  /* 0x000076105a147816 */ /* 0x004fc60000000014 */
[----:B------:R-:W2:Y:S01]  /*39920*/  LDL.LU.S16 R90, [R1+0x3d2] ;  /* 0x0003d200015a7983 */ /* 0x000ea20000300600 */
[----:B---3--:R-:W-:-:S03]  /*39930*/  PRMT R18, R89, 0x7610, R18 ;  /* 0x0000761059127816 */ /* 0x008fc60000000012 */
[----:B------:R-:W3:Y:S04]  /*39940*/  LDL.LU R72, [R1+0xe8] ;  /* 0x0000e80001487983 */ /* 0x000ee80000300800 */
[----:B------:R-:W3:Y:S04]  /*39950*/  LDL.S16 R91, [R1+0x3d4] ;  /* 0x0003d400015b7983 */ /* 0x000ee80000100600 */
[----:B------:R-:W3:Y:S01]  /*39960*/  LDL.LU.S16 R89, [R1+0x3d6] ;  /* 0x0003d60001597983 */ /* 0x000ee20000300600 */
[----:B------:R-:W-:Y:S01]  /*39970*/  ISETP.LT.AND P5, PT, R74, UR20, !P2 ;  /* 0x000000144a007c0c */ /* 0x000fe2000d7a1270 */
[----:B------:R-:W-:Y:S01]  /*39980*/  IMAD.WIDE R12, R19, 0x2, R2 ;  /* 0x00000002130c7825 */ /* 0x000fe200078e0202 */
[----:B------:R-:W-:Y:S01]  /*39990*/  ISETP.LT.AND P6, PT, R73, UR26, !P2 ;  /* 0x0000001a49007c0c */ /* 0x000fe2000d7c1270 */
[----:B------:R-:W0:Y:S01]  /*399a0*/  LDCU UR20, c[0x0][0x398] ;  /* 0x00007300ff1477ac */ /* 0x000e220008000800 */
[----:B------:R-:W-:Y:S01]  /*399b0*/  ISETP.LT.AND P2, PT, R92, UR32, !P2 ;  /* 0x000000205c007c0c */ /* 0x000fe2000d741270 */
[----:B------:R-:W-:-:S08]  /*399c0*/  VIADD R17, R19, UR7 ;  /* 0x0000000713117c36 */ /* 0x000fd00008000000 */
[----:B------:R1:W-:Y:S01]  /*399d0*/  @P5 STG.E.U16 desc[UR16][R12.64], R21 ;  /* 0x000000150c005986 */ /* 0x0003e2000c101510 */
[----:B------:R-:W-:Y:S01]  /*399e0*/  ISETP.LT.AND P5, PT, R66, UR13, !P3 ;  /* 0x0000000d42007c0c */ /* 0x000fe2000dfa1270 */
[----:B------:R-:W-:Y:S01]  /*399f0*/  VIADD R0, R93, 0x7a ;  /* 0x0000007a5d007836 */ /* 0x000fe20000000000 */
[----:B------:R-:W-:Y:S01]  /*39a00*/  PRMT R16, R59, 0x7632, R16 ;  /* 0x000076323b107816 */ /* 0x000fe20000000010 */
[C---:B------:R-:W-:Y:S01]  /*39a10*/  IMAD.WIDE R14, R19.reuse, 0x2, R6 ;  /* 0x00000002130e7825 */ /* 0x040fe200078e0206 */
[----:B------:R-:W-:Y:S01]  /*39a20*/  F2FP.F16.F32.PACK_AB R60, R60, R75 ;  /* 0x0000004b3c3c723e */ /* 0x000fe200000000ff */
[----:B------:R-:W0:Y:S02]  /*39a30*/  LDCU UR13, c[0x0][0x398] ;  /* 0x00007300ff0d77ac */ /* 0x000e240008000800 */
[----:B------:R-:W-:Y:S01]  /*39a40*/  IMAD.WIDE R10, R19, 0x2, R4 ;  /* 0x00000002130a7825 */ /* 0x000fe200078e0204 */
[----:B------:R-:W-:-:S03]  /*39a50*/  ISETP.GE.AND P1, PT, R0, UR21, PT ;  /* 0x0000001500007c0c */ /* 0x000fc6000bf26270 */
[----:B-1----:R-:W-:Y:S01]  /*39a60*/  IMAD.WIDE R12, R17, 0x2, R8 ;  /* 0x00000002110c7825 */ /* 0x002fe200078e0208 */
[----:B------:R1:W-:Y:S01]  /*39a70*/  @P6 STG.E.U16 desc[UR16][R14.64], R59 ;  /* 0x0000003b0e006986 */ /* 0x0003e2000c101510 */
[----:B------:R-:W-:Y:S01]  /*39a80*/  ISETP.LT.AND P6, PT, R74, UR18, !P3 ;  /* 0x000000124a007c0c */ /* 0x000fe2000dfc1270 */
[----:B------:R-:W0:Y:S01]  /*39a90*/  LDCU UR21, c[0x0][0x398] ;  /* 0x00007300ff1577ac */ /* 0x000e220008000800 */
[----:B------:R-:W-:Y:S01]  /*39aa0*/  VIADD R0, R93, 0x7b ;  /* 0x0000007b5d007836 */ /* 0x000fe20000000000 */
[----:B------:R1:W-:Y:S01]  /*39ab0*/  @P2 STG.E.U16 desc[UR16][R10.64], R16 ;  /* 0x000000100a002986 */ /* 0x0003e2000c101510 */
[----:B------:R-:W-:Y:S01]  /*39ac0*/  ISETP.LT.AND P2, PT, R92, UR29, !P3 ;  /* 0x0000001d5c007c0c */ /* 0x000fe2000df41270 */
[----:B------:R-:W-:Y:S01]  /*39ad0*/  VIADD R19, R17, UR7 ;  /* 0x0000000711137c36 */ /* 0x000fe20008000000 */
[----:B------:R-:W0:Y:S01]  /*39ae0*/  LDCU UR18, c[0x0][0x398] ;  /* 0x00007300ff1277ac */ /* 0x000e220008000800 */
[----:B------:R0:W-:Y:S01]  /*39af0*/  @P5 STG.E.U16 desc[UR16][R12.64], R20 ;  /* 0x000000140c005986 */ /* 0x0001e2000c101510 */
[----:B------:R-:W-:-:S02]  /*39b00*/  ISETP.LT.AND P5, PT, R73, UR14, !P3 ;  /* 0x0000000e49007c0c */ /* 0x000fc4000dfa1270 */
[----:B------:R-:W-:Y:S01]  /*39b10*/  ISETP.GE.AND P4, PT, R0, UR25, PT ;  /* 0x0000001900007c0c */ /* 0x000fe2000bf86270 */
[----:B------:R-:W-:Y:S01]  /*39b20*/  VIADD R0, R93, 0x7c ;  /* 0x0000007c5d007836 */ /* 0x000fe20000000000 */
[----:B------:R-:W2:Y:S01]  /*39b30*/  LDCU UR14, c[0x0][0x398] ;  /* 0x00007300ff0e77ac */ /* 0x000ea20008000800 */
[----:B-1----:R-:W-:Y:S01]  /*39b40*/  IMAD.WIDE R14, R17, 0x2, R2 ;  /* 0x00000002110e7825 */ /* 0x002fe200078e0202 */
[----:B------:R-:W-:-:S03]  /*39b50*/  PRMT R16, R60, 0x7632, R16 ;  /* 0x000076323c107816 */ /* 0x000fc60000000010 */
[----:B------:R-:W-:Y:S01]  /*39b60*/  IMAD.WIDE R10, R17, 0x2, R6 ;  /* 0x00000002110a7825 */ /* 0x000fe200078e0206 */
[----:B------:R-:W-:-:S03]  /*39b70*/  ISETP.GE.AND P3, PT, R0, UR23, PT ;  /* 0x0000001700007c0c */ /* 0x000fc6000bf66270 */
[----:B0-----:R-:W-:Y:S01]  /*39b80*/  IMAD.WIDE R12, R17, 0x2, R4 ;  /* 0x00000002110c7825 */ /* 0x001fe200078e0204 */
[----:B------:R0:W-:Y:S03]  /*39b90*/  @P6 STG.E.U16 desc[UR16][R14.64], R18 ;  /* 0x000000120e006986 */ /* 0x0001e6000c101510 */
[----:B------:R-:W-:Y:S01]  /*39ba0*/  VIADD R0, R93, 0x7d ;  /* 0x0000007d5d007836 */ /* 0x000fe20000000000 */
[----:B------:R1:W-:Y:S04]  /*39bb0*/  @P5 STG.E.U16 desc[UR16][R10.64], R60 ;  /* 0x0000003c0a005986 */ /* 0x0003e8000c101510 */
[----:B------:R0:W-:Y:S01]  /*39bc0*/  @P2 STG.E.U16 desc[UR16][R12.64], R16 ;  /* 0x000000100c002986 */ /* 0x0001e2000c101510 */
[----:B------:R-:W-:Y:S01]  /*39bd0*/  ISETP.GE.AND P2, PT, R0, UR11, PT ;  /* 0x0000000b00007c0c */ /* 0x000fe2000bf46270 */
[----:B------:R-:W0:Y:S01]  /*39be0*/  LDCU UR11, c[0x0][0x398] ;  /* 0x00007300ff0b77ac */ /* 0x000e220008000800 */
[----:B----4-:R-:W-:-:S02]  /*39bf0*/  PRMT R21, R71, 0x7610, R21 ;  /* 0x0000761047157816 */ /* 0x010fc40000000015 */
[----:B------:R-:W4:Y:S01]  /*39c00*/  LDL.LU R71, [R1+0xec] ;  /* 0x0000ec0001477983 */ /* 0x000f220000300800 */
[----:B-----5:R-:W-:-:S03]  /*39c10*/  F2FP.F16.F32.PACK_AB R61, R61, R70 ;  /* 0x000000463d3d723e */ /* 0x020fc600000000ff */
[----:B------:R-:W5:Y:S01]  /*39c20*/  LDL.S16 R70, [R1+0x3d8] ;  /* 0x0003d80001467983 */ /* 0x000f620000100600 */
[----:B--2---:R-:W-:-:S03]  /*39c30*/  PRMT R17, R90, 0x7610, R17 ;  /* 0x000076105a117816 */ /* 0x004fc60000000011 */
[----:B------:R-:W2:Y:S01]  /*39c40*/  LDL.LU.S16 R90, [R1+0x3da] ;  /* 0x0003da00015a7983 */ /* 0x000ea20000300600 */
[----:B---3--:R-:W-:-:S03]  /*39c50*/  PRMT R0, R91, 0x7610, R0 ;  /* 0x000076105b007816 */ /* 0x008fc60000000000 */
[----:B------:R-:W3:Y:S01]  /*39c60*/  LDL.S16 R91, [R1+0x3dc] ;  /* 0x0003dc00015b7983 */ /* 0x000ee20000100600 */
[----:B0-----:R-:W-:-:S03]  /*39c70*/  PRMT R18, R89, 0x7610, R18 ;  /* 0x0000761059127816 */ /* 0x001fc60000000012 */
[----:B------:R-:W3:Y:S01]  /*39c80*/  LDL.LU.S16 R89, [R1+0x3de] ;  /* 0x0003de0001597983 */ /* 0x000ee20000300600 */
[----:B------:R-:W-:Y:S01]  /*39c90*/  ISETP.LT.AND P6, PT, R66, UR22, !P0 ;  /* 0x0000001642007c0c */ /* 0x000fe2000c7c1270 */
[C---:B------:R-:W-:Y:S01]  /*39ca0*/  IMAD.WIDE R14, R19.reuse, 0x2, R8 ;  /* 0x00000002130e7825 */ /* 0x040fe200078e0208 */
[----:B------:R-:W-:Y:S01]  /*39cb0*/  ISETP.LT.AND P5, PT, R74, UR24, !P0 ;  /* 0x000000184a007c0c */ /* 0x000fe2000c7a1270 */
[----:B------:R-:W0:Y:S02]  /*39cc0*/  LDCU UR22, c[0x0][0x398] ;  /* 0x00007300ff1677ac */ /* 0x000e240008000800 */
[----:B-1----:R-:W-:-:S08]  /*39cd0*/  IMAD.WIDE R10, R19, 0x2, R2 ;  /* 0x00000002130a7825 */ /* 0x002fd000078e0202 */
[----:B------:R1:W-:Y:S01]  /*39ce0*/  @P6 STG.E.U16 desc[UR16][R14.64], R21 ;  /* 0x000000150e006986 */ /* 0x0003e2000c101510 */
[----:B------:R-:W-:Y:S01]  /*39cf0*/  ISETP.LT.AND P6, PT, R73, UR4, !P0 ;  /* 0x0000000449007c0c */ /* 0x000fe2000c7c1270 */
[----:B------:R-:W-:Y:S01]  /*39d00*/  IMAD.WIDE R12, R19, 0x2, R6 ;  /* 0x00000002130c7825 */ /* 0x000fe200078e0206 */
[----:B------:R-:W-:Y:S01]  /*39d10*/  ISETP.LT.AND P0, PT, R92, UR5, !P0 ;  /* 0x000000055c007c0c */ /* 0x000fe2000c701270 */
[----:B------:R0:W-:Y:S01]  /*39d20*/  @P5 STG.E.U16 desc[UR16][R10.64], R17 ;  /* 0x000000110a005986 */ /* 0x0001e2000c101510 */
[----:B------:R-:W-:Y:S01]  /*39d30*/  PRMT R16, R61, 0x7632, R16 ;  /* 0x000076323d107816 */ /* 0x000fe20000000010 */
[----:B------:R-:W2:Y:S01]  /*39d40*/  LDCU UR4, c[0x0][0x398] ;  /* 0x00007300ff0477ac */ /* 0x000ea20008000800 */
[----:B------:R-:W-:Y:S02]  /*39d50*/  ISETP.LT.AND P5, PT, R74, UR9, !P1 ;  /* 0x000000094a007c0c */ /* 0x000fe4000cfa1270 */
[----:B------:R-:W-:Y:S01]  /*39d60*/  F2FP.F16.F32.PACK_AB R62, R62, R72 ;  /* 0x000000483e3e723e */ /* 0x000fe200000000ff */
[----:B------:R-:W2:Y:S01]  /*39d70*/  LDCU UR5, c[0x0][0x398] ;  /* 0x00007300ff0577ac */ /* 0x000ea20008000800 */
[----:B-1----:R-:W-:-:S03]  /*39d80*/  IMAD.WIDE R14, R19, 0x2, R4 ;  /* 0x00000002130e7825 */ /* 0x002fc600078e0204 */
[----:B------:R1:W-:Y:S01]  /*39d90*/  @P6 STG.E.U16 desc[UR16][R12.64], R61 ;  /* 0x0000003d0c006986 */ /* 0x0003e2000c101510 */
[----:B------:R-:W-:Y:S01]  /*39da0*/  ISETP.LT.AND P6, PT, R66, UR8, !P1 ;  /* 0x0000000842007c0c */ /* 0x000fe2000cfc1270 */
[----:B------:R-:W-:Y:S01]  /*39db0*/  VIADD R19, R19, UR7 ;  /* 0x0000000713137c36 */ /* 0x000fe20008000000 */
[----:B------:R-:W-:Y:S01]  /*39dc0*/  PRMT R20, R62, 0x7632, R20 ;  /* 0x000076323e147816 */ /* 0x000fe20000000014 */
[----:B------:R1:W-:Y:S01]  /*39dd0*/  @P0 STG.E.U16 desc[UR16][R14.64], R16 ;  /* 0x000000100e000986 */ /* 0x0003e2000c101510 */
[----:B------:R-:W-:Y:S01]  /*39de0*/  ISETP.LT.AND P0, PT, R73, UR10, !P1 ;  /* 0x0000000a49007c0c */ /* 0x000fe2000cf01270 */
[C---:B0-----:R-:W-:Y:S01]  /*39df0*/  IMAD.WIDE R10, R19.reuse, 0x2, R8 ;  /* 0x00000002130a7825 */ /* 0x041fe200078e0208 */
[----:B------:R-:W-:Y:S01]  /*39e00*/  ISETP.LT.AND P1, PT, R92, UR12, !P1 ;  /* 0x0000000c5c007c0c */ /* 0x000fe2000cf21270 */
[----:B------:R-:W0:Y:S02]  /*39e10*/  LDCU UR12, c[0x0][0x398] ;  /* 0x00007300ff0c77ac */ /* 0x000e240008000800 */
[C---:B-1----:R-:W-:Y:S01]  /*39e20*/  IMAD.WIDE R12, R19.reuse, 0x2, R2 ;  /* 0x00000002130c7825 */ /* 0x042fe200078e0202 */
[----:B------:R-:W1:Y:S03]  /*39e30*/  LDCU UR8, c[0x0][0x398] ;  /* 0x00007300ff0877ac */ /* 0x000e660008000800 */
[----:B------:R0:W-:Y:S01]  /*39e40*/  @P6 STG.E.U16 desc[UR16][R10.64], R0 ;  /* 0x000000000a006986 */ /* 0x0001e2000c101510 */
[C---:B------:R-:W-:Y:S01]  /*39e50*/  IMAD.WIDE R14, R19.reuse, 0x2, R6 ;  /* 0x00000002130e7825 */ /* 0x040fe200078e0206 */
[----:B------:R-:W1:Y:S02]  /*39e60*/  LDCU UR9, c[0x0][0x398] ;  /* 0x00007300ff0977ac */ /* 0x000e640008000800 */
[----:B------:R5:W-:Y:S01]  /*39e70*/  @P5 STG.E.U16 desc[UR16][R12.64], R18 ;  /* 0x000000120c005986 */ /* 0x000be2000c101510 */
[C---:B------:R-:W-:Y:S01]  /*39e80*/  IMAD.WIDE R16, R19.reuse, 0x2, R4 ;  /* 0x0000000213107825 */ /* 0x040fe200078e0204 */
[----:B------:R-:W1:Y:S02]  /*39e90*/  LDCU UR10, c[0x0][0x398] ;  /* 0x00007300ff0a77ac */ /* 0x000e640008000800 */
[----:B------:R-:W-:Y:S04]  /*39ea0*/  @P0 STG.E.U16 desc[UR16][R14.64], R62 ;  /* 0x0000003e0e000986 */ /* 0x000fe8000c101510 */
[----:B------:R-:W-:Y:S01]  /*39eb0*/  @P1 STG.E.U16 desc[UR16][R16.64], R20 ;  /* 0x0000001410001986 */ /* 0x000fe2000c101510 */
[----:B------:R-:W-:Y:S01]  /*39ec0*/  ISETP.LT.AND P1, PT, R66, UR20, !P4 ;  /* 0x0000001442007c0c */ /* 0x000fe2000e721270 */
[----:B------:R-:W-:-:S04]  /*39ed0*/  VIADD R19, R19, UR7 ;  /* 0x0000000713137c36 */ /* 0x000fc80008000000 */
[----:B0-----:R-:W-:Y:S01]  /*39ee0*/  IMAD.WIDE R10, R19, 0x2, R8 ;  /* 0x00000002130a7825 */ /* 0x001fe200078e0208 */
[----:B-----5:R-:W-:Y:S02]  /*39ef0*/  PRMT R18, R70, 0x7610, R18 ;  /* 0x0000761046127816 */ /* 0x020fe40000000012 */
[----:B------:R-:W5:Y:S05]  /*39f00*/  LDL.LU R70, [R1+0xf0] ;  /* 0x0000f00001467983 */ /* 0x000f6a0000300800 */
[----:B------:R3:W-:Y:S01]  /*39f10*/  @P1 STG.E.U16 desc[UR16][R10.64], R18 ;  /* 0x000000120a001986 */ /* 0x0007e2000c101510 */
[----:B--2---:R-:W-:-:S03]  /*39f20*/  PRMT R21, R90, 0x7610, R21 ;  /* 0x000076105a157816 */ /* 0x004fc60000000015 */
[----:B------:R-:W2:Y:S01]  /*39f30*/  LDL.S16 R90, [R1+0x3e0] ;  /* 0x0003e000015a7983 */ /* 0x000ea20000100600 */
[----:B---3--:R-:W-:-:S03]  /*39f40*/  PRMT R18, R89, 0x7610, R18 ;  /* 0x0000761059127816 */ /* 0x008fc60000000012 */
[----:B------:R-:W3:Y:S01]  /*39f50*/  LDL.LU.S16 R89, [R1+0x3e2] ;  /* 0x0003e20001597983 */ /* 0x000ee20000300600 */
[----:B------:R-:W-:Y:S02]  /*39f60*/  ISETP.LT.AND P5, PT, R74, UR21, !P4 ;  /* 0x000000154a007c0c */ /* 0x000fe4000e7a1270 */
[----:B------:R-:W-:Y:S01]  /*39f70*/  ISETP.LT.AND P6, PT, R73, UR13, !P4 ;  /* 0x0000000d49007c0c */ /* 0x000fe2000e7c1270 */
[----:B------:R-:W-:Y:S01]  /*39f80*/  VIADD R0, R93, 0x7e ;  /* 0x0000007e5d007836 */ /* 0x000fe20000000000 */
[----:B------:R-:W-:Y:S02]  /*39f90*/  ISETP.LT.AND P4, PT, R92, UR18, !P4 ;  /* 0x000000125c007c0c */ /* 0x000fe4000e781270 */
[----:B----4-:R-:W-:Y:S01]  /*39fa0*/  F2FP.F16.F32.PACK_AB R63, R63, R71 ;  /* 0x000000473f3f723e */ /* 0x010fe200000000ff */
[----:B------:R-:W-:Y:S01]  /*39fb0*/  IMAD.WIDE R12, R19, 0x2, R2 ;  /* 0x00000002130c7825 */ /* 0x000fe200078e0202 */
[----:B------:R-:W-:Y:S01]  /*39fc0*/  ISETP.GE.AND P0, PT, R0, UR15, PT ;  /* 0x0000000f00007c0c */ /* 0x000fe2000bf06270 */
[----:B------:R-:W4:Y:S01]  /*39fd0*/  LDL.LU R76, [R1+0xf4] ;  /* 0x0000f400014c7983 */ /* 0x000f220000300800 */
[----:B------:R-:W-:Y:S01]  /*39fe0*/  PRMT R0, R63, 0x7632, R0 ;  /* 0x000076323f007816 */ /* 0x000fe20000000000 */
[----:B------:R-:W-:Y:S01]  /*39ff0*/  IMAD.WIDE R14, R19, 0x2, R6 ;  /* 0x00000002130e7825 */ /* 0x000fe200078e0206 */
[----:B------:R-:W-:-:S03]  /*3a000*/  PRMT R16, R91, 0x7610, R16 ;  /* 0x000076105b107816 */ /* 0x000fc60000000010 */
[C---:B------:R-:W-:Y:S01]  /*3a010*/  IMAD.WIDE R10, R19.reuse, 0x2, R4 ;  /* 0x00000002130a7825 */ /* 0x040fe200078e0204 */
[----:B------:R0:W-:Y:S01]  /*3a020*/  @P5 STG.E.U16 desc[UR16][R12.64], R21 ;  /* 0x000000150c005986 */ /* 0x0001e2000c101510 */
[----:B------:R-:W-:Y:S01]  /*3a030*/  ISETP.LT.AND P5, PT, R66, UR14, !P3 ;  /* 0x0000000e42007c0c */ /* 0x000fe2000dfa1270 */
[----:B------:R-:W1:Y:S02]  /*3a040*/  LDCU UR13, c[0x0][0x398] ;  /* 0x00007300ff0d77ac */ /* 0x000e640008000800 */
[----:B------:R1:W-:Y:S01]  /*3a050*/  @P6 STG.E.U16 desc[UR16][R14.64], R63 ;  /* 0x0000003f0e006986 */ /* 0x0003e2000c101510 */
[----:B------:R-:W-:Y:S01]  /*3a060*/  VIADD R17, R19, UR7 ;  /* 0x0000000713117c36 */ /* 0x000fe20008000000 */
[----:B------:R-:W2:Y:S02]  /*3a070*/  LDCU UR14, c[0x0][0x398] ;  /* 0x00007300ff0e77ac */ /* 0x000ea40008000800 */
[----:B------:R1:W-:Y:S01]  /*3a080*/  @P4 STG.E.U16 desc[UR16][R10.64], R0 ;  /* 0x000000000a004986 */ /* 0x0003e2000c101510 */
[----:B------:R-:W-:Y:S01]  /*3a090*/  ISETP.LT.AND P4, PT, R73, UR4, !P3 ;  /* 0x0000000449007c0c */ /* 0x000fe2000df81270 */
[----:B------:R-:W5:Y:S01]  /*3a0a0*/  LDCU UR4, c[0x0][0x398] ;  /* 0x00007300ff0477ac */ /* 0x000f620008000800 */
[----:B------:R-:W-:Y:S01]  /*3a0b0*/  ISETP.LT.AND P6, PT, R74, UR22, !P3 ;  /* 0x000000164a007c0c */ /* 0x000fe2000dfc1270 */
[----:B------:R-:W4:Y:S01]  /*3a0c0*/  LDL.S16 R75, [R1+0x3e4] ;  /* 0x0003e400014b7983 */ /* 0x000f220000100600 */
[----:B------:R-:W-:Y:S01]  /*3a0d0*/  ISETP.LT.AND P3, PT, R92, UR5, !P3 ;  /* 0x000000055c007c0c */ /* 0x000fe2000df61270 */
[----:B0-----:R-:W-:Y:S01]  /*3a0e0*/  IMAD.WIDE R12, R17, 0x2, R8 ;  /* 0x00000002110c7825 */ /* 0x001fe200078e0208 */
[----:B------:R-:W0:Y:S01]  /*3a0f0*/  LDCU UR15, c[0x0][0x398] ;  /* 0x00007300ff0f77ac */ /* 0x000e220008000800 */
[----:B------:R-:W4:Y:S02]  /*3a100*/  LDL.LU R72, [R1+0xf8] ;  /* 0x0000f80001487983 */ /* 0x000f240000300800 */
[----:B------:R-:W-:Y:S01]  /*3a110*/  VIADD R93, R93, 0x7f ;  /* 0x0000007f5d5d7836 */ /* 0x000fe20000000000 */
[----:B------:R-:W0:Y:S01]  /*3a120*/  LDCU UR5, c[0x0][0x398] ;  /* 0x00007300ff0577ac */ /* 0x000e220008000800 */
[C---:B-1----:R-:W-:Y:S01]  /*3a130*/  IMAD.WIDE R14, R17.reuse, 0x2, R2 ;  /* 0x00000002110e7825 */ /* 0x042fe200078e0202 */
[----:B------:R1:W-:Y:S03]  /*3a140*/  @P5 STG.E.U16 desc[UR16][R12.64], R16 ;  /* 0x000000100c005986 */ /* 0x0003e6000c101510 */
[----:B------:R-:W-:Y:S01]  /*3a150*/  IMAD.WIDE R10, R17, 0x2, R6 ;  /* 0x00000002110a7825 */ /* 0x000fe200078e0206 */
[----:B------:R-:W-:Y:S01]  /*3a160*/  ISETP.GE.AND P1, PT, R93, UR19, PT ;  /* 0x000000135d007c0c */ /* 0x000fe2000bf26270 */
[----:B------:R-:W-:Y:S01]  /*3a170*/  @P6 STG.E.U16 desc[UR16][R14.64], R18 ;  /* 0x000000120e006986 */ /* 0x000fe2000c101510 */
[----:B------:R-:W-:-:S03]  /*3a180*/  ISETP.LT.AND P5, PT, R66, UR11, !P2 ;  /* 0x0000000b42007c0c */ /* 0x000fc6000d7a1270 */
[----:B------:R-:W4:Y:S01]  /*3a190*/  LDL.LU.S16 R71, [R1+0x3e6] ;  /* 0x0003e60001477983 */ /* 0x000f220000300600 */
[----:B-1----:R-:W-:Y:S01]  /*3a1a0*/  IMAD.WIDE R12, R17, 0x2, R4 ;  /* 0x00000002110c7825 */ /* 0x002fe200078e0204 */
[----:B-----5:R-:W-:-:S04]  /*3a1b0*/  F2FP.F16.F32.PACK_AB R64, R64, R70 ;  /* 0x000000464040723e */ /* 0x020fc800000000ff */
[----:B------:R-:W-:Y:S01]  /*3a1c0*/  PRMT R0, R64, 0x7632, R0 ;  /* 0x0000763240007816 */ /* 0x000fe20000000000 */
[----:B------:R3:W-:Y:S01]  /*3a1d0*/  @P4 STG.E.U16 desc[UR16][R10.64], R64 ;  /* 0x000000400a004986 */ /* 0x0007e2000c101510 */
[----:B------:R-:W-:Y:S02]  /*3a1e0*/  ISETP.LT.AND P4, PT, R66, UR4, !P1 ;  /* 0x0000000442007c0c */ /* 0x000fe4000cf81270 */
[----:B--2---:R-:W-:Y:S01]  /*3a1f0*/  PRMT R20, R90, 0x7610, R20 ;  /* 0x000076105a147816 */ /* 0x004fe20000000014 */
[----:B------:R1:W-:Y:S01]  /*3a200*/  @P3 STG.E.U16 desc[UR16][R12.64], R0 ;  /* 0x000000000c003986 */ /* 0x0003e2000c101510 */
[----:B------:R-:W-:Y:S01]  /*3a210*/  ISETP.LT.AND P3, PT, R66, UR12, !P0 ;  /* 0x0000000c42007c0c */ /* 0x000fe2000c761270 */
[----:B------:R-:W-:Y:S01]  /*3a220*/  VIADD R19, R17, UR7 ;  /* 0x0000000711137c36 */ /* 0x000fe20008000000 */
[----:B------:R-:W-:Y:S01]  /*3a230*/  ISETP.LT.AND P6, PT, R74, UR8, !P2 ;  /* 0x000000084a007c0c */ /* 0x000fe2000d7c1270 */
[----:B------:R-:W2:Y:S01]  /*3a240*/  LDL.LU R66, [R1+0xfec] ;  /* 0x000fec0001427983 */ /* 0x000ea20000300800 */
[----:B------:R-:W5:Y:S03]  /*3a250*/  LDCU UR8, c[0x0][0x398] ;  /* 0x00007300ff0877ac */ /* 0x000f660008000800 */
[----:B------:R-:W2:Y:S01]  /*3a260*/  LDL.S16 R91, [R1+0x3e8] ;  /* 0x0003e800015b7983 */ /* 0x000ea20000100600 */
[----:B------:R-:W0:Y:S01]  /*3a270*/  LDCU UR4, c[0x0][0x398] ;  /* 0x00007300ff0477ac */ /* 0x000e220008000800 */
[----:B---3--:R-:W-:-:S02]  /*3a280*/  PRMT R11, R89, 0x7610, R11 ;  /* 0x00007610590b7816 */ /* 0x008fc4000000000b */
[----:B------:R-:W3:Y:S04]  /*3a290*/  LDL.LU.S16 R70, [R1+0x3ea] ;  /* 0x0003ea0001467983 */ /* 0x000ee80000300600 */
[----:B------:R-:W3:Y:S04]  /*3a2a0*/  LDL.S16 R90, [R1+0xfc] ;  /* 0x0000fc00015a7983 */ /* 0x000ee80000100600 */
[----:B------:R-:W3:Y:S01]  /*3a2b0*/  LDL.LU.S16 R89, [R1+0xfe] ;  /* 0x0000fe0001597983 */ /* 0x000ee20000300600 */
[----:B------:R-:W-:-:S05]  /*3a2c0*/  IMAD.WIDE R14, R19, 0x2, R8 ;  /* 0x00000002130e7825 */ /* 0x000fca00078e0208 */
[----:B------:R0:W-:Y:S01]  /*3a2d0*/  @P5 STG.E.U16 desc[UR16][R14.64], R20 ;  /* 0x000000140e005986 */ /* 0x0001e2000c101510 */
[----:B------:R-:W-:Y:S01]  /*3a2e0*/  ISETP.LT.AND P5, PT, R73, UR9, !P2 ;  /* 0x0000000949007c0c */ /* 0x000fe2000d7a1270 */
[----:B------:R-:W-:Y:S01]  /*3a2f0*/  IMAD.WIDE R16, R19, 0x2, R2 ;  /* 0x0000000213107825 */ /* 0x000fe200078e0202 */
[----:B------:R-:W-:Y:S02]  /*3a300*/  ISETP.LT.AND P2, PT, R92, UR10, !P2 ;  /* 0x0000000a5c007c0c */ /* 0x000fe4000d741270 */
[----:B----4-:R-:W-:Y:S01]  /*3a310*/  F2FP.F16.F32.PACK_AB R65, R65, R76 ;  /* 0x0000004c4141723e */ /* 0x010fe200000000ff */
[C---:B------:R-:W-:Y:S01]  /*3a320*/  VIADD R21, R19.reuse, UR7 ;  /* 0x0000000713157c36 */ /* 0x040fe20008000000 */
[----:B------:R4:W-:Y:S01]  /*3a330*/  @P6 STG.E.U16 desc[UR16][R16.64], R11 ;  /* 0x0000000b10006986 */ /* 0x0009e2000c101510 */
[----:B-1----:R-:W-:Y:S01]  /*3a340*/  IMAD.WIDE R12, R19, 0x2, R4 ;  /* 0x00000002130c7825 */ /* 0x002fe200078e0204 */
[----:B------:R-:W-:-:S03]  /*3a350*/  PRMT R0, R65, 0x7632, R0 ;  /* 0x0000763241007816 */ /* 0x000fc60000000000 */
[----:B0-----:R-:W-:Y:S01]  /*3a360*/  IMAD.WIDE R14, R21, 0x2, R8 ;  /* 0x00000002150e7825 */ /* 0x001fe200078e0208 */
[----:B------:R-:W-:-:S03]  /*3a370*/  PRMT R18, R75, 0x7610, R18 ;  /* 0x000076104b127816 */ /* 0x000fc60000000012 */
[----:B----4-:R-:W-:-:S05]  /*3a380*/  IMAD.WIDE R10, R19, 0x2, R6 ;  /* 0x00000002130a7825 */ /* 0x010fca00078e0206 */
[----:B------:R0:W-:Y:S01]  /*3a390*/  @P5 STG.E.U16 desc[UR16][R10.64], R65 ;  /* 0x000000410a005986 */ /* 0x0001e2000c101510 */
[----:B------:R-:W-:-:S03]  /*3a3a0*/  ISETP.LT.AND P5, PT, R74, UR13, !P0 ;  /* 0x0000000d4a007c0c */ /* 0x000fc6000c7a1270 */
[----:B------:R1:W-:Y:S04]  /*3a3b0*/  @P2 STG.E.U16 desc[UR16][R12.64], R0 ;  /* 0x000000000c002986 */ /* 0x0003e8000c101510 */
[----:B------:R4:W-:Y:S01]  /*3a3c0*/  @P3 STG.E.U16 desc[UR16][R14.64], R18 ;  /* 0x000000120e003986 */ /* 0x0009e2000c101510 */
[----:B------:R-:W-:Y:S02]  /*3a3d0*/  ISETP.LT.AND P3, PT, R73, UR14, !P0 ;  /* 0x0000000e49007c0c */ /* 0x000fe4000c761270 */
[----:B------:R-:W-:Y:S01]  /*3a3e0*/  ISETP.LT.AND P0, PT, R92, UR15, !P0 ;  /* 0x0000000f5c007c0c */ /* 0x000fe2000c701270 */
[----:B0-----:R-:W-:Y:S01]  /*3a3f0*/  IMAD.WIDE R10, R21, 0x2, R2 ;  /* 0x00000002150a7825 */ /* 0x001fe200078e0202 */
[----:B------:R-:W-:Y:S02]  /*3a400*/  ISETP.LT.AND P6, PT, R74, UR5, !P1 ;  /* 0x000000054a007c0c */ /* 0x000fe4000cfc1270 */
[----:B-----5:R-:W-:Y:S01]  /*3a410*/  ISETP.LT.AND P2, PT, R73, UR8, !P1 ;  /* 0x0000000849007c0c */ /* 0x020fe2000cf41270 */
[----:B-1----:R-:W-:Y:S01]  /*3a420*/  IMAD.WIDE R12, R21, 0x2, R6 ;  /* 0x00000002150c7825 */ /* 0x002fe200078e0206 */
[----:B------:R-:W-:-:S02]  /*3a430*/  PRMT R16, R71, 0x7610, R16 ;  /* 0x0000761047107816 */ /* 0x000fc40000000010 */
[----:B------:R-:W-:Y:S01]  /*3a440*/  ISETP.LT.AND P1, PT, R92, UR4, !P1 ;  /* 0x000000045c007c0c */ /* 0x000fe2000cf21270 */
[C---:B------:R-:W-:Y:S02]  /*3a450*/  VIADD R17, R21.reuse, UR7 ;  /* 0x0000000715117c36 */ /* 0x040fe40008000000 */
[----:B----4-:R-:W-:Y:S01]  /*3a460*/  IMAD.WIDE R14, R21, 0x2, R4 ;  /* 0x00000002150e7825 */ /* 0x010fe200078e0204 */
[----:B------:R0:W-:Y:S03]  /*3a470*/  @P5 STG.E.U16 desc[UR16][R10.64], R16 ;  /* 0x000000100a005986 */ /* 0x0001e6000c101510 */
[----:B------:R-:W-:-:S04]  /*3a480*/  IMAD.WIDE R8, R17, 0x2, R8 ;  /* 0x0000000211087825 */ /* 0x000fc800078e0208 */
[----:B------:R-:W-:-:S04]  /*3a490*/  IMAD.WIDE R2, R17, 0x2, R2 ;  /* 0x0000000211027825 */ /* 0x000fc800078e0202 */
[----:B------:R-:W-:-:S04]  /*3a4a0*/  IMAD.WIDE R6, R17, 0x2, R6 ;  /* 0x0000000211067825 */ /* 0x000fc800078e0206 */
[----:B------:R-:W-:Y:S01]  /*3a4b0*/  IMAD.WIDE R4, R17, 0x2, R4 ;  /* 0x0000000211047825 */ /* 0x000fe200078e0204 */
[----:B--2---:R-:W-:-:S04]  /*3a4c0*/  F2FP.F16.F32.PACK_AB R66, R66, R72 ;  /* 0x000000484242723e */ /* 0x004fc800000000ff */
[----:B------:R-:W-:Y:S01]  /*3a4d0*/  PRMT R0, R66, 0x7632, R0 ;  /* 0x0000763242007816 */ /* 0x000fe20000000000 */
[----:B------:R1:W-:Y:S01]  /*3a4e0*/  @P3 STG.E.U16 desc[UR16][R12.64], R66 ;  /* 0x000000420c003986 */ /* 0x0003e2000c101510 */
[----:B0-----:R-:W-:-:S03]  /*3a4f0*/  PRMT R11, R91, 0x7610, R11 ;  /* 0x000076105b0b7816 */ /* 0x001fc6000000000b */
[----:B------:R0:W-:Y:S01]  /*3a500*/  @P0 STG.E.U16 desc[UR16][R14.64], R0 ;  /* 0x000000000e000986 */ /* 0x0001e2000c101510 */
[----:B---3--:R-:W-:-:S03]  /*3a510*/  PRMT R17, R90, 0x7610, R17 ;  /* 0x000076105a117816 */ /* 0x008fc60000000011 */
[----:B------:R0:W-:Y:S01]  /*3a520*/  @P4 STG.E.U16 desc[UR16][R8.64], R11 ;  /* 0x0000000b08004986 */ /* 0x0001e2000c101510 */
[----:B-1----:R-:W-:Y:S02]  /*3a530*/  PRMT R13, R70, 0x7610, R13 ;  /* 0x00007610460d7816 */ /* 0x002fe4000000000d */
[----:B------:R-:W-:-:S03]  /*3a540*/  PRMT R18, R89, 0x7610, R18 ;  /* 0x0000761059127816 */ /* 0x000fc60000000012 */
[----:B------:R0:W-:Y:S04]  /*3a550*/  @P6 STG.E.U16 desc[UR16][R2.64], R13 ;  /* 0x0000000d02006986 */ /* 0x0001e8000c101510 */
[----:B------:R0:W-:Y:S04]  /*3a560*/  @P2 STG.E.U16 desc[UR16][R6.64], R17 ;  /* 0x0000001106002986 */ /* 0x0001e8000c101510 */
[----:B------:R0:W-:Y:S01]  /*3a570*/  @P1 STG.E.U16 desc[UR16][R4.64], R18 ;  /* 0x0000001204001986 */ /* 0x0001e2000c101510 */
[----:B------:R-:W-:Y:S06]  /*3a580*/  BAR.SYNC.DEFER_BLOCKING 0x0 ;  /* 0x0000000000007b1d */ /* 0x000fec0000010000 */
[----:B------:R-:W-:Y:S05]  /*3a590*/  BRA.U UP0, `(.L_x_13) ;  /* 0x0000000100a07547 */ /* 0x000fea000b800000 */
[----:B------:R-:W1:Y:S01]  /*3a5a0*/  S2UR UR5, SR_CgaCtaId ;  /* 0x00000000000579c3 */ /* 0x000e620000008800 */
[----:B------:R-:W-:Y:S01]  /*3a5b0*/  NOP ;  /* 0x0000000000007918 */ /* 0x000fe20000000000 */
[----:B------:R-:W-:Y:S01]  /*3a5c0*/  UMOV UR4, 0x50 ;  /* 0x0000005000047882 */ /* 0x000fe20000000000 */
[----:B0-----:R-:W-:Y:S02]  /*3a5d0*/  IMAD.U32 R0, RZ, RZ, UR6 ;  /* 0x00000006ff007e24 */ /* 0x001fe4000f8e00ff */
[----:B------:R-:W-:Y:S02]  /*3a5e0*/  IMAD.MOV.U32 R3, RZ, RZ, 0xffff ;  /* 0x0000ffffff037424 */ /* 0x000fe400078e00ff */
[----:B------:R-:W-:Y:S01]  /*3a5f0*/  IMAD.MOV.U32 R7, RZ, RZ, 0x1 ;  /* 0x00000001ff077424 */ /* 0x000fe200078e00ff */
[----:B------:R-:W-:-:S04]  /*3a600*/  LOP3.LUT R0, R0, 0xffff, RZ, 0xc0, !PT ;  /* 0x0000ffff00007812 */ /* 0x000fc800078ec0ff */
[----:B------:R-:W-:-:S05]  /*3a610*/  SHF.R.U32.HI R0, RZ, 0x5, R0 ;  /* 0x00000005ff007819 */ /* 0x000fca0000011600 */
[----:B------:R-:W-:Y:S01]  /*3a620*/  VIADD R2, R0, 0x10 ;  /* 0x0000001000027836 */ /* 0x000fe20000000000 */
[----:B------:R-:W-:Y:S01]  /*3a630*/  SHF.L.U32 R0, R3, R0, RZ ;  /* 0x0000000003007219 */ /* 0x000fe200000006ff */
[----:B-1----:R-:W-:-:S03]  /*3a640*/  ULEA UR7, UR5, UR4, 0x18 ;  /* 0x0000000405077291 */ /* 0x002fc6000f8ec0ff */
[----:B------:R-:W-:-:S04]  /*3a650*/  SHF.L.U32 R3, R7, R2, RZ ;  /* 0x0000000207037219 */ /* 0x000fc800000006ff */
[----:B------:R-:W-:Y:S02]  /*3a660*/  LOP3.LUT R0, R3, R0, RZ, 0xfc, !PT ;  /* 0x0000000003007212 */ /* 0x000fe400078efcff */
[----:B------:R-:W0:Y:S02]  /*3a670*/  LDS R5, [UR7] ;  /* 0x00000007ff057984 */ /* 0x000e240008000800 */
[C---:B------:R-:W-:Y:S02]  /*3a680*/  LOP3.LUT R2, R0.reuse, 0xffff, RZ, 0xc0, !PT ;  /* 0x0000ffff00027812 */ /* 0x040fe400078ec0ff */
[----:B0-----:R-:W-:-:S04]  /*3a690*/  LOP3.LUT R3, R0, 0xffff, R5, 0x80, !PT ;  /* 0x0000ffff00037812 */ /* 0x001fc800078e8005 */
[----:B------:R-:W-:-:S13]  /*3a6a0*/  ISETP.NE.AND P0, PT, R3, R2, PT ;  /* 0x000000020300720c */ /* 0x000fda0003f05270 */
[----:B------:R-:W-:Y:S05]  /*3a6b0*/  @P0 BRA `(.L_x_14) ;  /* 0x0000000000500947 */ /* 0x000fea0003800000 */
[----:B------:R-:W-:Y:S02]  /*3a6c0*/  SHF.R.U32.HI R5, RZ, 0x10, R5 ;  /* 0x00000010ff057819 */ /* 0x000fe40000011605 */
[----:B------:R-:W-:-:S04]  /*3a6d0*/  SHF.R.U32.HI R2, RZ, 0x10, R0 ;  /* 0x00000010ff027819 */ /* 0x000fc80000011600 */
[----:B------:R-:W-:-:S04]  /*3a6e0*/  LOP3.LUT R5, R5, R2, RZ, 0xc0, !PT ;  /* 0x0000000205057212 */ /* 0x000fc800078ec0ff */
[----:B------:R-:W-:-:S13]  /*3a6f0*/  ISETP.NE.AND P0, PT, R5, R2, PT ;  /* 0x000000020500720c */ /* 0x000fda0003f05270 */
[----:B------:R-:W-:Y:S05]  /*3a700*/  @P0 BRA `(.L_x_15) ;  /* 0x0000000000300947 */ /* 0x000fea0003800000 */
[----:B------:R-:W-:Y:S01]  /*3a710*/  R2UR UR4, R0 ;  /* 0x00000000000472ca */ /* 0x000fe200000e0000 */
[----:B------:R-:W-:Y:S01]  /*3a720*/  VOTEU.ANY UR5, UPT, PT ;  /* 0x0000000000057886 */ /* 0x000fe200038e0100 */
[----:B------:R-:W0:Y:S01]  /*3a730*/  S2R R0, SR_LANEID ;  /* 0x0000000000007919 */ /* 0x000e220000000000 */
[----:B------:R-:W-:-:S10]  /*3a740*/  UFLO.U32 UR5, UR5 ;  /* 0x00000005000572bd */ /* 0x000fd400080e0000 */
[----:B------:R-:W-:-:S06]  /*3a750*/  ULOP3.LUT UR4, URZ, UR4, URZ, 0x33, !UPT ;  /* 0x00000004ff047292 */ /* 0x000fcc000f8e33ff */
[----:B------:R-:W-:-:S04]  /*3a760*/  IMAD.U32 R2, RZ, RZ, UR4 ;  /* 0x00000004ff027e24 */ /* 0x000fc8000f8e00ff */
[----:B------:R-:W1:Y:S02]  /*3a770*/  REDUX UR6, R2 ;  /* 0x00000000020673c4 */ /* 0x000e640000000000 */
[----:B------:R2:W-:Y:S01]  /*3a780*/  UTCATOMSWS.AND URZ, UR4 ;  /* 0x0000000400ff79e3 */ /* 0x0005e20008000000 */
[----:B0-----:R-:W-:Y:S01]  /*3a790*/  ISETP.EQ.U32.AND P0, PT, R0, UR5, PT ;  /* 0x0000000500007c0c */ /* 0x001fe2000bf02070 */
[----:B-1----:R-:W-:-:S12]  /*3a7a0*/  IMAD.U32 R0, RZ, RZ, UR6 ;  /* 0x00000006ff007e24 */ /* 0x002fd8000f8e00ff */
[----:B------:R2:W-:Y:S01]  /*3a7b0*/  @P0 ATOMS.AND RZ, [UR7], R0 ;  /* 0x00000000ffff098c */ /* 0x0005e2000a800007 */
[----:B------:R-:W-:Y:S05]  /*3a7c0*/  BRA `(.L_x_13) ;  /* 0x0000000000147947 */ /* 0x000fea0003800000 */
.L_x_15:
[----:B------:R-:W-:-:S07]  /*3a7d0*/  MOV R2, 0x3a7f0 ;  /* 0x0003a7f000027802 */ /* 0x000fce0000000f00 */
[----:B------:R-:W-:Y:S05]  /*3a7e0*/  CALL.REL.NOINC `($__internal_0_$__cuda_sm10x_tcgen05_guardrail_trap_col_being_dealloced_not_returned_by_alloc) ;  /* 0x00000000002c7944 */ /* 0x000fea0003c00000 */
[----:B------:R-:W-:Y:S05]  /*3a7f0*/  BRA `(.L_x_13) ;  /* 0x0000000000087947 */ /* 0x000fea0003800000 */
.L_x_14:
[----:B------:R-:W-:-:S07]  /*3a800*/  MOV R2, 0x3a820 ;  /* 0x0003a82000027802 */ /* 0x000fce0000000f00 */
[----:B------:R-:W-:Y:S05]  /*3a810*/  CALL.REL.NOINC `($__internal_2_$__cuda_sm10x_tcgen05_guardrail_trap_unallocated_columns_being_dealloced) ;  /* 0x0000000000387944 */ /* 0x000fea0003c00000 */
.L_x_13:
[----:B------:R-:W-:Y:S01]  /*3a820*/  NOP ;  /* 0x0000000000007918 */ /* 0x000fe20000000000 */
[----:B--2---:R-:W-:Y:S05]  /*3a830*/  EXIT ;  /* 0x000000000000794d */ /* 0x004fea0003800000 */
.L_x_8:
[----:B------:R-:W0:Y:S02]  /*3a840*/  SYNCS.PHASECHK.TRANS64.TRYWAIT P0, [UR8], R4 ;  /* 0x00000004ff0075a7 */ /* 0x000e240008001108 */
[----:B0-----:R-:W-:Y:S05]  /*3a850*/  @!P0 BRA `(.L_x_8) ;  /* 0xfffffffc00f88947 */ /* 0x001fea000383ffff */
[----:B------:R-:W-:Y:S05]  /*3a860*/  BRA `(.L_x_16) ;  /* 0xfffffdc000247947 */ /* 0x000fea000383ffff */
.L_x_12:
[----:B------:R-:W1:Y:S02]  /*3a870*/  SYNCS.PHASECHK.TRANS64.TRYWAIT P0, [UR8], R0 ;  /* 0x00000000ff0075a7 */ /* 0x000e640008001108 */
[----:B-1----:R-:W-:Y:S05]  /*3a880*/  @!P0 BRA `(.L_x_12) ;  /* 0xfffffffc00f88947 */ /* 0x002fea000383ffff */
[----:B------:R-:W-:Y:S05]  /*3a890*/  BRA `(.L_x_11) ;  /* 0xfffffed400b47947 */ /* 0x000fea000383ffff */
        .weak           $__internal_0_$__cuda_sm10x_tcgen05_guardrail_trap_col_being_dealloced_not_returned_by_alloc
        .type           $__internal_0_$__cuda_sm10x_tcgen05_guardrail_trap_col_being_dealloced_not_returned_by_alloc,@function
        .size           $__internal_0_$__cuda_sm10x_tcgen05_guardrail_trap_col_being_dealloced_not_returned_by_alloc,($__internal_1_$__cuda_sm10x_tcgen05_guardrail_trap_phase_invalid_during_alloc - $__internal_0_$__cuda_sm10x_tcgen05_guardrail_trap_col_being_dealloced_not_returned_by_alloc)
$__internal_0_$__cuda_sm10x_tcgen05_guardrail_trap_col_being_dealloced_not_returned_by_alloc:
[----:B------:R-:W-:Y:S05]  /*3a8a0*/  BPT.TRAP 0x1 ;  /* 0x000000040000795c */ /* 0x000fea0000300000 */
[----:B------:R-:W-:-:S04]  /*3a8b0*/  IMAD.MOV.U32 R3, RZ, RZ, 0x0 ;  /* 0x00000000ff037424 */ /* 0x000fc800078e00ff */
[----:B------:R-:W-:Y:S05]  /*3a8c0*/  RET.REL.NODEC R2 `(matmul_kernel) ;  /* 0xfffffc5402cc7950 */ /* 0x000fea0003c3ffff */
        .weak           $__internal_1_$__cuda_sm10x_tcgen05_guardrail_trap_phase_invalid_during_alloc
        .type           $__internal_1_$__cuda_sm10x_tcgen05_guardrail_trap_phase_invalid_during_alloc,@function
        .size           $__internal_1_$__cuda_sm10x_tcgen05_guardrail_trap_phase_invalid_during_alloc,($__internal_2_$__cuda_sm10x_tcgen05_guardrail_trap_unallocated_columns_being_dealloced - $__internal_1_$__cuda_sm10x_tcgen05_guardrail_trap_phase_invalid_during_alloc)
$__internal_1_$__cuda_sm10x_tcgen05_guardrail_trap_phase_invalid_during_alloc:
[----:B------:R-:W-:Y:S05]  /*3a8d0*/  BPT.TRAP 0x1 ;  /* 0x000000040000795c */ /* 0x000fea0000300000 */
[----:B------:R-:W-:-:S04]  /*3a8e0*/  IMAD.MOV.U32 R3, RZ, RZ, 0x0 ;  /* 0x00000000ff037424 */ /* 0x000fc800078e00ff */
[----:B------:R-:W-:Y:S05]  /*3a8f0*/  RET.REL.NODEC R2 `(matmul_kernel) ;  /* 0xfffffc5402c07950 */ /* 0x000fea0003c3ffff */
        .weak           $__internal_2_$__cuda_sm10x_tcgen05_guardrail_trap_unallocated_columns_being_dealloced
        .type           $__internal_2_$__cuda_sm10x_tcgen05_guardrail_trap_unallocated_columns_being_dealloced,@function
        .size           $__internal_2_$__cuda_sm10x_tcgen05_guardrail_trap_unallocated_columns_being_dealloced,(.L_x_20 - $__internal_2_$__cuda_sm10x_tcgen05_guardrail_trap_unallocated_columns_being_dealloced)
$__internal_2_$__cuda_sm10x_tcgen05_guardrail_trap_unallocated_columns_being_dealloced:
[----:B------:R-:W-:Y:S05]  /*3a900*/  BPT.TRAP 0x1 ;  /* 0x000000040000795c */ /* 0x000fea0000300000 */
[----:B------:R-:W-:-:S04]  /*3a910*/  IMAD.MOV.U32 R3, RZ, RZ, 0x0 ;  /* 0x00000000ff037424 */ /* 0x000fc800078e00ff */
[----:B------:R-:W-:Y:S05]  /*3a920*/  RET.REL.NODEC R2 `(matmul_kernel) ;  /* 0xfffffc5402b47950 */ /* 0x000fea0003c3ffff */
.L_x_17:
[----:B------:R-:W-:-:S00]  /*3a930*/  BRA `(.L_x_17) ;  /* 0xfffffffc00fc7947 */ /* 0x000fc0000383ffff */
[----:B------:R-:W-:-:S00]  /*3a940*/  NOP ;  /* 0x0000000000007918 */ /* 0x000fc00000000000 */
        /* <DEDUP_REMOVED lines=11> */
.L_x_20:


//--------------------- .nv.shared.matmul_kernel  --------------------------
	.section	.nv.shared.matmul_kernel,"aw",@nobits
	.sectionflags	@""
	.align	16
	.zero		1024


//--------------------- .nv.shared.reserved.0     --------------------------
	.section	.nv.shared.reserved.0,"aw",@nobits
	.align	8
	.weak		__nv_reservedSMEM_offset_0_alias
	.size		__nv_reservedSMEM_offset_0_alias, 0, 64
	.other		__nv_reservedSMEM_offset_0_alias,@"STO_CUDA_RESERVED_SHARED STV_DEFAULT"
__nv_reservedSMEM_offset_0_alias:
	.zero		0
.nv.shared.reserved.0:
	.zero		64
	.weak		__nv_reservedSMEM_allocation_phase
	.type		__nv_reservedSMEM_allocation_phase,@object
	.size		__nv_reservedSMEM_allocation_phase,(.L_0 - __nv_reservedSMEM_allocation_phase)
__nv_reservedSMEM_allocation_phase:
	.zero		1
.L_0:
	.zero		7
	.weak		__nv_reservedSMEM_devtool_atexit_pc
	.type		__nv_reservedSMEM_devtool_atexit_pc,@object
	.size		__nv_reservedSMEM_devtool_atexit_pc,(__nv_reservedSMEM_allocation_mask - __nv_reservedSMEM_devtool_atexit_pc)
__nv_reservedSMEM_devtool_atexit_pc:
	.zero		8
	.weak		__nv_reservedSMEM_allocation_mask
	.type		__nv_reservedSMEM_allocation_mask,@object
	.size		__nv_reservedSMEM_allocation_mask,(.L_2 - __nv_reservedSMEM_allocation_mask)
__nv_reservedSMEM_allocation_mask:
	.zero		4
.L_2:


//--------------------- .nv.constant0.matmul_kernel --------------------------
	.section	.nv.constant0.matmul_kernel,"a",@progbits
	.sectionflags	@""
	.align	4
.nv.constant0.matmul_kernel:
	.zero		976


//--------------------- SYMBOLS --------------------------

	.type		.nv.reservedSmem.offset0,@object
	.size		.nv.reservedSmem.offset0,0x4
	.type		.nv.reservedSmem.cap,@object
	.size		.nv.reservedSmem.cap,0x4
